	.target	sm_120

	.elftype	@"ET_EXEC"


//--------------------- .note.nv.tkinfo           --------------------------
	.section	.note.nv.tkinfo,"",@"SHT_NOTE"
	.sectionflags	@"SHF_NOTE_NV_TKINFO"
	.tkinfo
        /*0018*/ 	.word	0x00000080
        /*0030*/ 	.string	""
        /*0030*/ 	.string	"ptxas"
        /*0030*/ 	.string	"Cuda compilation tools, release 12.8, V12.8.61"
        /*0030*/ 	.string	"Build system must define TOOLS_VERSION_EXTENDED"
        /*0030*/ 	.string	"-arch sm_120 "



//--------------------- .note.nv.cuver            --------------------------
	.section	.note.nv.cuver,"",@"SHT_NOTE"
	.sectionflags	@"SHF_NOTE_NV_CUVER"
        /*0018*/ 	.short	0x0001
        /*001a*/ 	.short	0x0078
        /*001c*/ 	.short	0x0001
        /*001e*/ 	.short	0x0000
        /*0020*/ 	.short	0x0001
        /*0022*/ 	.short	0x0000


//--------------------- .nv.info                  --------------------------
	.section	.nv.info,"",@"SHT_CUDA_INFO"
	.align	4


	//----- nvinfo : EIATTR_REGCOUNT
	.align		4
        /*0000*/ 	.byte	0x04, 0x2f
        /*0002*/ 	.short	(.L_35 - .L_34)
	.align		4
.L_34:
        /*0004*/ 	.word	index@(jit_computeValues)
        /*0008*/ 	.word	0x00000070


	//----- nvinfo : EIATTR_FRAME_SIZE
	.align		4
.L_35:
        /*000c*/ 	.byte	0x04, 0x11
        /*000e*/ 	.short	(.L_37 - .L_36)
	.align		4
.L_36:
        /*0010*/ 	.word	index@($__internal_0_$__cuda_sm20_rem_u64)
        /*0014*/ 	.word	0x000001a8


	//----- nvinfo : EIATTR_FRAME_SIZE
	.align		4
.L_37:
        /*0018*/ 	.byte	0x04, 0x11
        /*001a*/ 	.short	(.L_39 - .L_38)
	.align		4
.L_38:
        /*001c*/ 	.word	index@($jit_computeValues$_ZN23kb31_septic_extension_taSERKS_)
        /*0020*/ 	.word	0x000001a8


	//----- nvinfo : EIATTR_FRAME_SIZE
	.align		4
.L_39:
        /*0024*/ 	.byte	0x04, 0x11
        /*0026*/ 	.short	(.L_41 - .L_40)
	.align		4
.L_40:
        /*0028*/ 	.word	index@($jit_computeValues$_ZN23kb31_septic_extension_tC1Ev)
        /*002c*/ 	.word	0x000001a8


	//----- nvinfo : EIATTR_FRAME_SIZE
	.align		4
.L_41:
        /*0030*/ 	.byte	0x04, 0x11
        /*0032*/ 	.short	(.L_43 - .L_42)
	.align		4
.L_42:
        /*0034*/ 	.word	index@($jit_computeValues$_ZN23kb31_septic_extension_t4zeroEv)
        /*0038*/ 	.word	0x000001a8


	//----- nvinfo : EIATTR_FRAME_SIZE
	.align		4
.L_43:
        /*003c*/ 	.byte	0x04, 0x11
        /*003e*/ 	.short	(.L_45 - .L_44)
	.align		4
.L_44:
        /*0040*/ 	.word	index@($jit_computeValues$_ZN20kb31_septic_digest_tC1Ev)
        /*0044*/ 	.word	0x000001a8


	//----- nvinfo : EIATTR_FRAME_SIZE
	.align		4
.L_45:
        /*0048*/ 	.byte	0x04, 0x11
        /*004a*/ 	.short	(.L_47 - .L_46)
	.align		4
.L_46:
        /*004c*/ 	.word	index@($jit_computeValues$_ZN19kb31_septic_curve_tC1Ev)
        /*0050*/ 	.word	0x000001a8


	//----- nvinfo : EIATTR_FRAME_SIZE
	.align		4
.L_47:
        /*0054*/ 	.byte	0x04, 0x11
        /*0056*/ 	.short	(.L_49 - .L_48)
	.align		4
.L_48:
        /*0058*/ 	.word	index@(jit_computeValues)
        /*005c*/ 	.word	0x000001a8


	//----- nvinfo : EIATTR_MIN_STACK_SIZE
	.align		4
.L_49:
        /*0060*/ 	.byte	0x04, 0x12
        /*0062*/ 	.short	(.L_51 - .L_50)
	.align		4
.L_50:
        /*0064*/ 	.word	index@(jit_computeValues)
        /*0068*/ 	.word	0x000001a8
.L_51:


//--------------------- .nv.info.jit_computeValues --------------------------
	.section	.nv.info.jit_computeValues,"",@"SHT_CUDA_INFO"
	.sectionflags	@""
	.align	4


	//----- nvinfo : EIATTR_CUDA_API_VERSION
	.align		4
        /*0000*/ 	.byte	0x04, 0x37
        /*0002*/ 	.short	(.L_53 - .L_52)
.L_52:
        /*0004*/ 	.word	0x00000080


	//----- nvinfo : EIATTR_KPARAM_INFO
	.align		4
.L_53:
        /*0008*/ 	.byte	0x04, 0x17
        /*000a*/ 	.short	(.L_55 - .L_54)
.L_54:
        /*000c*/ 	.word	0x00000000
        /*0010*/ 	.short	0x0010
        /*0012*/ 	.short	0x0110
        /*0014*/ 	.byte	0x00, 0xf0, 0x81, 0x00


	//----- nvinfo : EIATTR_KPARAM_INFO
	.align		4
.L_55:
        /*0018*/ 	.byte	0x04, 0x17
        /*001a*/ 	.short	(.L_57 - .L_56)
.L_56:
        /*001c*/ 	.word	0x00000000
        /*0020*/ 	.short	0x000f
        /*0022*/ 	.short	0x0108
        /*0024*/ 	.byte	0x00, 0xf0, 0x21, 0x00


	//----- nvinfo : EIATTR_KPARAM_INFO
	.align		4
.L_57:
        /*0028*/ 	.byte	0x04, 0x17
        /*002a*/ 	.short	(.L_59 - .L_58)
.L_58:
        /*002c*/ 	.word	0x00000000
        /*0030*/ 	.short	0x000e
        /*0032*/ 	.short	0x0100
        /*0034*/ 	.byte	0x00, 0xf0, 0x21, 0x00


	//----- nvinfo : EIATTR_KPARAM_INFO
	.align		4
.L_59:
        /*0038*/ 	.byte	0x04, 0x17
        /*003a*/ 	.short	(.L_61 - .L_60)
.L_60:
        /*003c*/ 	.word	0x00000000
        /*0040*/ 	.short	0x000d
        /*0042*/ 	.short	0x00f8
        /*0044*/ 	.byte	0x00, 0xf0, 0x21, 0x00


	//----- nvinfo : EIATTR_KPARAM_INFO
	.align		4
.L_61:
        /*0048*/ 	.byte	0x04, 0x17
        /*004a*/ 	.short	(.L_63 - .L_62)
.L_62:
        /*004c*/ 	.word	0x00000000
        /*0050*/ 	.short	0x000c
        /*0052*/ 	.short	0x00f0
        /*0054*/ 	.byte	0x00, 0xf0, 0x21, 0x00


	//----- nvinfo : EIATTR_KPARAM_INFO
	.align		4
.L_63:
        /*0058*/ 	.byte	0x04, 0x17
        /*005a*/ 	.short	(.L_65 - .L_64)
.L_64:
        /*005c*/ 	.word	0x00000000
        /*0060*/ 	.short	0x000b
        /*0062*/ 	.short	0x00e8
        /*0064*/ 	.byte	0x00, 0xf0, 0x21, 0x00


	//----- nvinfo : EIATTR_KPARAM_INFO
	.align		4
.L_65:
        /*0068*/ 	.byte	0x04, 0x17
        /*006a*/ 	.short	(.L_67 - .L_66)
.L_66:
        /*006c*/ 	.word	0x00000000
        /*0070*/ 	.short	0x000a
        /*0072*/ 	.short	0x00e0
        /*0074*/ 	.byte	0x00, 0xf0, 0x21, 0x00


	//----- nvinfo : EIATTR_KPARAM_INFO
	.align		4
.L_67:
        /*0078*/ 	.byte	0x04, 0x17
        /*007a*/ 	.short	(.L_69 - .L_68)
.L_68:
        /*007c*/ 	.word	0x00000000
        /*0080*/ 	.short	0x0009
        /*0082*/ 	.short	0x00d8
        /*0084*/ 	.byte	0x00, 0xf0, 0x21, 0x00


	//----- nvinfo : EIATTR_KPARAM_INFO
	.align		4
.L_69:
        /*0088*/ 	.byte	0x04, 0x17
        /*008a*/ 	.short	(.L_71 - .L_70)
.L_70:
        /*008c*/ 	.word	0x00000000
        /*0090*/ 	.short	0x0008
        /*0092*/ 	.short	0x00b8
        /*0094*/ 	.byte	0x00, 0xf0, 0x81, 0x00


	//----- nvinfo : EIATTR_KPARAM_INFO
	.align		4
.L_71:
        /*0098*/ 	.byte	0x04, 0x17
        /*009a*/ 	.short	(.L_73 - .L_72)
.L_72:
        /*009c*/ 	.word	0x00000000
        /*00a0*/ 	.short	0x0007
        /*00a2*/ 	.short	0x0098
        /*00a4*/ 	.byte	0x00, 0xf0, 0x81, 0x00


	//----- nvinfo : EIATTR_KPARAM_INFO
	.align		4
.L_73:
        /*00a8*/ 	.byte	0x04, 0x17
        /*00aa*/ 	.short	(.L_75 - .L_74)
.L_74:
        /*00ac*/ 	.word	0x00000000
        /*00b0*/ 	.short	0x0006
        /*00b2*/ 	.short	0x0078
        /*00b4*/ 	.byte	0x00, 0xf0, 0x81, 0x00


	//----- nvinfo : EIATTR_KPARAM_INFO
	.align		4
.L_75:
        /*00b8*/ 	.byte	0x04, 0x17
        /*00ba*/ 	.short	(.L_77 - .L_76)
.L_76:
        /*00bc*/ 	.word	0x00000000
        /*00c0*/ 	.short	0x0005
        /*00c2*/ 	.short	0x0068
        /*00c4*/ 	.byte	0x00, 0xf0, 0x41, 0x00


	//----- nvinfo : EIATTR_KPARAM_INFO
	.align		4
.L_77:
        /*00c8*/ 	.byte	0x04, 0x17
        /*00ca*/ 	.short	(.L_79 - .L_78)
.L_78:
        /*00cc*/ 	.word	0x00000000
        /*00d0*/ 	.short	0x0004
        /*00d2*/ 	.short	0x0058
        /*00d4*/ 	.byte	0x00, 0xf0, 0x41, 0x00


	//----- nvinfo : EIATTR_KPARAM_INFO
	.align		4
.L_79:
        /*00d8*/ 	.byte	0x04, 0x17
        /*00da*/ 	.short	(.L_81 - .L_80)
.L_80:
        /*00dc*/ 	.word	0x00000000
        /*00e0*/ 	.short	0x0003
        /*00e2*/ 	.short	0x0020
        /*00e4*/ 	.byte	0x00, 0xf0, 0xe1, 0x00


	//----- nvinfo : EIATTR_KPARAM_INFO
	.align		4
.L_81:
        /*00e8*/ 	.byte	0x04, 0x17
        /*00ea*/ 	.short	(.L_83 - .L_82)
.L_82:
        /*00ec*/ 	.word	0x00000000
        /*00f0*/ 	.short	0x0002
        /*00f2*/ 	.short	0x0010
        /*00f4*/ 	.byte	0x00, 0xf0, 0x41, 0x00


	//----- nvinfo : EIATTR_KPARAM_INFO
	.align		4
.L_83:
        /*00f8*/ 	.byte	0x04, 0x17
        /*00fa*/ 	.short	(.L_85 - .L_84)
.L_84:
        /*00fc*/ 	.word	0x00000000
        /*0100*/ 	.short	0x0001
        /*0102*/ 	.short	0x0008
        /*0104*/ 	.byte	0x00, 0xf0, 0x21, 0x00


	//----- nvinfo : EIATTR_KPARAM_INFO
	.align		4
.L_85:
        /*0108*/ 	.byte	0x04, 0x17
        /*010a*/ 	.short	(.L_87 - .L_86)
.L_86:
        /*010c*/ 	.word	0x00000000
        /*0110*/ 	.short	0x0000
        /*0112*/ 	.short	0x0000
        /*0114*/ 	.byte	0x00, 0xf0, 0x21, 0x00


	//----- nvinfo : EIATTR_SPARSE_MMA_MASK
	.align		4
.L_87:
        /*0118*/ 	.byte	0x03, 0x50
        /*011a*/ 	.short	0x0000


	//----- nvinfo : EIATTR_MAXREG_COUNT
	.align		4
        /*011c*/ 	.byte	0x03, 0x1b
        /*011e*/ 	.short	0x00ff


	//----- nvinfo : EIATTR_VRC_CTA_INIT_COUNT
	.align		4
        /*0120*/ 	.byte	0x02, 0x4a
	.zero		1
	.zero		1


	//----- nvinfo : EIATTR_EXIT_INSTR_OFFSETS
	.align		4
        /*0124*/ 	.byte	0x04, 0x1c
        /*0126*/ 	.short	(.L_89 - .L_88)


	//   ....[0]....
.L_88:
        /*0128*/ 	.word	0x000001f0


	//   ....[1]....
        /*012c*/ 	.word	0x00014d30


	//----- nvinfo : EIATTR_CRS_STACK_SIZE
	.align		4
.L_89:
        /*0130*/ 	.byte	0x04, 0x1e
        /*0132*/ 	.short	(.L_91 - .L_90)
.L_90:
        /*0134*/ 	.word	0x00000000


	//----- nvinfo : EIATTR_CBANK_PARAM_SIZE
	.align		4
.L_91:
        /*0138*/ 	.byte	0x03, 0x19
        /*013a*/ 	.short	0x0130


	//----- nvinfo : EIATTR_PARAM_CBANK
	.align		4
        /*013c*/ 	.byte	0x04, 0x0a
        /*013e*/ 	.short	(.L_93 - .L_92)
	.align		4
.L_92:
        /*0140*/ 	.word	index@(.nv.constant0.jit_computeValues)
        /*0144*/ 	.short	0x0380
        /*0146*/ 	.short	0x0130


	//----- nvinfo : EIATTR_SW_WAR
	.align		4
.L_93:
        /*0148*/ 	.byte	0x04, 0x36
        /*014a*/ 	.short	(.L_95 - .L_94)
.L_94:
        /*014c*/ 	.word	0x00000000
.L_95:


//--------------------- .nv.compat                --------------------------
	.section	.nv.compat,"",@"SHT_CUDA_COMPAT_INFO"
	.align	4
        /*0000*/ 	.byte	0x02, 0x02, 0x02, 0x00, 0x02, 0x05, 0x05, 0x00, 0x02, 0x03, 0x00, 0x00, 0x02, 0x06, 0x01, 0x00


//--------------------- .nv.callgraph             --------------------------
	.section	.nv.callgraph,"",@"SHT_CUDA_CALLGRAPH"
	.align	4
	.sectionentsize	8
	.align		4
        /*0000*/ 	.word	0x00000000
	.align		4
        /*0004*/ 	.word	0xffffffff
	.align		4
        /*0008*/ 	.word	0x00000000
	.align		4
        /*000c*/ 	.word	0xfffffffe
	.align		4
        /*0010*/ 	.word	0x00000000
	.align		4
        /*0014*/ 	.word	0xfffffffd
	.align		4
        /*0018*/ 	.word	0x00000000
	.align		4
        /*001c*/ 	.word	0xfffffffc


//--------------------- .nv.constant4             --------------------------
	.section	.nv.constant4,"a",@progbits
	.align	8
	.align		8
.nv.constant4:
        /*0000*/ 	.dword	_ZN6kb31_t6DEGREEE
	.align		8
        /*0008*/ 	.dword	_ZN6kb31_t5NBITSE
	.align		8
        /*0010*/ 	.dword	_ZN6kb31_t3MODE
	.align		8
        /*0018*/ 	.dword	_ZN6kb31_t1ME
	.align		8
        /*0020*/ 	.dword	_ZN6kb31_t2RRE
	.align		8
        /*0028*/ 	.dword	_ZN6kb31_t3ONEE
	.align		8
        /*0030*/ 	.dword	_ZN6kb31_t10MONTY_BITSE
	.align		8
        /*0038*/ 	.dword	_ZN6kb31_t8MONTY_MUE
	.align		8
        /*0040*/ 	.dword	_ZN6kb31_t10MONTY_MASKE
	.align		8
        /*0048*/ 	.dword	_ZN6kb31_t8TOP_BITSE
	.align		8
        /*0050*/ 	.dword	_ZN23kb31_septic_extension_t15frobenius_constE
	.align		8
        /*0058*/ 	.dword	_ZN23kb31_septic_extension_t22double_frobenius_constE
	.align		8
        /*0060*/ 	.dword	_ZN23kb31_septic_extension_t10A_EC_LOGUPE
	.align		8
        /*0068*/ 	.dword	_ZN23kb31_septic_extension_t10B_EC_LOGUPE
	.align		8
        /*0070*/ 	.dword	_ZN19kb31_septic_curve_t7dummy_xE
	.align		8
        /*0078*/ 	.dword	_ZN19kb31_septic_curve_t7dummy_yE
	.align		8
        /*0080*/ 	.dword	_ZN19kb31_septic_curve_t7start_xE
	.align		8
        /*0088*/ 	.dword	_ZN19kb31_septic_curve_t7start_yE
	.align		8
        /*0090*/ 	.dword	_ZN16kb31_extension_t1DE
	.align		8
        /*0098*/ 	.dword	_ZN16kb31_extension_t1WE
	.align		8
        /*00a0*/ 	.dword	_ZN26__nv_atomic_triv_cp_helperIjE5__valE
	.align		8
        /*00a8*/ 	.dword	_ZN44_INTERNAL_00000000_13_jit_kernel_cu_d23cb39829poseidon2_constants_koalabear3t1620half_external_roundsE
	.align		8
        /*00b0*/ 	.dword	_ZN44_INTERNAL_00000000_13_jit_kernel_cu_d23cb39829poseidon2_constants_koalabear3t1615internal_roundsE
	.align		8
        /*00b8*/ 	.dword	_ZN44_INTERNAL_00000000_13_jit_kernel_cu_d23cb39829poseidon2_constants_koalabear3t165alphaE
	.align		8
        /*00c0*/ 	.dword	_ZN44_INTERNAL_00000000_13_jit_kernel_cu_d23cb39829poseidon2_constants_koalabear3t1615round_constantsE
	.align		8
        /*00c8*/ 	.dword	_ZN44_INTERNAL_00000000_13_jit_kernel_cu_d23cb3989poseidon223EXTERNAL_ROUNDS_DEFAULTE


//--------------------- .nv.constant3             --------------------------
	.section	.nv.constant3,"a",@progbits
	.align	4
.nv.constant3:
	.type		_ZN44_INTERNAL_00000000_13_jit_kernel_cu_d23cb3989constants20kb31_frobenius_constE,@object
	.size		_ZN44_INTERNAL_00000000_13_jit_kernel_cu_d23cb3989constants20kb31_frobenius_constE,(_ZN44_INTERNAL_00000000_13_jit_kernel_cu_d23cb3989constants27kb31_double_frobenius_constE - _ZN44_INTERNAL_00000000_13_jit_kernel_cu_d23cb3989constants20kb31_frobenius_constE)
_ZN44_INTERNAL_00000000_13_jit_kernel_cu_d23cb3989constants20kb31_frobenius_constE:
        /*0000*/ 	.byte	0xfe, 0xff, 0xff, 0x01, 0xfe, 0xff, 0xff, 0x01, 0xfe, 0xff, 0xff, 0x01, 0xfe, 0xff, 0xff, 0x01
        /* <DEDUP_REMOVED lines=11> */
        /*00c0*/ 	.byte	0xc9, 0x59, 0x6b, 0x6b
	.type		_ZN44_INTERNAL_00000000_13_jit_kernel_cu_d23cb3989constants27kb31_double_frobenius_constE,@object
	.size		_ZN44_INTERNAL_00000000_13_jit_kernel_cu_d23cb3989constants27kb31_double_frobenius_constE,(_ZN44_INTERNAL_00000000_13_jit_kernel_cu_d23cb3989constants15KB31_A_EC_LOGUPE - _ZN44_INTERNAL_00000000_13_jit_kernel_cu_d23cb3989constants27kb31_double_frobenius_constE)
_ZN44_INTERNAL_00000000_13_jit_kernel_cu_d23cb3989constants27kb31_double_frobenius_constE:
        /* <DEDUP_REMOVED lines=13> */
	.type		_ZN44_INTERNAL_00000000_13_jit_kernel_cu_d23cb3989constants15KB31_A_EC_LOGUPE,@object
	.size		_ZN44_INTERNAL_00000000_13_jit_kernel_cu_d23cb3989constants15KB31_A_EC_LOGUPE,(_ZN44_INTERNAL_00000000_13_jit_kernel_cu_d23cb3989constants15KB31_B_EC_LOGUPE - _ZN44_INTERNAL_00000000_13_jit_kernel_cu_d23cb3989constants15KB31_A_EC_LOGUPE)
_ZN44_INTERNAL_00000000_13_jit_kernel_cu_d23cb3989constants15KB31_A_EC_LOGUPE:
        /*0188*/ 	.byte	0x2c, 0xbb, 0xb6, 0x70, 0x79, 0xce, 0xfe, 0x5e, 0x50, 0x0b, 0x68, 0x68, 0xe1, 0x04, 0x2a, 0x37
        /*0198*/ 	.byte	0x61, 0x47, 0xe5, 0x19, 0x25, 0xc9, 0x7d, 0x2d, 0xa1, 0x58, 0xae, 0x3b
	.type		_ZN44_INTERNAL_00000000_13_jit_kernel_cu_d23cb3989constants15KB31_B_EC_LOGUPE,@object
	.size		_ZN44_INTERNAL_00000000_13_jit_kernel_cu_d23cb3989constants15KB31_B_EC_LOGUPE,(_ZN44_INTERNAL_00000000_13_jit_kernel_cu_d23cb3989constants12kb31_dummy_xE - _ZN44_INTERNAL_00000000_13_jit_kernel_cu_d23cb3989constants15KB31_B_EC_LOGUPE)
_ZN44_INTERNAL_00000000_13_jit_kernel_cu_d23cb3989constants15KB31_B_EC_LOGUPE:
        /*01a4*/ 	.byte	0xce, 0x77, 0x01, 0x47, 0x5a, 0x6c, 0x4c, 0x44, 0x08, 0x8c, 0x66, 0x31, 0x90, 0x4a, 0xcd, 0x5c
        /*01b4*/ 	.byte	0x3a, 0xbd, 0x92, 0x34, 0x70, 0x39, 0x96, 0x61, 0xf7, 0x4b, 0xac, 0x5f
	.type		_ZN44_INTERNAL_00000000_13_jit_kernel_cu_d23cb3989constants12kb31_dummy_xE,@object
	.size		_ZN44_INTERNAL_00000000_13_jit_kernel_cu_d23cb3989constants12kb31_dummy_xE,(_ZN44_INTERNAL_00000000_13_jit_kernel_cu_d23cb3989constants12kb31_dummy_yE - _ZN44_INTERNAL_00000000_13_jit_kernel_cu_d23cb3989constants12kb31_dummy_xE)
_ZN44_INTERNAL_00000000_13_jit_kernel_cu_d23cb3989constants12kb31_dummy_xE:
        /*01c0*/ 	.byte	0x48, 0x52, 0x49, 0x76, 0xee, 0xb5, 0xa6, 0x5c, 0xfd, 0x7e, 0x55, 0x67, 0x78, 0xd1, 0xfb, 0x2c
        /*01d0*/ 	.byte	0x75, 0x0e, 0x3b, 0x3d, 0xf9, 0xe5, 0x6a, 0x3f, 0x30, 0xf3, 0x1c, 0x37
	.type		_ZN44_INTERNAL_00000000_13_jit_kernel_cu_d23cb3989constants12kb31_dummy_yE,@object
	.size		_ZN44_INTERNAL_00000000_13_jit_kernel_cu_d23cb3989constants12kb31_dummy_yE,(_ZN44_INTERNAL_00000000_13_jit_kernel_cu_d23cb3989constants12kb31_start_xE - _ZN44_INTERNAL_00000000_13_jit_kernel_cu_d23cb3989constants12kb31_dummy_yE)
_ZN44_INTERNAL_00000000_13_jit_kernel_cu_d23cb3989constants12kb31_dummy_yE:
        /*01dc*/ 	.byte	0x35, 0xcf, 0x98, 0x04, 0x53, 0x0b, 0x50, 0x60, 0xb3, 0x26, 0x96, 0x20, 0x7c, 0xc6, 0xbc, 0x62
        /*01ec*/ 	.byte	0xb2, 0xbd, 0x9b, 0x0c, 0x48, 0xa0, 0xa5, 0x43, 0x21, 0x56, 0xe5, 0x56
	.type		_ZN44_INTERNAL_00000000_13_jit_kernel_cu_d23cb3989constants12kb31_start_xE,@object
	.size		_ZN44_INTERNAL_00000000_13_jit_kernel_cu_d23cb3989constants12kb31_start_xE,(_ZN44_INTERNAL_00000000_13_jit_kernel_cu_d23cb3989constants12kb31_start_yE - _ZN44_INTERNAL_00000000_13_jit_kernel_cu_d23cb3989constants12kb31_start_xE)
_ZN44_INTERNAL_00000000_13_jit_kernel_cu_d23cb3989constants12kb31_start_xE:
        /*01f8*/ 	.byte	0x12, 0x3f, 0xef, 0x53, 0x58, 0x4e, 0xc2, 0x3d, 0x1c, 0xce, 0xf8, 0x3c, 0xfd, 0x1a, 0x20, 0x73
        /*0208*/ 	.byte	0x48, 0xbe, 0x33, 0x62, 0x39, 0x80, 0x7d, 0x09, 0x78, 0x4b, 0xfd, 0x0c
	.type		_ZN44_INTERNAL_00000000_13_jit_kernel_cu_d23cb3989constants12kb31_start_yE,@object
	.size		_ZN44_INTERNAL_00000000_13_jit_kernel_cu_d23cb3989constants12kb31_start_yE,(.L_24 - _ZN44_INTERNAL_00000000_13_jit_kernel_cu_d23cb3989constants12kb31_start_yE)
_ZN44_INTERNAL_00000000_13_jit_kernel_cu_d23cb3989constants12kb31_start_yE:
        /*0214*/ 	.byte	0xd9, 0xbe, 0x30, 0x18, 0xa3, 0x5a, 0xc6, 0x0d, 0x20, 0x92, 0x33, 0x57, 0x26, 0x77, 0xf4, 0x49
        /*0224*/ 	.byte	0x50, 0x17, 0xd8, 0x23, 0x5c, 0xfa, 0x55, 0x52, 0xd7, 0x42, 0x2d, 0x41
.L_24:


//--------------------- .text.jit_computeValues   --------------------------
	.section	.text.jit_computeValues,"ax",@progbits
	.align	128
        .global         jit_computeValues
        .type           jit_computeValues,@function
        .size           jit_computeValues,(.L_x_9 - jit_computeValues)
        .other          jit_computeValues,@"STO_CUDA_ENTRY STV_DEFAULT"
jit_computeValues:
.text.jit_computeValues:
[----:B------:R-:W0:Y:S01]  /*0000*/  LDC R1, c[0x0][0x37c] ;  /* 0x0000df00ff017b82 */ /* 0x000e220000000800 */
[----:B------:R-:W1:Y:S01]  /*0010*/  S2R R5, SR_TID.X ;  /* 0x0000000000057919 */ /* 0x000e620000002100 */
[----:B------:R-:W2:Y:S06]  /*0020*/  LDCU UR5, c[0x0][0x2fc] ;  /* 0x00005f80ff0577ac */ /* 0x000eac0008000800 */
[----:B------:R-:W1:Y:S01]  /*0030*/  S2UR UR4, SR_CTAID.X ;  /* 0x00000000000479c3 */ /* 0x000e620000002500 */
[----:B0-----:R-:W-:Y:S01]  /*0040*/  IADD3 R1, PT, PT, R1, -0x1a8, RZ ;  /* 0xfffffe5801017810 */ /* 0x001fe20007ffe0ff */
[----:B------:R-:W0:Y:S01]  /*0050*/  LDCU UR8, c[0x0][0x3e8] ;  /* 0x00007d00ff0877ac */ /* 0x000e220008000800 */
[----:B------:R-:W-:-:S05]  /*0060*/  UMOV UR9, 0x1 ;  /* 0x0000000100097882 */ /* 0x000fca0000000000 */
[----:B------:R-:W1:Y:S08]  /*0070*/  LDC R4, c[0x0][0x360] ;  /* 0x0000d800ff047b82 */ /* 0x000e700000000800 */
[----:B------:R-:W3:Y:S01]  /*0080*/  LDC.64 R2, c[0x0][0x3a0] ;  /* 0x0000e800ff027b82 */ /* 0x000ee20000000a00 */
[----:B0-----:R-:W-:-:S07]  /*0090*/  USHF.L.U32 UR8, UR9, UR8, URZ ;  /* 0x0000000809087299 */ /* 0x001fce00080006ff */
[----:B------:R-:W0:Y:S01]  /*00a0*/  LDC.64 R6, c[0x0][0x3a8] ;  /* 0x0000ea00ff067b82 */ /* 0x000e220000000a00 */
[----:B------:R-:W-:-:S07]  /*00b0*/  USHF.R.S32.HI UR9, URZ, 0x1f, UR8 ;  /* 0x0000001fff097899 */ /* 0x000fce0008011408 */
[----:B------:R-:W4:Y:S01]  /*00c0*/  LDC.64 R8, c[0x0][0x3b0] ;  /* 0x0000ec00ff087b82 */ /* 0x000f220000000a00 */
[----:B-1----:R-:W-:Y:S02]  /*00d0*/  IMAD R4, R4, UR4, R5 ;  /* 0x0000000404047c24 */ /* 0x002fe4000f8e0205 */
[----:B------:R-:W-:Y:S01]  /*00e0*/  HFMA2 R5, -RZ, RZ, 0, 0 ;  /* 0x00000000ff057431 */ /* 0x000fe200000001ff */
[----:B------:R-:W2:Y:S04]  /*00f0*/  LDCU UR4, c[0x0][0x2f8] ;  /* 0x00005f00ff0477ac */ /* 0x000ea80008000800 */
[----:B------:R-:W-:Y:S02]  /*0100*/  ISETP.LT.U64.AND P0, PT, R4, UR8, PT ;  /* 0x0000000804007c0c */ /* 0x000fe4000bf11070 */
[----:B------:R-:W1:Y:S01]  /*0110*/  LDC.64 R10, c[0x0][0x3b8] ;  /* 0x0000ee00ff0a7b82 */ /* 0x000e620000000a00 */
[----:B---3--:R3:W-:Y:S04]  /*0120*/  STL.64 [R1], R2 ;  /* 0x0000000201007387 */ /* 0x0087e80000100a00 */
[----:B0-----:R0:W-:Y:S03]  /*0130*/  STL.64 [R1+0x8], R6 ;  /* 0x0000080601007387 */ /* 0x0011e60000100a00 */
[----:B------:R-:W5:Y:S01]  /*0140*/  LDC.64 R12, c[0x0][0x3c0] ;  /* 0x0000f000ff0c7b82 */ /* 0x000f620000000a00 */
[----:B---3--:R-:W-:Y:S01]  /*0150*/  MOV R2, R1 ;  /* 0x0000000100027202 */ /* 0x008fe20000000f00 */
[----:B------:R-:W-:Y:S01]  /*0160*/  HFMA2 R3, -RZ, RZ, 0, 0 ;  /* 0x00000000ff037431 */ /* 0x000fe200000001ff */
[----:B----4-:R0:W-:Y:S05]  /*0170*/  STL.64 [R1+0x10], R8 ;  /* 0x0000100801007387 */ /* 0x0101ea0000100a00 */
[----:B------:R-:W3:Y:S01]  /*0180*/  LDC.64 R14, c[0x0][0x3c8] ;  /* 0x0000f200ff0e7b82 */ /* 0x000ee20000000a00 */
[----:B--2---:R-:W-:-:S07]  /*0190*/  IADD.64 R2, R2, UR4 ;  /* 0x0000000402027c35 */ /* 0x004fce000f8e0200 */
[----:B------:R-:W2:Y:S01]  /*01a0*/  LDC.64 R16, c[0x0][0x3d0] ;  /* 0x0000f400ff107b82 */ /* 0x000ea20000000a00 */
[----:B-1----:R0:W-:Y:S04]  /*01b0*/  STL.64 [R1+0x18], R10 ;  /* 0x0000180a01007387 */ /* 0x0021e80000100a00 */
[----:B-----5:R0:W-:Y:S04]  /*01c0*/  STL.64 [R1+0x20], R12 ;  /* 0x0000200c01007387 */ /* 0x0201e80000100a00 */
[----:B---3--:R0:W-:Y:S04]  /*01d0*/  STL.64 [R1+0x28], R14 ;  /* 0x0000280e01007387 */ /* 0x0081e80000100a00 */
[----:B--2---:R0:W-:Y:S01]  /*01e0*/  STL.64 [R1+0x30], R16 ;  /* 0x0000301001007387 */ /* 0x0041e20000100a00 */
[----:B------:R-:W-:Y:S05]  /*01f0*/  @!P0 EXIT ;  /* 0x000000000000894d */ /* 0x000fea0003800000 */
[----:B------:R-:W-:Y:S02]  /*0200*/  IADD.64 R34, R2, 0xb8 ;  /* 0x000000b802227835 */ /* 0x000fe400078e0200 */
[----:B------:R-:W-:-:S07]  /*0210*/  MOV R19, 0x230 ;  /* 0x0000023000137802 */ /* 0x000fce0000000f00 */
[----:B0-----:R-:W-:Y:S05]  /*0220*/  CALL.REL.NOINC `($jit_computeValues$_ZN20kb31_septic_digest_tC1Ev) ;  /* 0x0000014c00607944 */ /* 0x001fea0003c00000 */
[----:B------:R-:W0:Y:S01]  /*0230*/  LDCU.U16 UR4, c[0x0][0x410] ;  /* 0x00008200ff0477ac */ /* 0x000e220008000400 */
[----:B------:R-:W1:Y:S01]  /*0240*/  LDC.64 R10, c[0x0][0x400] ;  /* 0x00010000ff0a7b82 */ /* 0x000e620000000a00 */
[----:B------:R-:W2:Y:S01]  /*0250*/  LDCU.U16 UR5, c[0x0][0x412] ;  /* 0x00008240ff0577ac */ /* 0x000ea20008000400 */
[----:B------:R-:W3:Y:S06]  /*0260*/  LDCU.U16 UR6, c[0x0][0x414] ;  /* 0x00008280ff0677ac */ /* 0x000eec0008000400 */
[----:B------:R-:W4:Y:S01]  /*0270*/  LDC.64 R12, c[0x0][0x408] ;  /* 0x00010200ff0c7b82 */ /* 0x000f220000000a00 */
[----:B------:R-:W5:Y:S01]  /*0280*/  LDCU.U16 UR7, c[0x0][0x416] ;  /* 0x000082c0ff0777ac */ /* 0x000f620008000400 */
[----:B------:R-:W1:Y:S06]  /*0290*/  LDCU.U16 UR10, c[0x0][0x430] ;  /* 0x00008600ff0a77ac */ /* 0x000e6c0008000400 */
[----:B------:R-:W4:Y:S01]  /*02a0*/  LDC.64 R14, c[0x0][0x418] ;  /* 0x00010600ff0e7b82 */ /* 0x000f220000000a00 */
[----:B0-----:R-:W-:Y:S01]  /*02b0*/  MOV R6, UR4 ;  /* 0x0000000400067c02 */ /* 0x001fe20008000f00 */
[----:B------:R-:W0:Y:S01]  /*02c0*/  LDCU.U16 UR11, c[0x0][0x432] ;  /* 0x00008640ff0b77ac */ /* 0x000e220008000400 */
[----:B--2---:R-:W-:Y:S01]  /*02d0*/  MOV R7, UR5 ;  /* 0x0000000500077c02 */ /* 0x004fe20008000f00 */
[----:B------:R-:W2:Y:S04]  /*02e0*/  LDCU.U16 UR12, c[0x0][0x434] ;  /* 0x00008680ff0c77ac */ /* 0x000ea80008000400 */
[----:B------:R-:W0:Y:S01]  /*02f0*/  LDC.64 R16, c[0x0][0x420] ;  /* 0x00010800ff107b82 */ /* 0x000e220000000a00 */
[----:B---3--:R-:W-:Y:S01]  /*0300*/  MOV R0, UR6 ;  /* 0x0000000600007c02 */ /* 0x008fe20008000f00 */
[----:B------:R-:W-:Y:S01]  /*0310*/  PRMT R6, R6, 0x5410, R7 ;  /* 0x0000541006067816 */ /* 0x000fe20000000007 */
[----:B------:R-:W3:Y:S01]  /*0320*/  LDCU.U16 UR13, c[0x0][0x436] ;  /* 0x000086c0ff0d77ac */ /* 0x000ee20008000400 */
[----:B-1----:R-:W-:Y:S01]  /*0330*/  STL.64 [R1+0x40], R10 ;  /* 0x0000400a01007387 */ /* 0x002fe20000100a00 */
[----:B-----5:R-:W-:Y:S01]  /*0340*/  MOV R9, UR7 ;  /* 0x0000000700097c02 */ /* 0x020fe20008000f00 */
[----:B------:R-:W1:Y:S02]  /*0350*/  LDCU.U16 UR14, c[0x0][0x450] ;  /* 0x00008a00ff0e77ac */ /* 0x000e640008000400 */
[----:B------:R-:W5:Y:S01]  /*0360*/  LDC.64 R20, c[0x0][0x468] ;  /* 0x00011a00ff147b82 */ /* 0x000f620000000a00 */
[----:B----4-:R-:W-:Y:S01]  /*0370*/  STL.64 [R1+0x48], R12 ;  /* 0x0000480c01007387 */ /* 0x010fe20000100a00 */
[----:B------:R-:W-:Y:S01]  /*0380*/  PRMT R7, R0, 0x5410, R9 ;  /* 0x0000541000077816 */ /* 0x000fe20000000009 */
[----:B------:R-:W4:Y:S01]  /*0390*/  LDCU.U16 UR15, c[0x0][0x452] ;  /* 0x00008a40ff0f77ac */ /* 0x000f220008000400 */
[----:B------:R-:W5:Y:S04]  /*03a0*/  LDCU.U16 UR4, c[0x0][0x454] ;  /* 0x00008a80ff0477ac */ /* 0x000f680008000400 */
[----:B------:R-:W5:Y:S01]  /*03b0*/  LDC.64 R22, c[0x0][0x438] ;  /* 0x00010e00ff167b82 */ /* 0x000f620000000a00 */
[----:B------:R-:W-:Y:S01]  /*03c0*/  STL.64 [R1+0x58], R14 ;  /* 0x0000580e01007387 */ /* 0x000fe20000100a00 */
[----:B--2---:R-:W-:Y:S01]  /*03d0*/  MOV R0, UR12 ;  /* 0x0000000c00007c02 */ /* 0x004fe20008000f00 */
[----:B------:R-:W2:Y:S02]  /*03e0*/  LDCU.U16 UR5, c[0x0][0x456] ;  /* 0x00008ac0ff0577ac */ /* 0x000ea40008000400 */
[----:B------:R2:W-:Y:S01]  /*03f0*/  STL.64 [R1+0x50], R6 ;  /* 0x0000500601007387 */ /* 0x0005e20000100a00 */
[----:B---3--:R-:W-:-:S02]  /*0400*/  MOV R37, UR13 ;  /* 0x0000000d00257c02 */ /* 0x008fc40008000f00 */
[----:B------:R-:W3:Y:S01]  /*0410*/  LDC.64 R24, c[0x0][0x440] ;  /* 0x00011000ff187b82 */ /* 0x000ee20000000a00 */
[----:B0-----:R-:W-:Y:S01]  /*0420*/  STL.64 [R1+0x60], R16 ;  /* 0x0000601001007387 */ /* 0x001fe20000100a00 */
[----:B-1----:R-:W-:Y:S01]  /*0430*/  MOV R36, UR14 ;  /* 0x0000000e00247c02 */ /* 0x002fe20008000f00 */
[----:B----4-:R-:W-:-:S05]  /*0440*/  MOV R39, UR15 ;  /* 0x0000000f00277c02 */ /* 0x010fca0008000f00 */
[----:B------:R-:W0:Y:S01]  /*0450*/  LDC.64 R26, c[0x0][0x448] ;  /* 0x00011200ff1a7b82 */ /* 0x000e220000000a00 */
[----:B-----5:R-:W-:Y:S01]  /*0460*/  STL.64 [R1+0x78], R20 ;  /* 0x0000781401007387 */ /* 0x020fe20000100a00 */
[----:B--2---:R-:W-:Y:S01]  /*0470*/  MOV R6, UR10 ;  /* 0x0000000a00067c02 */ /* 0x004fe20008000f00 */
[----:B------:R-:W-:Y:S01]  /*0480*/  MOV R7, UR11 ;  /* 0x0000000b00077c02 */ /* 0x000fe20008000f00 */
[----:B------:R-:W-:Y:S01]  /*0490*/  MOV R38, UR4 ;  /* 0x0000000400267c02 */ /* 0x000fe20008000f00 */
[----:B------:R-:W-:-:S03]  /*04a0*/  MOV R41, UR5 ;  /* 0x0000000500297c02 */ /* 0x000fc60008000f00 */
[----:B------:R-:W1:Y:S01]  /*04b0*/  LDC.64 R28, c[0x0][0x458] ;  /* 0x00011600ff1c7b82 */ /* 0x000e620000000a00 */
[----:B------:R-:W-:Y:S01]  /*04c0*/  STL.64 [R1+0x80], R22 ;  /* 0x0000801601007387 */ /* 0x000fe20000100a00 */
[----:B------:R-:W-:Y:S02]  /*04d0*/  PRMT R6, R6, 0x5410, R7 ;  /* 0x0000541006067816 */ /* 0x000fe40000000007 */
[----:B------:R-:W-:Y:S01]  /*04e0*/  PRMT R7, R0, 0x5410, R37 ;  /* 0x0000541000077816 */ /* 0x000fe20000000025 */
[----:B------:R-:W-:-:S03]  /*04f0*/  MOV R0, R34 ;  /* 0x0000002200007202 */ /* 0x000fc60000000f00 */
[----:B------:R-:W2:Y:S01]  /*0500*/  LDC.64 R30, c[0x0][0x390] ;  /* 0x0000e400ff1e7b82 */ /* 0x000ea20000000a00 */
[----:B---3--:R-:W-:Y:S04]  /*0510*/  STL.64 [R1+0x88], R24 ;  /* 0x0000881801007387 */ /* 0x008fe80000100a00 */
[----:B------:R3:W-:Y:S03]  /*0520*/  STL.64 [R1+0x70], R6 ;  /* 0x0000700601007387 */ /* 0x0007e60000100a00 */
[----:B------:R-:W4:Y:S01]  /*0530*/  LDC.64 R32, c[0x0][0x398] ;  /* 0x0000e600ff207b82 */ /* 0x000f220000000a00 */
[----:B0-----:R-:W-:Y:S07]  /*0540*/  STL.64 [R1+0x90], R26 ;  /* 0x0000901a01007387 */ /* 0x001fee0000100a00 */
[----:B------:R-:W0:Y:S01]  /*0550*/  LDC.64 R8, c[0x0][0x3f8] ;  /* 0x0000fe00ff087b82 */ /* 0x000e220000000a00 */
[----:B-1----:R-:W-:Y:S01]  /*0560*/  STL.64 [R1+0xa0], R28 ;  /* 0x0000a01c01007387 */ /* 0x002fe20000100a00 */
[----:B---3--:R-:W-:-:S02]  /*0570*/  PRMT R6, R36, 0x5410, R39 ;  /* 0x0000541024067816 */ /* 0x008fc40000000027 */
[----:B------:R-:W-:-:S04]  /*0580*/  PRMT R7, R38, 0x5410, R41 ;  /* 0x0000541026077816 */ /* 0x000fc80000000029 */
[----:B------:R-:W1:Y:S01]  /*0590*/  LDC.64 R18, c[0x0][0x428] ;  /* 0x00010a00ff127b82 */ /* 0x000e620000000a00 */
[----:B--2---:R-:W-:Y:S04]  /*05a0*/  STL.64 [R1+0xa8], R30 ;  /* 0x0000a81e01007387 */ /* 0x004fe80000100a00 */
[----:B------:R2:W-:Y:S04]  /*05b0*/  STL.64 [R1+0x98], R6 ;  /* 0x0000980601007387 */ /* 0x0005e80000100a00 */
[----:B----4-:R-:W-:Y:S04]  /*05c0*/  STL.64 [R1+0xb0], R32 ;  /* 0x0000b02001007387 */ /* 0x010fe80000100a00 */
[----:B0-----:R0:W-:Y:S01]  /*05d0*/  STL.64 [R1+0x38], R8 ;  /* 0x0000380801007387 */ /* 0x0011e20000100a00 */
[----:B--2---:R-:W-:Y:S01]  /*05e0*/  MOV R7, R35 ;  /* 0x0000002300077202 */ /* 0x004fe20000000f00 */
[----:B------:R-:W-:-:S02]  /*05f0*/  MOV R6, R2 ;  /* 0x0000000200067202 */ /* 0x000fc40000000f00 */
[----:B-1----:R1:W-:Y:S01]  /*0600*/  STL.64 [R1+0x68], R18 ;  /* 0x0000681201007387 */ /* 0x0023e20000100a00 */
[----:B0-----:R-:W-:Y:S01]  /*0610*/  MOV R9, R3 ;  /* 0x0000000300097202 */ /* 0x001fe20000000f00 */
[----:B-1----:R-:W-:-:S07]  /*0620*/  MOV R18, 0x640 ;  /* 0x0000064000127802 */ /* 0x002fce0000000f00 */
[----:B------:R-:W-:Y:S05]  /*0630*/  CALL.REL.NOINC `($jit_computeValues$_ZN23kb31_septic_extension_taSERKS_) ;  /* 0x0000014c00287944 */ /* 0x000fea0003c00000 */
[----:B------:R-:W0:Y:S01]  /*0640*/  LDCU UR5, c[0x0][0x3e8] ;  /* 0x00007d00ff0577ac */ /* 0x000e220008000800 */
[C---:B------:R-:W-:Y:S02]  /*0650*/  IADD.64 R6, R2.reuse, 0xd4 ;  /* 0x000000d402067835 */ /* 0x040fe400078e0200 */
[----:B------:R-:W-:Y:S02]  /*0660*/  IADD.64 R8, R2, 0x1c ;  /* 0x0000001c02087835 */ /* 0x000fe400078e0200 */
[----:B------:R-:W0:Y:S01]  /*0670*/  LDCU UR4, c[0x0][0x3d8] ;  /* 0x00007b00ff0477ac */ /* 0x000e220008000800 */
[----:B------:R-:W-:Y:S01]  /*0680*/  MOV R18, 0x730 ;  /* 0x0000073000127802 */ /* 0x000fe20000000f00 */
[----:B------:R-:W-:Y:S02]  /*0690*/  MOV R0, R6 ;  /* 0x0000000600007202 */ /* 0x000fe40000000f00 */
[----:B------:R-:W-:Y:S01]  /*06a0*/  MOV R6, R8 ;  /* 0x0000000800067202 */ /* 0x000fe20000000f00 */
[----:B------:R-:W1:Y:S01]  /*06b0*/  LDCU.64 UR10, c[0x0][0x358] ;  /* 0x00006b00ff0a77ac */ /* 0x000e620008000a00 */
[----:B0-----:R-:W-:-:S03]  /*06c0*/  UIADD3 UR4, UPT, UPT, UR5, -UR4, URZ ;  /* 0x8000000405047290 */ /* 0x001fc6000fffe0ff */
[----:B------:R-:W-:Y:S02]  /*06d0*/  UMOV UR5, 0x1 ;  /* 0x0000000100057882 */ /* 0x000fe40000000000 */
[----:B------:R-:W-:-:S04]  /*06e0*/  USHF.L.U32 UR4, UR5, UR4, URZ ;  /* 0x0000000405047299 */ /* 0x000fc800080006ff */
[----:B------:R-:W-:Y:S02]  /*06f0*/  USHF.R.S32.HI UR5, URZ, 0x1f, UR4 ;  /* 0x0000001fff057899 */ /* 0x000fe40008011404 */
[----:B------:R-:W-:-:S04]  /*0700*/  MOV R14, UR4 ;  /* 0x00000004000e7c02 */ /* 0x000fc80008000f00 */
[----:B-1----:R-:W-:-:S07]  /*0710*/  MOV R15, UR5 ;  /* 0x00000005000f7c02 */ /* 0x002fce0008000f00 */
[----:B------:R-:W-:Y:S05]  /*0720*/  CALL.REL.NOINC `($jit_computeValues$_ZN23kb31_septic_extension_taSERKS_) ;  /* 0x0000014800ec7944 */ /* 0x000fea0003c00000 */
[----:B------:R-:W0:Y:S01]  /*0730*/  LDCU.64 UR12, c[0x0][0x480] ;  /* 0x00009000ff0c77ac */ /* 0x000e220008000a00 */
[----:B------:R-:W2:Y:S01]  /*0740*/  LDL.64 R26, [R1+0x38] ;  /* 0x00003800011a7983 */ /* 0x000ea20000100a00 */
[----:B------:R-:W-:Y:S01]  /*0750*/  IMAD.SHL.U32 R18, R4, 0x4, RZ ;  /* 0x0000000404127824 */ /* 0x000fe200078e00ff */
[----:B------:R-:W-:Y:S01]  /*0760*/  SHF.R.U32.HI R19, RZ, 0x1e, R4 ;  /* 0x0000001eff137819 */ /* 0x000fe20000011604 */
[----:B------:R-:W1:Y:S01]  /*0770*/  LDCU.128 UR4, c[0x0][0x470] ;  /* 0x00008e00ff0477ac */ /* 0x000e620008000c00 */
[----:B------:R-:W3:Y:S01]  /*0780*/  LDL.64 R20, [R1+0x48] ;  /* 0x0000480001147983 */ /* 0x000ee20000100a00 */
[----:B------:R-:W4:Y:S03]  /*0790*/  LDC.64 R22, c[0x0][0x460] ;  /* 0x00011800ff167b82 */ /* 0x000f260000000a00 */
[----:B------:R-:W3:Y:S04]  /*07a0*/  LDL.64 R6, [R1+0x58] ;  /* 0x0000580001067983 */ /* 0x000ee80000100a00 */
[----:B------:R-:W3:Y:S01]  /*07b0*/  LDL.64 R12, [R1+0x68] ;  /* 0x00006800010c7983 */ /* 0x000ee20000100a00 */
[----:B0-----:R-:W-:-:S02]  /*07c0*/  IADD.64 R8, R18, UR12 ;  /* 0x0000000c12087c35 */ /* 0x001fc4000f8e0200 */
[C---:B-1----:R-:W-:Y:S02]  /*07d0*/  IADD.64 R10, R18.reuse, UR4 ;  /* 0x00000004120a7c35 */ /* 0x042fe4000f8e0200 */
[----:B------:R-:W-:-:S03]  /*07e0*/  IADD.64 R16, R18, UR6 ;  /* 0x0000000612107c35 */ /* 0x000fc6000f8e0200 */
[----:B------:R-:W3:Y:S04]  /*07f0*/  LDG.E R8, desc[UR10][R8.64] ;  /* 0x0000000a08087981 */ /* 0x000ee8000c1e1900 */
[----:B------:R-:W3:Y:S04]  /*0800*/  LDG.E R2, desc[UR10][R10.64] ;  /* 0x0000000a0a027981 */ /* 0x000ee8000c1e1900 */
[----:B------:R2:W3:Y:S01]  /*0810*/  LDG.E R3, desc[UR10][R16.64] ;  /* 0x0000000a10037981 */ /* 0x0004e2000c1e1900 */
[----:B------:R-:W-:Y:S01]  /*0820*/  MOV R24, UR8 ;  /* 0x0000000800187c02 */ /* 0x000fe20008000f00 */
[----:B------:R-:W-:-:S02]  /*0830*/  MOV R25, UR9 ;  /* 0x0000000900197c02 */ /* 0x000fc40008000f00 */
[----:B----4-:R0:W-:Y:S04]  /*0840*/  STL.64 [R1+0x100], R22 ;  /* 0x0001001601007387 */ /* 0x0101e80000100a00 */
[----:B------:R1:W-:Y:S04]  /*0850*/  STL.64 [R1+0x130], R24 ;  /* 0x0001301801007387 */ /* 0x0003e80000100a00 */
[----:B------:R-:W-:Y:S04]  /*0860*/  STL.64 [R1+0x108], RZ ;  /* 0x000108ff01007387 */ /* 0x000fe80000100a00 */
[----:B------:R-:W-:Y:S04]  /*0870*/  STL.64 [R1+0x110], RZ ;  /* 0x000110ff01007387 */ /* 0x000fe80000100a00 */
[----:B------:R-:W-:Y:S04]  /*0880*/  STL.64 [R1+0x118], RZ ;  /* 0x000118ff01007387 */ /* 0x000fe80000100a00 */
[----:B------:R4:W-:Y:S04]  /*0890*/  STL.64 [R1+0x128], R4 ;  /* 0x0001280401007387 */ /* 0x0009e80000100a00 */
[----:B------:R0:W-:Y:S01]  /*08a0*/  STL.64 [R1+0x120], R14 ;  /* 0x0001200e01007387 */ /* 0x0001e20000100a00 */
[----:B--2---:R-:W-:-:S02]  /*08b0*/  IADD.64 R16, R18, R26 ;  /* 0x0000001a12107235 */ /* 0x004fc400078e0200 */
[----:B---3--:R-:W-:-:S03]  /*08c0*/  IMAD R11, R21, 0x14, RZ ;  /* 0x00000014150b7824 */ /* 0x008fc600078e02ff */
[CC--:B------:R-:W-:Y:S01]  /*08d0*/  LEA R28, P2, R20.reuse, R16.reuse, 0x4 ;  /* 0x00000010141c7211 */ /* 0x0c0fe200078420ff */
[C-C-:B------:R-:W-:Y:S01]  /*08e0*/  IMAD.WIDE.U32 R30, R20.reuse, 0x14, R16.reuse ;  /* 0x00000014141e7825 */ /* 0x140fe200078e0010 */
[----:B------:R-:W-:Y:S01]  /*08f0*/  LEA R10, P0, R20, R16, 0x2 ;  /* 0x00000010140a7211 */ /* 0x000fe200078010ff */
[----:B------:R-:W-:Y:S02]  /*0900*/  IADD.64 R18, R18, R6 ;  /* 0x0000000612127235 */ /* 0x000fe400078e0200 */
[----:B------:R-:W-:Y:S01]  /*0910*/  IMAD R9, R21, 0xc, RZ ;  /* 0x0000000c15097824 */ /* 0x000fe200078e02ff */
[C---:B0-----:R-:W-:Y:S01]  /*0920*/  LEA R22, P1, R20.reuse, R16, 0x3 ;  /* 0x0000001014167211 */ /* 0x041fe200078218ff */
[C---:B-1----:R-:W-:Y:S01]  /*0930*/  IMAD.WIDE.U32 R24, R20.reuse, 0xc, R16 ;  /* 0x0000000c14187825 */ /* 0x042fe200078e0010 */
[----:B------:R-:W-:Y:S02]  /*0940*/  IADD3 R31, PT, PT, R31, R11, RZ ;  /* 0x0000000b1f1f7210 */ /* 0x000fe40007ffe0ff */
[----:B------:R-:W-:-:S02]  /*0950*/  LEA.HI.X R29, R20, R17, R21, 0x4, P2 ;  /* 0x00000011141d7211 */ /* 0x000fc400010f2415 */
[CCC-:B------:R-:W-:Y:S01]  /*0960*/  LEA.HI.X R11, R20.reuse, R17.reuse, R21.reuse, 0x2, P0 ;  /* 0x00000011140b7211 */ /* 0x1c0fe200000f1415 */
[----:B------:R-:W-:Y:S01]  /*0970*/  IMAD R27, R13, 0xc, RZ ;  /* 0x0000000c0d1b7824 */ /* 0x000fe200078e02ff */
[----:B------:R-:W-:Y:S01]  /*0980*/  LEA.HI.X R23, R20, R17, R21, 0x3, P1 ;  /* 0x0000001114177211 */ /* 0x000fe200008f1c15 */
[----:B------:R-:W-:Y:S01]  /*0990*/  IMAD.WIDE.U32 R20, R12, 0xc, R18 ;  /* 0x0000000c0c147825 */ /* 0x000fe200078e0012 */
[----:B------:R-:W-:-:S03]  /*09a0*/  IADD3 R25, PT, PT, R25, R9, RZ ;  /* 0x0000000919197210 */ /* 0x000fc60007ffe0ff */
[C---:B------:R-:W-:Y:S01]  /*09b0*/  IMAD R35, R13.reuse, 0x24, RZ ;  /* 0x000000240d237824 */ /* 0x040fe200078e02ff */
[----:B------:R0:W-:Y:S01]  /*09c0*/  STL [R1+0xf8], R8 ;  /* 0x0000f80801007387 */ /* 0x0001e20000100800 */
[----:B------:R-:W-:Y:S01]  /*09d0*/  IMAD R63, R13, 0x28, RZ ;  /* 0x000000280d3f7824 */ /* 0x000fe200078e02ff */
[----:B------:R-:W-:Y:S01]  /*09e0*/  IADD3 R21, PT, PT, R21, R27, RZ ;  /* 0x0000001b15157210 */ /* 0x000fe20007ffe0ff */
[C---:B------:R-:W-:Y:S01]  /*09f0*/  IMAD R27, R13.reuse, 0x14, RZ ;  /* 0x000000140d1b7824 */ /* 0x040fe200078e02ff */
[----:B------:R0:W-:Y:S01]  /*0a00*/  STL.64 [R1+0xf0], R2 ;  /* 0x0000f00201007387 */ /* 0x0001e20000100a00 */
[----:B------:R-:W-:-:S03]  /*0a10*/  IMAD R33, R13, 0x18, RZ ;  /* 0x000000180d217824 */ /* 0x000fc600078e02ff */
[----:B------:R1:W5:Y:S01]  /*0a20*/  LD.E R61, desc[UR10][R28.64] ;  /* 0x0000000a1c3d7980 */ /* 0x000362000c101900 */
[----:B------:R-:W-:-:S03]  /*0a30*/  IMAD R85, R13, 0x1c, RZ ;  /* 0x0000001c0d557824 */ /* 0x000fc600078e02ff */
[----:B------:R2:W5:Y:S04]  /*0a40*/  LD.E R71, desc[UR10][R30.64] ;  /* 0x0000000a1e477980 */ /* 0x000568000c101900 */
[----:B------:R3:W5:Y:S01]  /*0a50*/  LD.E R26, desc[UR10][R16.64] ;  /* 0x0000000a101a7980 */ /* 0x000762000c101900 */
[----:B-1----:R-:W-:-:S03]  /*0a60*/  IMAD.WIDE.U32 R28, R12, 0x24, R18 ;  /* 0x000000240c1c7825 */ /* 0x002fc600078e0012 */
[----:B------:R1:W5:Y:S01]  /*0a70*/  LD.E R9, desc[UR10][R24.64] ;  /* 0x0000000a18097980 */ /* 0x000362000c101900 */
[----:B--2---:R-:W-:-:S03]  /*0a80*/  IMAD.WIDE.U32 R30, R12, 0x28, R18 ;  /* 0x000000280c1e7825 */ /* 0x004fc600078e0012 */
[----:B------:R2:W5:Y:S01]  /*0a90*/  LD.E R57, desc[UR10][R22.64] ;  /* 0x0000000a16397980 */ /* 0x000562000c101900 */
[C---:B---3--:R-:W-:Y:S01]  /*0aa0*/  IMAD.WIDE.U32 R16, R12.reuse, 0x14, R18 ;  /* 0x000000140c107825 */ /* 0x048fe200078e0012 */
[----:B------:R-:W-:Y:S02]  /*0ab0*/  IADD3 R29, PT, PT, R29, R35, RZ ;  /* 0x000000231d1d7210 */ /* 0x000fe40007ffe0ff */
[C---:B------:R-:W-:Y:S01]  /*0ac0*/  SHF.L.U64.HI R87, R12.reuse, 0x2, R13 ;  /* 0x000000020c577819 */ /* 0x040fe2000001020d */
[----:B------:R0:W5:Y:S01]  /*0ad0*/  LD.E R11, desc[UR10][R10.64] ;  /* 0x0000000a0a0b7980 */ /* 0x000162000c101900 */
[C---:B-1----:R-:W-:Y:S01]  /*0ae0*/  IMAD.WIDE.U32 R24, R12.reuse, 0x18, R18 ;  /* 0x000000180c187825 */ /* 0x042fe200078e0012 */
[----:B------:R-:W-:Y:S02]  /*0af0*/  IADD3 R63, PT, PT, R31, R63, RZ ;  /* 0x0000003f1f3f7210 */ /* 0x000fe40007ffe0ff */
[C---:B------:R-:W-:Y:S01]  /*0b00*/  SHF.L.U64.HI R37, R12.reuse, 0x3, R13 ;  /* 0x000000030c257819 */ /* 0x040fe2000001020d */
[----:B------:R0:W5:Y:S01]  /*0b10*/  LD.E R82, desc[UR10][R18.64] ;  /* 0x0000000a12527980 */ /* 0x000162000c101900 */
[C---:B--2---:R-:W-:Y:S01]  /*0b20*/  IMAD.WIDE.U32 R22, R12.reuse, 0x1c, R18 ;  /* 0x0000001c0c167825 */ /* 0x044fe200078e0012 */
[----:B------:R-:W-:Y:S01]  /*0b30*/  MOV R62, R30 ;  /* 0x0000001e003e7202 */ /* 0x000fe20000000f00 */
[C-C-:B------:R-:W-:Y:S01]  /*0b40*/  SHF.L.U64.HI R35, R12.reuse, 0x4, R13.reuse ;  /* 0x000000040c237819 */ /* 0x140fe2000001020d */
[----:B------:R0:W5:Y:S01]  /*0b50*/  LD.E R70, desc[UR10][R20.64] ;  /* 0x0000000a14467980 */ /* 0x000162000c101900 */
[C---:B------:R-:W-:Y:S01]  /*0b60*/  IMAD.SHL.U32 R86, R12.reuse, 0x4, RZ ;  /* 0x000000040c567824 */ /* 0x040fe200078e00ff */
[C---:B------:R-:W-:Y:S01]  /*0b70*/  SHF.L.U64.HI R31, R12.reuse, 0x5, R13 ;  /* 0x000000050c1f7819 */ /* 0x040fe2000001020d */
[C---:B------:R-:W-:Y:S01]  /*0b80*/  IMAD.SHL.U32 R36, R12.reuse, 0x8, RZ ;  /* 0x000000080c247824 */ /* 0x040fe200078e00ff */
[----:B------:R-:W-:Y:S01]  /*0b90*/  IADD3 R17, PT, PT, R17, R27, RZ ;  /* 0x0000001b11117210 */ /* 0x000fe20007ffe0ff */
[C---:B------:R-:W-:Y:S01]  /*0ba0*/  IMAD.SHL.U32 R34, R12.reuse, 0x10, RZ ;  /* 0x000000100c227824 */ /* 0x040fe200078e00ff */
[----:B------:R-:W-:Y:S01]  /*0bb0*/  IADD3 R25, PT, PT, R25, R33, RZ ;  /* 0x0000002119197210 */ /* 0x000fe20007ffe0ff */
[----:B------:R-:W-:Y:S01]  /*0bc0*/  IMAD.SHL.U32 R30, R12, 0x20, RZ ;  /* 0x000000200c1e7824 */ /* 0x000fe200078e00ff */
[----:B------:R-:W-:Y:S01]  /*0bd0*/  IADD3 R85, PT, PT, R23, R85, RZ ;  /* 0x0000005517557210 */ /* 0x000fe20007ffe0ff */
[----:B------:R-:W-:Y:S01]  /*0be0*/  MOV R84, R22 ;  /* 0x0000001600547202 */ /* 0x000fe20000000f00 */
[----:B------:R-:W-:-:S02]  /*0bf0*/  IMAD R33, R13, 0x2c, RZ ;  /* 0x0000002c0d217824 */ /* 0x000fc400078e02ff */
[--C-:B------:R-:W-:Y:S01]  /*0c00*/  IMAD.WIDE.U32 R38, R12, 0x30, R18.reuse ;  /* 0x000000300c267825 */ /* 0x100fe200078e0012 */
[----:B------:R-:W-:Y:S02]  /*0c10*/  IADD.64 R46, R18, R86 ;  /* 0x00000056122e7235 */ /* 0x000fe400078e0200 */
[----:B------:R0:W5:Y:S01]  /*0c20*/  LD.E R78, desc[UR10][R28.64] ;  /* 0x0000000a1c4e7980 */ /* 0x000162000c101900 */
[----:B------:R-:W-:Y:S02]  /*0c30*/  IMAD R27, R13, 0x30, RZ ;  /* 0x000000300d1b7824 */ /* 0x000fe400078e02ff */
[----:B------:R-:W-:Y:S01]  /*0c40*/  IMAD.WIDE.U32 R22, R12, 0x2c, R18 ;  /* 0x0000002c0c167825 */ /* 0x000fe200078e0012 */
[C---:B------:R-:W-:Y:S02]  /*0c50*/  IADD.64 R76, R18.reuse, R36 ;  /* 0x00000024124c7235 */ /* 0x040fe400078e0200 */
[C---:B------:R-:W-:Y:S02]  /*0c60*/  IADD.64 R58, R18.reuse, R34 ;  /* 0x00000022123a7235 */ /* 0x040fe400078e0200 */
[----:B------:R-:W-:-:S03]  /*0c70*/  IADD.64 R80, R18, R30 ;  /* 0x0000001e12507235 */ /* 0x000fc600078e0200 */
[----:B------:R-:W-:Y:S01]  /*0c80*/  IADD3 R33, PT, PT, R23, R33, RZ ;  /* 0x0000002117217210 */ /* 0x000fe20007ffe0ff */
[----:B------:R-:W-:Y:S01]  /*0c90*/  MOV R32, R22 ;  /* 0x0000001600207202 */ /* 0x000fe20000000f00 */
[----:B------:R-:W-:Y:S01]  /*0ca0*/  IADD3 R39, PT, PT, R39, R27, RZ ;  /* 0x0000001b27277210 */ /* 0x000fe20007ffe0ff */
[----:B------:R0:W5:Y:S04]  /*0cb0*/  LD.E R46, desc[UR10][R46.64] ;  /* 0x0000000a2e2e7980 */ /* 0x000168000c101900 */
        /* <DEDUP_REMOVED lines=8> */
[----:B------:R0:W5:Y:S01]  /*0d40*/  LD.E R74, desc[UR10][R38.64] ;  /* 0x0000000a264a7980 */ /* 0x000162000c101900 */
[----:B----4-:R-:W-:-:S05]  /*0d50*/  IADD.64 R4, R4, R14 ;  /* 0x0000000e04047235 */ /* 0x010fca00078e0200 */
[----:B------:R-:W-:-:S05]  /*0d60*/  LOP3.LUT R0, R5, UR9, RZ, 0xfc, !PT ;  /* 0x0000000905007c12 */ /* 0x000fca000f8efcff */
[----:B------:R-:W-:Y:S01]  /*0d70*/  ISETP.NE.U32.AND P0, PT, R0, RZ, PT ;  /* 0x000000ff0000720c */ /* 0x000fe20003f05070 */
[----:B------:R-:W-:-:S12]  /*0d80*/  BSSY.RECONVERGENT B0, `(.L_x_0) ;  /* 0x0000017000007945 */ /* 0x000fd80003800200 */
[----:B0-----:R-:W-:Y:S05]  /*0d90*/  @P0 BRA `(.L_x_1) ;  /* 0x00000000004c0947 */ /* 0x001fea0003800000 */
[----:B------:R-:W-:Y:S02]  /*0da0*/  UI2F.U32.RP UR4, UR8 ;  /* 0x000000080004725a */ /* 0x000fe40008209000 */
[----:B------:R-:W-:Y:S01]  /*0db0*/  IADD3 R5, PT, PT, RZ, -UR8, RZ ;  /* 0x80000008ff057c10 */ /* 0x000fe2000fffe0ff */
[----:B------:R-:W-:Y:S01]  /*0dc0*/  HFMA2 R14, -RZ, RZ, 0, 0 ;  /* 0x00000000ff0e7431 */ /* 0x000fe200000001ff */
[----:B------:R-:W-:-:S05]  /*0dd0*/  ISETP.NE.U32.AND P1, PT, RZ, UR8, PT ;  /* 0x00000008ff007c0c */ /* 0x000fca000bf25070 */
[----:B------:R-:W0:Y:S02]  /*0de0*/  MUFU.RCP R0, UR4 ;  /* 0x0000000400007d08 */ /* 0x000e240008001000 */
[----:B0-----:R-:W-:-:S04]  /*0df0*/  IADD3 R0, PT, PT, R0, 0xffffffe, RZ ;  /* 0x0ffffffe00007810 */ /* 0x001fc80007ffe0ff */
[----:B------:R-:W0:Y:S02]  /*0e00*/  F2I.FTZ.U32.TRUNC.NTZ R15, R0 ;  /* 0x00000000000f7305 */ /* 0x000e24000021f000 */
[----:B0-----:R-:W-:-:S04]  /*0e10*/  IMAD R5, R5, R15, RZ ;  /* 0x0000000f05057224 */ /* 0x001fc800078e02ff */
[----:B------:R-:W-:Y:S01]  /*0e20*/  IMAD.HI.U32 R15, R15, R5, R14 ;  /* 0x000000050f0f7227 */ /* 0x000fe200078e000e */
[----:B------:R-:W-:-:S05]  /*0e30*/  MOV R5, RZ ;  /* 0x000000ff00057202 */ /* 0x000fca0000000f00 */
[----:B------:R-:W-:-:S05]  /*0e40*/  IMAD.HI.U32 R15, R15, R4, RZ ;  /* 0x000000040f0f7227 */ /* 0x000fca00078e00ff */
[----:B------:R-:W-:-:S05]  /*0e50*/  IADD3 R15, PT, PT, -R15, RZ, RZ ;  /* 0x000000ff0f0f7210 */ /* 0x000fca0007ffe1ff */
[----:B------:R-:W-:-:S05]  /*0e60*/  IMAD R4, R15, UR8, R4 ;  /* 0x000000080f047c24 */ /* 0x000fca000f8e0204 */
[----:B------:R-:W-:-:S13]  /*0e70*/  ISETP.GE.U32.AND P0, PT, R4, UR8, PT ;  /* 0x0000000804007c0c */ /* 0x000fda000bf06070 */
[----:B------:R-:W-:-:S05]  /*0e80*/  @P0 IADD3 R4, PT, PT, R4, -UR8, RZ ;  /* 0x8000000804040c10 */ /* 0x000fca000fffe0ff */
[----:B------:R-:W-:-:S13]  /*0e90*/  ISETP.GE.U32.AND P0, PT, R4, UR8, PT ;  /* 0x0000000804007c0c */ /* 0x000fda000bf06070 */
[----:B------:R-:W-:Y:S02]  /*0ea0*/  @P0 IADD3 R4, PT, PT, R4, -UR8, RZ ;  /* 0x8000000804040c10 */ /* 0x000fe4000fffe0ff */
[----:B------:R-:W-:Y:S01]  /*0eb0*/  @!P1 LOP3.LUT R4, RZ, UR8, RZ, 0x33, !PT ;  /* 0x00000008ff049c12 */ /* 0x000fe2000f8e33ff */
[----:B------:R-:W-:Y:S06]  /*0ec0*/  BRA `(.L_x_2) ;  /* 0x0000000000087947 */ /* 0x000fec0003800000 */
.L_x_1:
[----:B------:R-:W-:-:S07]  /*0ed0*/  MOV R0, 0xef0 ;  /* 0x00000ef000007802 */ /* 0x000fce0000000f00 */
[----:B-----5:R-:W-:Y:S05]  /*0ee0*/  CALL.REL.NOINC `($__internal_0_$__cuda_sm20_rem_u64) ;  /* 0x0000014400787944 */ /* 0x020fea0003c00000 */
.L_x_2:
[----:B------:R-:W-:Y:S05]  /*0ef0*/  BSYNC.RECONVERGENT B0 ;  /* 0x0000000000007941 */ /* 0x000fea0003800200 */
.L_x_0:
[----:B------:R-:W0:Y:S08]  /*0f00*/  LDC.64 R18, c[0x0][0x380] ;  /* 0x0000e000ff127b82 */ /* 0x000e300000000a00 */
[----:B------:R-:W1:Y:S01]  /*0f10*/  LDC.64 R90, c[0x0][0x380] ;  /* 0x0000e000ff5a7b82 */ /* 0x000e620000000a00 */
[----:B------:R-:W2:Y:S04]  /*0f20*/  LDL.64 R20, [R1+0x90] ;  /* 0x0000900001147983 */ /* 0x000ea80000100a00 */
[----:B0-----:R0:W3:Y:S04]  /*0f30*/  LDG.E R79, desc[UR10][R18.64] ;  /* 0x0000000a124f7981 */ /* 0x0010e8000c1e1900 */
[----:B-1----:R3:W4:Y:S04]  /*0f40*/  LDG.E R90, desc[UR10][R90.64+0x4] ;  /* 0x0000040a5a5a7981 */ /* 0x002728000c1e1900 */
[----:B------:R-:W2:Y:S01]  /*0f50*/  LDL.64 R106, [R1+0x80] ;  /* 0x00008000016a7983 */ /* 0x000ea20000100a00 */
[----:B------:R-:W1:Y:S01]  /*0f60*/  S2R R15, SR_TID.X ;  /* 0x00000000000f7919 */ /* 0x000e620000002100 */
[----:B------:R-:W1:Y:S08]  /*0f70*/  S2UR UR4, SR_CTAID.X ;  /* 0x00000000000479c3 */ /* 0x000e700000002500 */
[----:B------:R-:W1:Y:S01]  /*0f80*/  LDC R0, c[0x0][0x360] ;  /* 0x0000d800ff007b82 */ /* 0x000e620000000800 */
[C---:B------:R-:W-:Y:S01]  /*0f90*/  SHF.L.U64.HI R5, R4.reuse, 0x2, R5 ;  /* 0x0000000204057819 */ /* 0x040fe20000010205 */
[----:B------:R-:W-:-:S05]  /*0fa0*/  IMAD.SHL.U32 R4, R4, 0x4, RZ ;  /* 0x0000000404047824 */ /* 0x000fca00078e00ff */
[----:B------:R-:W-:Y:S02]  /*0fb0*/  IADD.64 R38, R6, R4 ;  /* 0x0000000406267235 */ /* 0x000fe400078e0200 */
[C---:B------:R-:W-:Y:S02]  /*0fc0*/  IMAD R14, R13.reuse, 0x14, RZ ;  /* 0x000000140d0e7824 */ /* 0x040fe400078e02ff */
[----:B------:R-:W-:Y:S02]  /*0fd0*/  IMAD R23, R13, 0x30, RZ ;  /* 0x000000300d177824 */ /* 0x000fe400078e02ff */
[C-C-:B0-----:R-:W-:Y:S01]  /*0fe0*/  IMAD.WIDE.U32 R18, R12.reuse, 0x14, R38.reuse ;  /* 0x000000140c127825 */ /* 0x141fe200078e0026 */
[----:B------:R-:W2:Y:S03]  /*0ff0*/  LD.E R59, desc[UR10][R38.64] ;  /* 0x0000000a263b7980 */ /* 0x000ea6000c101900 */
[----:B------:R-:W-:-:S04]  /*1000*/  IMAD.WIDE.U32 R28, R12, 0x18, R38 ;  /* 0x000000180c1c7825 */ /* 0x000fc800078e0026 */
[----:B------:R-:W-:-:S04]  /*1010*/  IMAD.WIDE.U32 R6, R12, 0x30, R38 ;  /* 0x000000300c067825 */ /* 0x000fc800078e0026 */
[----:B-1----:R-:W-:Y:S02]  /*1020*/  IMAD R0, R0, UR4, R15 ;  /* 0x0000000400007c24 */ /* 0x002fe4000f8e020f */
[C---:B------:R-:W-:Y:S01]  /*1030*/  IMAD R15, R13.reuse, 0x18, RZ ;  /* 0x000000180d0f7824 */ /* 0x040fe200078e02ff */
[----:B------:R-:W-:Y:S01]  /*1040*/  IADD3 R19, PT, PT, R14, R19, RZ ;  /* 0x000000130e137210 */ /* 0x000fe20007ffe0ff */
[----:B------:R-:W-:Y:S01]  /*1050*/  IMAD R17, R13, 0x1c, RZ ;  /* 0x0000001c0d117824 */ /* 0x000fe200078e02ff */
[----:B------:R-:W-:Y:S01]  /*1060*/  MOV R14, R6 ;  /* 0x00000006000e7202 */ /* 0x000fe20000000f00 */
[----:B------:R-:W-:Y:S01]  /*1070*/  IMAD.WIDE.U32 R88, R12, 0x1c, R38 ;  /* 0x0000001c0c587825 */ /* 0x000fe200078e0026 */
[----:B------:R-:W-:Y:S02]  /*1080*/  IADD3 R29, PT, PT, R15, R29, RZ ;  /* 0x0000001d0f1d7210 */ /* 0x000fe40007ffe0ff */
[----:B------:R-:W-:Y:S01]  /*1090*/  IADD3 R15, PT, PT, R23, R7, RZ ;  /* 0x00000007170f7210 */ /* 0x000fe20007ffe0ff */
[----:B------:R-:W-:-:S02]  /*10a0*/  IADD.64 R86, R86, R38 ;  /* 0x0000002656567235 */ /* 0x000fc400078e0200 */
[----:B------:R-:W-:Y:S02]  /*10b0*/  IADD.64 R30, R30, R38 ;  /* 0x000000261e1e7235 */ /* 0x000fe400078e0200 */
[----:B------:R-:W-:Y:S01]  /*10c0*/  IMAD R10, R13, 0xc, RZ ;  /* 0x0000000c0d0a7824 */ /* 0x000fe200078e02ff */
[----:B------:R-:W-:Y:S01]  /*10d0*/  IADD3 R89, PT, PT, R17, R89, RZ ;  /* 0x0000005911597210 */ /* 0x000fe20007ffe0ff */
[----:B------:R-:W-:Y:S01]  /*10e0*/  IMAD.WIDE.U32 R32, R12, 0xc, R38 ;  /* 0x0000000c0c207825 */ /* 0x000fe200078e0026 */
[----:B------:R-:W2:Y:S03]  /*10f0*/  LD.E R86, desc[UR10][R86.64] ;  /* 0x0000000a56567980 */ /* 0x000ea6000c101900 */
[C---:B------:R-:W-:Y:S01]  /*1100*/  IMAD R27, R13.reuse, 0x24, RZ ;  /* 0x000000240d1b7824 */ /* 0x040fe200078e02ff */
[----:B------:R0:W2:Y:S01]  /*1110*/  LD.E R50, desc[UR10][R30.64] ;  /* 0x0000000a1e327980 */ /* 0x0000a2000c101900 */
[----:B------:R-:W-:-:S02]  /*1120*/  IMAD R41, R13, 0x28, RZ ;  /* 0x000000280d297824 */ /* 0x000fc400078e02ff */
[----:B------:R-:W-:Y:S01]  /*1130*/  IMAD R43, R13, 0x2c, RZ ;  /* 0x0000002c0d2b7824 */ /* 0x000fe200078e02ff */
[----:B------:R-:W-:Y:S01]  /*1140*/  IADD3 R13, PT, PT, R10, R33, RZ ;  /* 0x000000210a0d7210 */ /* 0x000fe20007ffe0ff */
[C-C-:B------:R-:W-:Y:S01]  /*1150*/  IMAD.WIDE.U32 R92, R12.reuse, 0x24, R38.reuse ;  /* 0x000000240c5c7825 */ /* 0x140fe200078e0026 */
[----:B------:R1:W2:Y:S03]  /*1160*/  LD.E R88, desc[UR10][R88.64] ;  /* 0x0000000a58587980 */ /* 0x0002a6000c101900 */
[----:B------:R-:W-:-:S04]  /*1170*/  IMAD.WIDE.U32 R48, R12, 0x28, R38 ;  /* 0x000000280c307825 */ /* 0x000fc800078e0026 */
[----:B------:R-:W-:Y:S01]  /*1180*/  IMAD.WIDE.U32 R24, R12, 0x2c, R38 ;  /* 0x0000002c0c187825 */ /* 0x000fe200078e0026 */
[----:B------:R-:W-:Y:S01]  /*1190*/  MOV R12, R32 ;  /* 0x00000020000c7202 */ /* 0x000fe20000000f00 */
[----:B------:R-:W-:Y:S01]  /*11a0*/  IADD3 R93, PT, PT, R27, R93, RZ ;  /* 0x0000005d1b5d7210 */ /* 0x000fe20007ffe0ff */
[----:B------:R-:W2:Y:S04]  /*11b0*/  LD.E R77, desc[UR10][R14.64] ;  /* 0x0000000a0e4d7980 */ /* 0x000ea8000c101900 */
[----:B------:R0:W2:Y:S04]  /*11c0*/  LD.E R69, desc[UR10][R12.64] ;  /* 0x0000000a0c457980 */ /* 0x0000a8000c101900 */
[----:B------:R0:W2:Y:S04]  /*11d0*/  LD.E R75, desc[UR10][R18.64] ;  /* 0x0000000a124b7980 */ /* 0x0000a8000c101900 */
[----:B------:R0:W2:Y:S01]  /*11e0*/  LD.E R45, desc[UR10][R28.64] ;  /* 0x0000000a1c2d7980 */ /* 0x0000a2000c101900 */
[----:B------:R-:W-:Y:S01]  /*11f0*/  IADD3 R25, PT, PT, R43, R25, RZ ;  /* 0x000000192b197210 */ /* 0x000fe20007ffe0ff */
[----:B------:R-:W-:-:S02]  /*1200*/  IADD.64 R36, R36, R38 ;  /* 0x0000002624247235 */ /* 0x000fc400078e0200 */
[----:B------:R-:W-:Y:S02]  /*1210*/  IADD.64 R34, R34, R38 ;  /* 0x0000002622227235 */ /* 0x000fe400078e0200 */
[----:B------:R0:W2:Y:S01]  /*1220*/  LD.E R24, desc[UR10][R24.64] ;  /* 0x0000000a18187980 */ /* 0x0000a2000c101900 */
[----:B------:R-:W-:-:S03]  /*1230*/  IADD3 R49, PT, PT, R41, R49, RZ ;  /* 0x0000003129317210 */ /* 0x000fc60007ffe0ff */
[----:B------:R0:W2:Y:S04]  /*1240*/  LD.E R51, desc[UR10][R34.64] ;  /* 0x0000000a22337980 */ /* 0x0000a8000c101900 */
[----:B------:R-:W2:Y:S04]  /*1250*/  LD.E R65, desc[UR10][R36.64] ;  /* 0x0000000a24417980 */ /* 0x000ea8000c101900 */
[----:B------:R-:W2:Y:S04]  /*1260*/  LD.E R48, desc[UR10][R48.64] ;  /* 0x0000000a30307980 */ /* 0x000ea8000c101900 */
[----:B------:R-:W2:Y:S01]  /*1270*/  LD.E R92, desc[UR10][R92.64] ;  /* 0x0000000a5c5c7980 */ /* 0x000ea2000c101900 */
[----:B---3-5:R-:W-:-:S05]  /*1280*/  IADD3 R91, PT, PT, R16, R79, RZ ;  /* 0x0000004f105b7210 */ /* 0x028fca0007ffe0ff */
[----:B------:R-:W-:Y:S01]  /*1290*/  ISETP.GE.U32.AND P0, PT, R91, 0x7f000001, PT ;  /* 0x7f0000015b00780c */ /* 0x000fe20003f06070 */
[-C--:B------:R-:W-:Y:S02]  /*12a0*/  IADD3 R67, PT, PT, R80, R79.reuse, RZ ;  /* 0x0000004f50437210 */ /* 0x080fe40007ffe0ff */
[----:B------:R-:W-:-:S03]  /*12b0*/  IADD3 R85, PT, PT, R22, R79, RZ ;  /* 0x0000004f16557210 */ /* 0x000fc60007ffe0ff */
[----:B------:R-:W-:-:S07]  /*12c0*/  ISETP.GE.U32.AND P1, PT, R67, 0x7f000001, PT ;  /* 0x7f0000014300780c */ /* 0x000fce0003f26070 */
[----:B------:R-:W-:Y:S01]  /*12d0*/  @P0 IADD3 R91, PT, PT, R91, -0x7f000001, RZ ;  /* 0x80ffffff5b5b0810 */ /* 0x000fe20007ffe0ff */
[----:B------:R-:W-:-:S04]  /*12e0*/  ISETP.GE.U32.AND P0, PT, R85, 0x7f000001, PT ;  /* 0x7f0000015500780c */ /* 0x000fc80003f06070 */
[----:B----4-:R-:W-:-:S04]  /*12f0*/  IMAD.WIDE.U32 R6, R90, R91, RZ ;  /* 0x0000005b5a067225 */ /* 0x010fc800078e00ff */
[----:B------:R-:W-:Y:S01]  /*1300*/  IMAD R17, R6, 0x7effffff, RZ ;  /* 0x7effffff06117824 */ /* 0x000fe200078e02ff */
[-C--:B0-----:R-:W-:Y:S02]  /*1310*/  IADD3 R30, PT, PT, R58, R79.reuse, RZ ;  /* 0x0000004f3a1e7210 */ /* 0x081fe40007ffe0ff */
[-C--:B------:R-:W-:Y:S02]  /*1320*/  IADD3 R87, PT, PT, R78, R79.reuse, RZ ;  /* 0x0000004f4e577210 */ /* 0x080fe40007ffe0ff */
[-C--:B------:R-:W-:Y:S01]  /*1330*/  IADD3 R10, PT, PT, R56, R79.reuse, RZ ;  /* 0x0000004f380a7210 */ /* 0x080fe20007ffe0ff */
[----:B------:R-:W-:Y:S01]  /*1340*/  IMAD.HI.U32 R17, R17, 0x7f000001, R6 ;  /* 0x7f00000111117827 */ /* 0x000fe200078e0006 */
[----:B------:R-:W-:Y:S02]  /*1350*/  @P1 IADD3 R67, PT, PT, R67, -0x7f000001, RZ ;  /* 0x80ffffff43431810 */ /* 0x000fe40007ffe0ff */
[----:B------:R-:W-:Y:S01]  /*1360*/  @P0 IADD3 R85, PT, PT, R85, -0x7f000001, RZ ;  /* 0x80ffffff55550810 */ /* 0x000fe20007ffe0ff */
[----:B------:R-:W-:Y:S01]  /*1370*/  ISETP.GE.U32.AND P0, PT, R30, 0x7f000001, PT ;  /* 0x7f0000011e00780c */ /* 0x000fe20003f06070 */
[----:B------:R-:W-:Y:S01]  /*1380*/  ISETP.GE.U32.AND P2, PT, R87, 0x7f000001, PT ;  /* 0x7f0000015700780c */ /* 0x000fe20003f46070 */
[----:B------:R-:W-:Y:S01]  /*1390*/  ISETP.GE.U32.AND P3, PT, R10, 0x7f000001, PT ;  /* 0x7f0000010a00780c */ /* 0x000fe20003f66070 */
[----:B------:R-:W-:Y:S01]  /*13a0*/  ISETP.GE.U32.AND P5, PT, R67, R74, PT ;  /* 0x0000004a4300720c */ /* 0x000fe20003fa6070 */
[----:B------:R-:W-:Y:S01]  /*13b0*/  ISETP.GE.U32.AND P4, PT, R17, 0x7f000001, PT ;  /* 0x7f0000011100780c */ /* 0x000fe20003f86070 */
[----:B------:R-:W-:-:S02]  /*13c0*/  IADD3 R81, PT, PT, R84, R79, RZ ;  /* 0x0000004f54517210 */ /* 0x000fc40007ffe0ff */
[----:B------:R-:W-:Y:S01]  /*13d0*/  IADD3 R67, PT, PT, -R74, R67, RZ ;  /* 0x000000434a437210 */ /* 0x000fe20007ffe1ff */
[----:B------:R-:W-:Y:S02]  /*13e0*/  IMAD.WIDE.U32 R6, R90, R85, RZ ;  /* 0x000000555a067225 */ /* 0x000fe400078e00ff */
[----:B------:R-:W-:Y:S01]  /*13f0*/  ISETP.GE.U32.AND P1, PT, R81, 0x7f000001, PT ;  /* 0x7f0000015100780c */ /* 0x000fe20003f26070 */
[----:B-1----:R-:W-:Y:S01]  /*1400*/  IADD3 R89, PT, PT, R62, R79, RZ ;  /* 0x0000004f3e597210 */ /* 0x002fe20007ffe0ff */
[----:B------:R-:W-:Y:S01]  /*1410*/  IMAD R13, R6, 0x7effffff, RZ ;  /* 0x7effffff060d7824 */ /* 0x000fe200078e02ff */
[----:B------:R-:W-:Y:S02]  /*1420*/  @P0 IADD3 R30, PT, PT, R30, -0x7f000001, RZ ;  /* 0x80ffffff1e1e0810 */ /* 0x000fe40007ffe0ff */
[----:B------:R-:W-:Y:S02]  /*1430*/  @P2 IADD3 R87, PT, PT, R87, -0x7f000001, RZ ;  /* 0x80ffffff57572810 */ /* 0x000fe40007ffe0ff */
[----:B------:R-:W-:-:S02]  /*1440*/  @P3 IADD3 R10, PT, PT, R10, -0x7f000001, RZ ;  /* 0x80ffffff0a0a3810 */ /* 0x000fc40007ffe0ff */
[----:B------:R-:W-:Y:S02]  /*1450*/  @!P5 IADD3 R67, PT, PT, R67, 0x7f000001, RZ ;  /* 0x7f0000014343d810 */ /* 0x000fe40007ffe0ff */
[----:B------:R-:W-:Y:S01]  /*1460*/  @P4 IADD3 R17, PT, PT, R17, -0x7f000001, RZ ;  /* 0x80ffffff11114810 */ /* 0x000fe20007ffe0ff */
[----:B------:R-:W-:Y:S01]  /*1470*/  IMAD.HI.U32 R27, R13, 0x7f000001, R6 ;  /* 0x7f0000010d1b7827 */ /* 0x000fe200078e0006 */
[----:B------:R-:W-:-:S03]  /*1480*/  ISETP.GE.U32.AND P0, PT, R89, 0x7f000001, PT ;  /* 0x7f0000015900780c */ /* 0x000fc60003f06070 */
[----:B------:R-:W-:-:S04]  /*1490*/  IMAD.WIDE.U32 R12, R30, R87, RZ ;  /* 0x000000571e0c7225 */ /* 0x000fc800078e00ff */
[----:B------:R-:W-:-:S04]  /*14a0*/  IMAD.WIDE.U32 R14, R30, R67, RZ ;  /* 0x000000431e0e7225 */ /* 0x000fc800078e00ff */
[----:B------:R-:W-:Y:S01]  /*14b0*/  IMAD.WIDE.U32 R6, R17, R10, RZ ;  /* 0x0000000a11067225 */ /* 0x000fe200078e00ff */
[----:B------:R-:W-:Y:S01]  /*14c0*/  @P1 IADD3 R81, PT, PT, R81, -0x7f000001, RZ ;  /* 0x80ffffff51511810 */ /* 0x000fe20007ffe0ff */
[----:B------:R-:W-:Y:S02]  /*14d0*/  ISETP.GE.U32.AND P1, PT, R27, 0x7f000001, PT ;  /* 0x7f0000011b00780c */ /* 0x000fe40003f26070 */
[----:B------:R-:W-:Y:S02]  /*14e0*/  IMAD R19, R12, 0x7effffff, RZ ;  /* 0x7effffff0c137824 */ /* 0x000fe400078e02ff */
[----:B------:R-:W-:Y:S02]  /*14f0*/  IMAD R17, R14, 0x7effffff, RZ ;  /* 0x7effffff0e117824 */ /* 0x000fe400078e02ff */
[----:B------:R-:W-:Y:S02]  /*1500*/  IMAD R23, R6, 0x7effffff, RZ ;  /* 0x7effffff06177824 */ /* 0x000fe400078e02ff */
[----:B------:R-:W-:-:S04]  /*1510*/  IMAD.HI.U32 R19, R19, 0x7f000001, R12 ;  /* 0x7f00000113137827 */ /* 0x000fc800078e000c */
[----:B------:R-:W-:-:S04]  /*1520*/  IMAD.HI.U32 R14, R17, 0x7f000001, R14 ;  /* 0x7f000001110e7827 */ /* 0x000fc800078e000e */
[----:B------:R-:W-:Y:S01]  /*1530*/  IMAD.HI.U32 R23, R23, 0x7f000001, R6 ;  /* 0x7f00000117177827 */ /* 0x000fe200078e0006 */
[----:B------:R-:W-:-:S03]  /*1540*/  @P0 IADD3 R89, PT, PT, R89, -0x7f000001, RZ ;  /* 0x80ffffff59590810 */ /* 0x000fc60007ffe0ff */
[----:B------:R-:W-:Y:S01]  /*1550*/  IMAD.WIDE.U32 R12, R91, R67, RZ ;  /* 0x000000435b0c7225 */ /* 0x000fe200078e00ff */
[----:B------:R-:W-:Y:S01]  /*1560*/  ISETP.GE.U32.AND P0, PT, R14, 0x7f000001, PT ;  /* 0x7f0000010e00780c */ /* 0x000fe20003f06070 */
[----:B------:R-:W-:Y:S02]  /*1570*/  ISETP.GE.U32.AND P3, PT, R23, 0x7f000001, PT ;  /* 0x7f0000011700780c */ /* 0x000fe40003f66070 */
[----:B------:R-:W-:Y:S02]  /*1580*/  IMAD R15, R12, 0x7effffff, RZ ;  /* 0x7effffff0c0f7824 */ /* 0x000fe400078e02ff */
[----:B------:R-:W-:Y:S01]  /*1590*/  IMAD.WIDE.U32 R6, R90, R81, RZ ;  /* 0x000000515a067225 */ /* 0x000fe200078e00ff */
[----:B------:R-:W-:-:S03]  /*15a0*/  @P1 IADD3 R27, PT, PT, R27, -0x7f000001, RZ ;  /* 0x80ffffff1b1b1810 */ /* 0x000fc60007ffe0ff */
[----:B------:R-:W-:-:S04]  /*15b0*/  IMAD.HI.U32 R28, R15, 0x7f000001, R12 ;  /* 0x7f0000010f1c7827 */ /* 0x000fc800078e000c */
[----:B------:R-:W-:Y:S01]  /*15c0*/  IMAD R17, R6, 0x7effffff, RZ ;  /* 0x7effffff06117824 */ /* 0x000fe200078e02ff */
[----:B------:R-:W-:Y:S01]  /*15d0*/  ISETP.GE.U32.AND P1, PT, R19, 0x7f000001, PT ;  /* 0x7f0000011300780c */ /* 0x000fe20003f26070 */
[----:B------:R-:W-:Y:S02]  /*15e0*/  ISETP.GE.U32.AND P2, PT, R28, 0x7f000001, PT ;  /* 0x7f0000011c00780c */ /* 0x000fe40003f46070 */
[----:B------:R-:W-:Y:S01]  /*15f0*/  IMAD.HI.U32 R32, R17, 0x7f000001, R6 ;  /* 0x7f00000111207827 */ /* 0x000fe200078e0006 */
[----:B------:R-:W-:-:S03]  /*1600*/  @P0 IADD3 R14, PT, PT, R14, -0x7f000001, RZ ;  /* 0x80ffffff0e0e0810 */ /* 0x000fc60007ffe0ff */
[----:B------:R-:W-:Y:S01]  /*1610*/  IMAD.WIDE.U32 R6, R27, R89, RZ ;  /* 0x000000591b067225 */ /* 0x000fe200078e00ff */
[----:B------:R-:W-:Y:S01]  /*1620*/  @P3 IADD3 R23, PT, PT, R23, -0x7f000001, RZ ;  /* 0x80ffffff17173810 */ /* 0x000fe20007ffe0ff */
[----:B------:R-:W-:Y:S02]  /*1630*/  ISETP.GE.U32.AND P0, PT, R32, 0x7f000001, PT ;  /* 0x7f0000012000780c */ /* 0x000fe40003f06070 */
[----:B------:R-:W-:Y:S01]  /*1640*/  IMAD R17, R6, 0x7effffff, RZ ;  /* 0x7effffff06117824 */ /* 0x000fe200078e02ff */
[----:B------:R-:W-:Y:S01]  /*1650*/  IADD3 R18, PT, PT, R14, R23, RZ ;  /* 0x000000170e127210 */ /* 0x000fe20007ffe0ff */
[----:B------:R-:W-:-:S04]  /*1660*/  IMAD.WIDE.U32 R52, R30, R89, RZ ;  /* 0x000000591e347225 */ /* 0x000fc800078e00ff */
[----:B------:R-:W-:Y:S01]  /*1670*/  IMAD.HI.U32 R29, R17, 0x7f000001, R6 ;  /* 0x7f000001111d7827 */ /* 0x000fe200078e0006 */
[----:B------:R-:W-:Y:S02]  /*1680*/  @P1 IADD3 R19, PT, PT, R19, -0x7f000001, RZ ;  /* 0x80ffffff13131810 */ /* 0x000fe40007ffe0ff */
[----:B------:R-:W-:Y:S01]  /*1690*/  @P2 IADD3 R28, PT, PT, R28, -0x7f000001, RZ ;  /* 0x80ffffff1c1c2810 */ /* 0x000fe20007ffe0ff */
[----:B------:R-:W-:Y:S01]  /*16a0*/  ISETP.GE.U32.AND P1, PT, R18, 0x7f000001, PT ;  /* 0x7f0000011200780c */ /* 0x000fe20003f26070 */
[----:B------:R-:W-:Y:S01]  /*16b0*/  IMAD R15, R52, 0x7effffff, RZ ;  /* 0x7effffff340f7824 */ /* 0x000fe200078e02ff */
[----:B------:R-:W-:Y:S01]  /*16c0*/  ISETP.GE.U32.AND P2, PT, R29, 0x7f000001, PT ;  /* 0x7f0000011d00780c */ /* 0x000fe20003f46070 */
[----:B------:R-:W-:Y:S01]  /*16d0*/  IMAD.WIDE.U32 R6, R27, R10, RZ ;  /* 0x0000000a1b067225 */ /* 0x000fe200078e00ff */
[----:B------:R-:W-:Y:S02]  /*16e0*/  IADD3 R27, PT, PT, R19, R28, RZ ;  /* 0x0000001c131b7210 */ /* 0x000fe40007ffe0ff */
[----:B------:R-:W-:Y:S01]  /*16f0*/  @P0 IADD3 R32, PT, PT, R32, -0x7f000001, RZ ;  /* 0x80ffffff20200810 */ /* 0x000fe20007ffe0ff */
[----:B------:R-:W-:-:S04]  /*1700*/  IMAD.HI.U32 R52, R15, 0x7f000001, R52 ;  /* 0x7f0000010f347827 */ /* 0x000fc800078e0034 */
[----:B------:R-:W-:Y:S01]  /*1710*/  IMAD R15, R6, 0x7effffff, RZ ;  /* 0x7effffff060f7824 */ /* 0x000fe200078e02ff */
[----:B------:R-:W-:-:S03]  /*1720*/  ISETP.GE.U32.AND P0, PT, R27, 0x7f000001, PT ;  /* 0x7f0000011b00780c */ /* 0x000fc60003f06070 */
[----:B------:R-:W-:Y:S01]  /*1730*/  IMAD.HI.U32 R28, R15, 0x7f000001, R6 ;  /* 0x7f0000010f1c7827 */ /* 0x000fe200078e0006 */
[----:B------:R-:W-:-:S03]  /*1740*/  @P2 IADD3 R29, PT, PT, R29, -0x7f000001, RZ ;  /* 0x80ffffff1d1d2810 */ /* 0x000fc60007ffe0ff */
[----:B------:R-:W-:Y:S01]  /*1750*/  IMAD.WIDE.U32 R14, R32, R87, RZ ;  /* 0x00000057200e7225 */ /* 0x000fe200078e00ff */
[----:B------:R-:W-:-:S03]  /*1760*/  @P1 IADD3 R18, PT, PT, R18, -0x7f000001, RZ ;  /* 0x80ffffff12121810 */ /* 0x000fc60007ffe0ff */
[----:B------:R-:W-:-:S04]  /*1770*/  IMAD.WIDE.U32 R12, R91, R87, RZ ;  /* 0x000000575b0c7225 */ /* 0x000fc800078e00ff */
[----:B------:R-:W-:Y:S01]  /*1780*/  IMAD R19, R14, 0x7effffff, RZ ;  /* 0x7effffff0e137824 */ /* 0x000fe200078e02ff */
[----:B------:R-:W-:Y:S01]  /*1790*/  ISETP.GE.U32.AND P3, PT, R28, 0x7f000001, PT ;  /* 0x7f0000011c00780c */ /* 0x000fe20003f66070 */
[----:B------:R-:W-:Y:S01]  /*17a0*/  IMAD R47, R12, 0x7effffff, RZ ;  /* 0x7effffff0c2f7824 */ /* 0x000fe200078e02ff */
[----:B------:R-:W-:Y:S01]  /*17b0*/  IADD3 R18, PT, PT, R18, R29, RZ ;  /* 0x0000001d12127210 */ /* 0x000fe20007ffe0ff */
[----:B------:R-:W-:Y:S01]  /*17c0*/  IMAD.HI.U32 R15, R19, 0x7f000001, R14 ;  /* 0x7f000001130f7827 */ /* 0x000fe200078e000e */
[----:B------:R-:W-:-:S03]  /*17d0*/  @P0 IADD3 R27, PT, PT, R27, -0x7f000001, RZ ;  /* 0x80ffffff1b1b0810 */ /* 0x000fc60007ffe0ff */
[----:B------:R-:W-:Y:S01]  /*17e0*/  IMAD.HI.U32 R47, R47, 0x7f000001, R12 ;  /* 0x7f0000012f2f7827 */ /* 0x000fe200078e000c */
[----:B------:R-:W-:Y:S01]  /*17f0*/  ISETP.GE.U32.AND P1, PT, R15, 0x7f000001, PT ;  /* 0x7f0000010f00780c */ /* 0x000fe20003f26070 */
[----:B------:R-:W-:Y:S02]  /*1800*/  ISETP.GE.U32.AND P0, PT, R18, 0x7f000001, PT ;  /* 0x7f0000011200780c */ /* 0x000fe40003f06070 */
[----:B------:R-:W-:-:S04]  /*1810*/  IMAD.WIDE.U32 R12, R30, R10, RZ ;  /* 0x0000000a1e0c7225 */ /* 0x000fc800078e00ff */
[----:B------:R-:W-:-:S04]  /*1820*/  IMAD.WIDE.U32 R6, R85, R67, RZ ;  /* 0x0000004355067225 */ /* 0x000fc800078e00ff */
[----:B------:R-:W-:Y:S02]  /*1830*/  IMAD R17, R12, 0x7effffff, RZ ;  /* 0x7effffff0c117824 */ /* 0x000fe400078e02ff */
[----:B------:R-:W-:Y:S01]  /*1840*/  IMAD R25, R6, 0x7effffff, RZ ;  /* 0x7effffff06197824 */ /* 0x000fe200078e02ff */
[----:B------:R-:W-:Y:S01]  /*1850*/  @P3 IADD3 R28, PT, PT, R28, -0x7f000001, RZ ;  /* 0x80ffffff1c1c3810 */ /* 0x000fe20007ffe0ff */
[----:B------:R-:W-:Y:S01]  /*1860*/  IMAD.HI.U32 R17, R17, 0x7f000001, R12 ;  /* 0x7f00000111117827 */ /* 0x000fe200078e000c */
[----:B--2---:R-:W-:-:S03]  /*1870*/  SHF.L.U64.HI R31, R20, 0x2, R21 ;  /* 0x00000002141f7819 */ /* 0x004fc60000010215 */
[----:B------:R-:W-:-:S04]  /*1880*/  IMAD.HI.U32 R25, R25, 0x7f000001, R6 ;  /* 0x7f00000119197827 */ /* 0x000fc800078e0006 */
[----:B------:R-:W-:Y:S01]  /*1890*/  IMAD.WIDE.U32 R12, R32, R89, RZ ;  /* 0x00000059200c7225 */ /* 0x000fe200078e00ff */
[----:B------:R-:W-:-:S03]  /*18a0*/  IADD3 R27, PT, PT, R27, R28, RZ ;  /* 0x0000001c1b1b7210 */ /* 0x000fc60007ffe0ff */
[----:B------:R-:W-:Y:S01]  /*18b0*/  IMAD.WIDE.U32 R6, R32, R10, RZ ;  /* 0x0000000a20067225 */ /* 0x000fe200078e00ff */
[----:B------:R-:W-:Y:S02]  /*18c0*/  @P1 IADD3 R15, PT, PT, R15, -0x7f000001, RZ ;  /* 0x80ffffff0f0f1810 */ /* 0x000fe40007ffe0ff */
[----:B------:R-:W-:Y:S01]  /*18d0*/  @P0 IADD3 R18, PT, PT, R18, -0x7f000001, RZ ;  /* 0x80ffffff12120810 */ /* 0x000fe20007ffe0ff */
[----:B------:R-:W-:Y:S02]  /*18e0*/  IMAD.SHL.U32 R30, R20, 0x4, RZ ;  /* 0x00000004141e7824 */ /* 0x000fe400078e00ff */
[----:B------:R-:W-:Y:S01]  /*18f0*/  IMAD.WIDE.U32 R102, R0, 0x4, R106 ;  /* 0x0000000400667825 */ /* 0x000fe200078e006a */
[----:B------:R-:W-:-:S03]  /*1900*/  IADD.64 R106, R4, R106 ;  /* 0x0000006a046a7235 */ /* 0x000fc600078e0200 */
[----:B------:R-:W-:Y:S01]  /*1910*/  IMAD R19, R12, 0x7effffff, RZ ;  /* 0x7effffff0c137824 */ /* 0x000fe200078e02ff */
[----:B------:R-:W-:Y:S01]  /*1920*/  SHF.L.U64.HI R29, R20, 0x4, R21 ;  /* 0x00000004141d7819 */ /* 0x000fe20000010215 */
[----:B------:R-:W-:Y:S02]  /*1930*/  IMAD R23, R6, 0x7effffff, RZ ;  /* 0x7effffff06177824 */ /* 0x000fe400078e02ff */
[----:B------:R-:W-:Y:S01]  /*1940*/  IMAD.SHL.U32 R28, R20, 0x10, RZ ;  /* 0x00000010141c7824 */ /* 0x000fe200078e00ff */
[----:B------:R-:W-:Y:S02]  /*1950*/  IADD.64 R38, R102, R30 ;  /* 0x0000001e66267235 */ /* 0x000fe400078e0200 */
[----:B------:R-:W-:Y:S01]  /*1960*/  IMAD.HI.U32 R19, R19, 0x7f000001, R12 ;  /* 0x7f00000113137827 */ /* 0x000fe200078e000c */
[----:B------:R-:W-:-:S03]  /*1970*/  IADD.64 R30, R30, R106 ;  /* 0x0000006a1e1e7235 */ /* 0x000fc600078e0200 */
[----:B------:R-:W-:Y:S01]  /*1980*/  IADD3 R4, PT, PT, R18, R15, RZ ;  /* 0x0000000f12047210 */ /* 0x000fe20007ffe0ff */
[----:B------:R-:W-:Y:S01]  /*1990*/  IMAD.HI.U32 R23, R23, 0x7f000001, R6 ;  /* 0x7f00000117177827 */ /* 0x000fe200078e0006 */
[--C-:B------:R-:W-:Y:S01]  /*19a0*/  SHF.L.U64.HI R13, R20, 0x3, R21.reuse ;  /* 0x00000003140d7819 */ /* 0x100fe20000010215 */
[----:B------:R-:W-:Y:S02]  /*19b0*/  IADD.64 R14, R102, R28 ;  /* 0x0000001c660e7235 */ /* 0x000fe400078e0200 */
[C---:B------:R-:W-:Y:S01]  /*19c0*/  IMAD.SHL.U32 R12, R20.reuse, 0x8, RZ ;  /* 0x00000008140c7824 */ /* 0x040fe200078e00ff */
[C---:B------:R-:W-:Y:S01]  /*19d0*/  SHF.L.U64.HI R7, R20.reuse, 0x5, R21 ;  /* 0x0000000514077819 */ /* 0x040fe20000010215 */
[----:B------:R-:W-:Y:S01]  /*19e0*/  IMAD.SHL.U32 R6, R20, 0x20, RZ ;  /* 0x0000002014067824 */ /* 0x000fe200078e00ff */
[----:B------:R0:W2:Y:S02]  /*19f0*/  LD.E R32, desc[UR10][R30.64] ;  /* 0x0000000a1e207980 */ /* 0x0000a4000c101900 */
[----:B------:R-:W-:-:S02]  /*1a00*/  IADD.64 R34, R102, R12 ;  /* 0x0000000c66227235 */ /* 0x000fc400078e0200 */
[----:B------:R1:W3:Y:S01]  /*1a10*/  LD.E R38, desc[UR10][R38.64] ;  /* 0x0000000a26267980 */ /* 0x0002e2000c101900 */
[----:B------:R-:W-:-:S03]  /*1a20*/  IMAD.WIDE.U32 R54, R20, 0x14, R102 ;  /* 0x0000001414367825 */ /* 0x000fc600078e0066 */
[----:B------:R4:W2:Y:S01]  /*1a30*/  LD.E R37, desc[UR10][R14.64] ;  /* 0x0000000a0e257980 */ /* 0x0008a2000c101900 */
[----:B0-----:R-:W-:Y:S02]  /*1a40*/  IADD.64 R30, R102, R6 ;  /* 0x00000006661e7235 */ /* 0x001fe400078e0200 */
[----:B------:R-:W-:Y:S02]  /*1a50*/  IADD.64 R6, R6, R106 ;  /* 0x0000006a06067235 */ /* 0x000fe400078e0200 */
[C---:B-1----:R-:W-:Y:S01]  /*1a60*/  IMAD R39, R21.reuse, 0x14, RZ ;  /* 0x0000001415277824 */ /* 0x042fe200078e02ff */
[----:B------:R-:W2:Y:S01]  /*1a70*/  LD.E R35, desc[UR10][R34.64] ;  /* 0x0000000a22237980 */ /* 0x000ea2000c101900 */
[----:B------:R-:W-:Y:S02]  /*1a80*/  IMAD R49, R21, 0x18, RZ ;  /* 0x0000001815317824 */ /* 0x000fe400078e02ff */
[----:B----4-:R-:W-:Y:S01]  /*1a90*/  IMAD.WIDE.U32 R14, R20, 0x14, R106 ;  /* 0x00000014140e7825 */ /* 0x010fe200078e006a */
[----:B------:R-:W-:-:S02]  /*1aa0*/  IADD3 R55, PT, PT, R55, R39, RZ ;  /* 0x0000002737377210 */ /* 0x000fc40007ffe0ff */
[----:B------:R-:W-:Y:S01]  /*1ab0*/  IADD3 R73, PT, PT, R82, R79, RZ ;  /* 0x0000004f52497210 */ /* 0x000fe20007ffe0ff */
[----:B------:R-:W4:Y:S01]  /*1ac0*/  LD.E R36, desc[UR10][R106.64] ;  /* 0x0000000a6a247980 */ /* 0x000f22000c101900 */
[C---:B------:R-:W-:Y:S01]  /*1ad0*/  IMAD.WIDE.U32 R40, R20.reuse, 0x18, R102 ;  /* 0x0000001814287825 */ /* 0x040fe200078e0066 */
[----:B------:R-:W-:Y:S02]  /*1ae0*/  IADD3 R15, PT, PT, R39, R15, RZ ;  /* 0x0000000f270f7210 */ /* 0x000fe40007ffe0ff */
[----:B------:R0:W2:Y:S01]  /*1af0*/  LD.E R34, desc[UR10][R6.64] ;  /* 0x0000000a06227980 */ /* 0x0000a2000c101900 */
[----:B------:R-:W-:Y:S01]  /*1b00*/  IMAD R39, R21, 0x1c, RZ ;  /* 0x0000001c15277824 */ /* 0x000fe200078e02ff */
[----:B------:R-:W-:Y:S01]  /*1b10*/  IADD3 R41, PT, PT, R41, R49, RZ ;  /* 0x0000003129297210 */ /* 0x000fe20007ffe0ff */
[C---:B------:R-:W-:Y:S01]  /*1b20*/  IMAD.WIDE.U32 R98, R20.reuse, 0x1c, R106 ;  /* 0x0000001c14627825 */ /* 0x040fe200078e006a */
[----:B------:R1:W2:Y:S03]  /*1b30*/  LD.E R44, desc[UR10][R54.64] ;  /* 0x0000000a362c7980 */ /* 0x0002a6000c101900 */
[----:B------:R-:W-:-:S04]  /*1b40*/  IMAD.WIDE.U32 R42, R20, 0xc, R102 ;  /* 0x0000000c142a7825 */ /* 0x000fc800078e0066 */
[----:B------:R-:W-:-:S04]  /*1b50*/  IMAD.WIDE.U32 R108, R20, 0x24, R102 ;  /* 0x00000024146c7825 */ /* 0x000fc800078e0066 */
[----:B------:R-:W-:Y:S01]  /*1b60*/  IMAD.WIDE.U32 R104, R20, 0x28, R102 ;  /* 0x0000002814687825 */ /* 0x000fe200078e0066 */
[----:B------:R-:W-:-:S03]  /*1b70*/  IADD.64 R12, R12, R106 ;  /* 0x0000006a0c0c7235 */ /* 0x000fc600078e0200 */
[----:B------:R-:W-:Y:S02]  /*1b80*/  IMAD R5, R21, 0xc, RZ ;  /* 0x0000000c15057824 */ /* 0x000fe400078e02ff */
[----:B------:R-:W-:-:S04]  /*1b90*/  IMAD.WIDE.U32 R96, R20, 0x24, R106 ;  /* 0x0000002414607825 */ /* 0x000fc800078e006a */
[----:B------:R-:W-:-:S04]  /*1ba0*/  IMAD.WIDE.U32 R94, R20, 0x28, R106 ;  /* 0x00000028145e7825 */ /* 0x000fc800078e006a */
[----:B------:R-:W-:Y:S01]  /*1bb0*/  IMAD.WIDE.U32 R100, R20, 0x18, R106 ;  /* 0x0000001814647825 */ /* 0x000fe200078e006a */
[----:B------:R-:W-:Y:S01]  /*1bc0*/  ISETP.GE.U32.AND P1, PT, R4, 0x7f000001, PT ;  /* 0x7f0000010400780c */ /* 0x000fe20003f26070 */
[----:B------:R-:W-:Y:S02]  /*1bd0*/  IADD.64 R28, R28, R106 ;  /* 0x0000006a1c1c7235 */ /* 0x000fe400078e0200 */
[C-C-:B0-----:R-:W-:Y:S01]  /*1be0*/  IMAD.WIDE.U32 R6, R20.reuse, 0x1c, R102.reuse ;  /* 0x0000001c14067825 */ /* 0x141fe200078e0066 */
[----:B------:R-:W-:Y:S01]  /*1bf0*/  IADD3 R99, PT, PT, R39, R99, RZ ;  /* 0x0000006327637210 */ /* 0x000fe20007ffe0ff */
[----:B------:R0:W2:Y:S03]  /*1c00*/  LD.E R33, desc[UR10][R12.64] ;  /* 0x0000000a0c217980 */ /* 0x0000a6000c101900 */
[----:B------:R-:W-:Y:S01]  /*1c10*/  IADD3 R7, PT, PT, R7, R39, RZ ;  /* 0x0000002707077210 */ /* 0x000fe20007ffe0ff */
[----:B-1----:R-:W-:Y:S01]  /*1c20*/  IMAD.WIDE.U32 R54, R20, 0x2c, R102 ;  /* 0x0000002c14367825 */ /* 0x002fe200078e0066 */
[----:B------:R-:W2:Y:S01]  /*1c30*/  LD.E R39, desc[UR10][R40.64] ;  /* 0x0000000a28277980 */ /* 0x000ea2000c101900 */
[----:B------:R-:W-:Y:S01]  /*1c40*/  IADD3 R43, PT, PT, R43, R5, RZ ;  /* 0x000000052b2b7210 */ /* 0x000fe20007ffe0ff */
[----:B------:R-:W-:Y:S01]  /*1c50*/  ISETP.GE.U32.AND P0, PT, R73, 0x7f000001, PT ;  /* 0x7f0000014900780c */ /* 0x000fe20003f06070 */
[----:B------:R-:W-:-:S02]  /*1c60*/  @P1 IADD3 R4, PT, PT, R4, -0x7f000001, RZ ;  /* 0x80ffffff04041810 */ /* 0x000fc40007ffe0ff */
[----:B------:R-:W-:Y:S01]  /*1c70*/  IADD3 R101, PT, PT, R49, R101, RZ ;  /* 0x0000006531657210 */ /* 0x000fe20007ffe0ff */
[----:B0-----:R-:W-:Y:S01]  /*1c80*/  IMAD.WIDE.U32 R12, R20, 0xc, R106 ;  /* 0x0000000c140c7825 */ /* 0x001fe200078e006a */
[----:B------:R0:W2:Y:S04]  /*1c90*/  LD.E R42, desc[UR10][R42.64] ;  /* 0x0000000a2a2a7980 */ /* 0x0000a8000c101900 */
[----:B------:R-:W2:Y:S04]  /*1ca0*/  LD.E R41, desc[UR10][R102.64] ;  /* 0x0000000a66297980 */ /* 0x000ea8000c101900 */
[----:B------:R1:W2:Y:S04]  /*1cb0*/  LD.E R40, desc[UR10][R6.64] ;  /* 0x0000000a06287980 */ /* 0x0002a8000c101900 */
[----:B------:R-:W2:Y:S04]  /*1cc0*/  LD.E R29, desc[UR10][R28.64] ;  /* 0x0000000a1c1d7980 */ /* 0x000ea8000c101900 */
[----:B------:R-:W2:Y:S01]  /*1cd0*/  LDL.64 R102, [R1+0x100] ;  /* 0x0001000001667983 */ /* 0x000ea20000100a00 */
[----:B------:R-:W-:Y:S01]  /*1ce0*/  IADD3 R13, PT, PT, R5, R13, RZ ;  /* 0x0000000d050d7210 */ /* 0x000fe20007ffe0ff */
[----:B------:R-:W-:Y:S01]  /*1cf0*/  IMAD R5, R21, 0x24, RZ ;  /* 0x0000002415057824 */ /* 0x000fe200078e02ff */
[----:B------:R-:W-:Y:S01]  /*1d00*/  @P0 IADD3 R73, PT, PT, R73, -0x7f000001, RZ ;  /* 0x80ffffff49490810 */ /* 0x000fe20007ffe0ff */
[----:B------:R-:W3:Y:S03]  /*1d10*/  LD.E R18, desc[UR10][R98.64] ;  /* 0x0000000a62127980 */ /* 0x000ee6000c101900 */
[----:B------:R-:W-:-:S02]  /*1d20*/  IADD3 R109, PT, PT, R109, R5, RZ ;  /* 0x000000056d6d7210 */ /* 0x000fc40007ffe0ff */
[----:B------:R-:W-:Y:S01]  /*1d30*/  IADD3 R97, PT, PT, R5, R97, RZ ;  /* 0x0000006105617210 */ /* 0x000fe20007ffe0ff */
[----:B------:R-:W-:Y:S01]  /*1d40*/  IMAD R5, R21, 0x28, RZ ;  /* 0x0000002815057824 */ /* 0x000fe200078e02ff */
[----:B------:R-:W3:Y:S04]  /*1d50*/  LD.E R28, desc[UR10][R14.64] ;  /* 0x0000000a0e1c7980 */ /* 0x000ee8000c101900 */
[----:B------:R-:W-:Y:S02]  /*1d60*/  IADD3 R105, PT, PT, R105, R5, RZ ;  /* 0x0000000569697210 */ /* 0x000fe40007ffe0ff */
[----:B------:R-:W-:Y:S01]  /*1d70*/  IADD3 R95, PT, PT, R5, R95, RZ ;  /* 0x0000005f055f7210 */ /* 0x000fe20007ffe0ff */
[----:B------:R-:W-:Y:S01]  /*1d80*/  IMAD R5, R21, 0x2c, RZ ;  /* 0x0000002c15057824 */ /* 0x000fe200078e02ff */
[CC--:B------:R-:W-:Y:S01]  /*1d90*/  ISETP.GE.U32.AND P0, PT, R73.reuse, R4.reuse, PT ;  /* 0x000000044900720c */ /* 0x0c0fe20003f06070 */
[----:B------:R-:W-:Y:S01]  /*1da0*/  IMAD.WIDE.U32 R20, R20, 0x2c, R106 ;  /* 0x0000002c14147825 */ /* 0x000fe200078e006a */
[----:B0-----:R-:W-:Y:S01]  /*1db0*/  IADD3 R43, PT, PT, R73, -R4, RZ ;  /* 0x80000004492b7210 */ /* 0x001fe20007ffe0ff */
[----:B------:R0:W3:Y:S01]  /*1dc0*/  LD.E R15, desc[UR10][R96.64] ;  /* 0x0000000a600f7980 */ /* 0x0000e2000c101900 */
[----:B------:R-:W-:-:S02]  /*1dd0*/  IADD3 R55, PT, PT, R55, R5, RZ ;  /* 0x0000000537377210 */ /* 0x000fc40007ffe0ff */
[----:B------:R-:W-:Y:S01]  /*1de0*/  IADD3 R21, PT, PT, R5, R21, RZ ;  /* 0x0000001505157210 */ /* 0x000fe20007ffe0ff */
[----:B------:R-:W3:Y:S04]  /*1df0*/  LD.E R14, desc[UR10][R94.64] ;  /* 0x0000000a5e0e7980 */ /* 0x000ee8000c101900 */
[----:B------:R-:W3:Y:S02]  /*1e00*/  LD.E R10, desc[UR10][R54.64] ;  /* 0x0000000a360a7980 */ /* 0x000ee4000c101900 */
[----:B------:R-:W-:Y:S02]  /*1e10*/  @!P0 IADD3 R43, PT, PT, R43, 0x7f000001, RZ ;  /* 0x7f0000012b2b8810 */ /* 0x000fe40007ffe0ff */
[----:B------:R-:W0:Y:S04]  /*1e20*/  LDL R96, [R1+0x110] ;  /* 0x0001100001607983 */ /* 0x000e280000100800 */
[----:B------:R-:W3:Y:S04]  /*1e30*/  LDL R98, [R1+0x114] ;  /* 0x0001140001627983 */ /* 0x000ee80000100800 */
[----:B------:R-:W3:Y:S04]  /*1e40*/  LD.E R12, desc[UR10][R12.64] ;  /* 0x0000000a0c0c7980 */ /* 0x000ee8000c101900 */
[----:B------:R-:W3:Y:S04]  /*1e50*/  LD.E R31, desc[UR10][R30.64] ;  /* 0x0000000a1e1f7980 */ /* 0x000ee8000c101900 */
[----:B--2---:R-:W2:Y:S01]  /*1e60*/  LD.E R5, desc[UR10][R102.64] ;  /* 0x0000000a66057980 */ /* 0x004ea2000c101900 */
[----:B-1----:R-:W-:-:S03]  /*1e70*/  IMAD.WIDE.U32 R6, R2, R43, RZ ;  /* 0x0000002b02067225 */ /* 0x002fc600078e00ff */
[----:B------:R-:W3:Y:S01]  /*1e80*/  LDL R94, [R1+0x118] ;  /* 0x00011800015e7983 */ /* 0x000ee20000100800 */
[----:B------:R-:W-:-:S03]  /*1e90*/  IMAD R43, R6, 0x7effffff, RZ ;  /* 0x7effffff062b7824 */ /* 0x000fc600078e02ff */
[----:B------:R-:W3:Y:S01]  /*1ea0*/  LD.E R13, desc[UR10][R20.64] ;  /* 0x0000000a140d7980 */ /* 0x000ee2000c101900 */
[----:B------:R-:W-:-:S03]  /*1eb0*/  IMAD.HI.U32 R6, R43, 0x7f000001, R6 ;  /* 0x7f0000012b067827 */ /* 0x000fc600078e0006 */
[----:B------:R-:W3:Y:S02]  /*1ec0*/  LD.E R43, desc[UR10][R102.64+0xc] ;  /* 0x00000c0a662b7980 */ /* 0x000ee4000c101900 */
[C---:B------:R-:W-:Y:S02]  /*1ed0*/  ISETP.GE.U32.AND P0, PT, R6.reuse, 0x7f000001, PT ;  /* 0x7f0000010600780c */ /* 0x040fe40003f06070 */
[----:B------:R-:W3:Y:S04]  /*1ee0*/  LD.E R30, desc[UR10][R108.64] ;  /* 0x0000000a6c1e7980 */ /* 0x000ee8000c101900 */
[----:B------:R-:W3:Y:S04]  /*1ef0*/  LDL.64 R20, [R1+0x100] ;  /* 0x0001000001147983 */ /* 0x000ee80000100a00 */
[----:B------:R-:W3:Y:S03]  /*1f00*/  LD.E R7, desc[UR10][R104.64] ;  /* 0x0000000a68077980 */ /* 0x000ee6000c101900 */
[----:B------:R-:W-:-:S05]  /*1f10*/  @P0 IADD3 R6, PT, PT, R6, -0x7f000001, RZ ;  /* 0x80ffffff06060810 */ /* 0x000fca0007ffe0ff */
[----:B--2---:R-:W-:-:S04]  /*1f20*/  IMAD.WIDE.U32 R4, R5, R6, RZ ;  /* 0x0000000605047225 */ /* 0x004fc800078e00ff */
[----:B------:R-:W-:-:S04]  /*1f30*/  IMAD R83, R4, 0x7effffff, RZ ;  /* 0x7effffff04537824 */ /* 0x000fc800078e02ff */
[----:B------:R-:W-:Y:S02]  /*1f40*/  IMAD.HI.U32 R83, R83, 0x7f000001, R4 ;  /* 0x7f00000153537827 */ /* 0x000fe400078e0004 */
[----:B------:R-:W2:Y:S02]  /*1f50*/  LD.E R5, desc[UR10][R102.64+0x4] ;  /* 0x0000040a66057980 */ /* 0x000ea4000c101900 */
[----:B--2---:R-:W-:-:S04]  /*1f60*/  IMAD.WIDE.U32 R4, R5, R6, RZ ;  /* 0x0000000605047225 */ /* 0x004fc800078e00ff */
[----:B------:R-:W-:-:S04]  /*1f70*/  IMAD R49, R4, 0x7effffff, RZ ;  /* 0x7effffff04317824 */ /* 0x000fc800078e02ff */
[----:B------:R-:W-:Y:S02]  /*1f80*/  IMAD.HI.U32 R49, R49, 0x7f000001, R4 ;  /* 0x7f00000131317827 */ /* 0x000fe400078e0004 */
[----:B------:R-:W2:Y:S02]  /*1f90*/  LD.E R5, desc[UR10][R102.64+0x8] ;  /* 0x0000080a66057980 */ /* 0x000ea4000c101900 */
[----:B--2---:R-:W-:-:S04]  /*1fa0*/  IMAD.WIDE.U32 R4, R5, R6, RZ ;  /* 0x0000000605047225 */ /* 0x004fc800078e00ff */
[----:B------:R-:W-:-:S04]  /*1fb0*/  IMAD R53, R4, 0x7effffff, RZ ;  /* 0x7effffff04357824 */ /* 0x000fc800078e02ff */
[----:B------:R-:W-:-:S04]  /*1fc0*/  IMAD.HI.U32 R53, R53, 0x7f000001, R4 ;  /* 0x7f00000135357827 */ /* 0x000fc800078e0004 */
[----:B---3--:R-:W-:Y:S01]  /*1fd0*/  IMAD.WIDE.U32 R4, R43, R6, RZ ;  /* 0x000000062b047225 */ /* 0x008fe200078e00ff */
[----:B------:R-:W-:Y:S01]  /*1fe0*/  ISETP.GE.U32.AND P0, PT, R83, 0x7f000001, PT ;  /* 0x7f0000015300780c */ /* 0x000fe20003f06070 */
[----:B------:R1:W2:Y:S02]  /*1ff0*/  LD.E R6, desc[UR10][R100.64] ;  /* 0x0000000a64067980 */ /* 0x0002a4000c101900 */
[----:B------:R-:W-:-:S04]  /*2000*/  IMAD R63, R4, 0x7effffff, RZ ;  /* 0x7effffff043f7824 */ /* 0x000fc800078e02ff */
[----:B------:R-:W-:Y:S02]  /*2010*/  IMAD.HI.U32 R63, R63, 0x7f000001, R4 ;  /* 0x7f0000013f3f7827 */ /* 0x000fe400078e0004 */
[----:B------:R-:W3:Y:S04]  /*2020*/  LDL.64 R4, [R1+0xa0] ;  /* 0x0000a00001047983 */ /* 0x000ee80000100a00 */
[----:B------:R-:W-:-:S04]  /*2030*/  @P0 IADD3 R83, PT, PT, R83, -0x7f000001, RZ ;  /* 0x80ffffff53530810 */ /* 0x000fc80007ffe0ff */
[----:B0-----:R-:W-:-:S05]  /*2040*/  IADD3 R96, PT, PT, R83, R96, RZ ;  /* 0x0000006053607210 */ /* 0x001fca0007ffe0ff */
[C---:B------:R-:W-:Y:S01]  /*2050*/  ISETP.GE.U32.AND P0, PT, R96.reuse, 0x7f000001, PT ;  /* 0x7f0000016000780c */ /* 0x040fe20003f06070 */
[----:B---3--:R-:W3:Y:S04]  /*2060*/  LD.E R64, desc[UR10][R4.64] ;  /* 0x0000000a04407980 */ /* 0x008ee8000c101900 */
[----:B------:R-:W2:Y:S04]  /*2070*/  LD.E R43, desc[UR10][R4.64+0x4] ;  /* 0x0000040a042b7980 */ /* 0x000ea8000c101900 */
[----:B------:R-:W2:Y:S04]  /*2080*/  LD.E R55, desc[UR10][R4.64+0x8] ;  /* 0x0000080a04377980 */ /* 0x000ea8000c101900 */
[----:B------:R-:W2:Y:S04]  /*2090*/  LD.E R60, desc[UR10][R4.64+0xc] ;  /* 0x00000c0a043c7980 */ /* 0x000ea8000c101900 */
[----:B------:R-:W2:Y:S04]  /*20a0*/  LD.E R72, desc[UR10][R4.64+0x10] ;  /* 0x0000100a04487980 */ /* 0x000ea8000c101900 */
[----:B------:R-:W2:Y:S04]  /*20b0*/  LD.E R68, desc[UR10][R4.64+0x14] ;  /* 0x0000140a04447980 */ /* 0x000ea8000c101900 */
[----:B------:R-:W2:Y:S04]  /*20c0*/  LD.E R54, desc[UR10][R4.64+0x18] ;  /* 0x0000180a04367980 */ /* 0x000ea8000c101900 */
[----:B------:R0:W2:Y:S04]  /*20d0*/  LD.E R66, desc[UR10][R4.64+0x1c] ;  /* 0x00001c0a04427980 */ /* 0x0000a8000c101900 */
[----:B------:R-:W2:Y:S04]  /*20e0*/  LDL R4, [R1+0x11c] ;  /* 0x00011c0001047983 */ /* 0x000ea80000100800 */
[----:B------:R0:W-:Y:S02]  /*20f0*/  STL [R1+0x110], R96 ;  /* 0x0001106001007387 */ /* 0x0001e40000100800 */
[----:B0-----:R-:W-:Y:S01]  /*2100*/  @P0 IADD3 R96, PT, PT, R96, -0x7f000001, RZ ;  /* 0x80ffffff60600810 */ /* 0x001fe20007ffe0ff */
[----:B------:R-:W-:-:S13]  /*2110*/  ISETP.GE.U32.AND P0, PT, R49, 0x7f000001, PT ;  /* 0x7f0000013100780c */ /* 0x000fda0003f06070 */
[----:B------:R-:W-:Y:S01]  /*2120*/  @P0 IADD3 R49, PT, PT, R49, -0x7f000001, RZ ;  /* 0x80ffffff31310810 */ /* 0x000fe20007ffe0ff */
[----:B------:R-:W-:-:S13]  /*2130*/  ISETP.GE.U32.AND P0, PT, R53, 0x7f000001, PT ;  /* 0x7f0000013500780c */ /* 0x000fda0003f06070 */
[----:B------:R-:W-:Y:S01]  /*2140*/  @P0 IADD3 R53, PT, PT, R53, -0x7f000001, RZ ;  /* 0x80ffffff35350810 */ /* 0x000fe20007ffe0ff */
[----:B------:R-:W-:Y:S01]  /*2150*/  ISETP.GE.U32.AND P0, PT, R63, 0x7f000001, PT ;  /* 0x7f0000013f00780c */ /* 0x000fe20003f06070 */
[----:B------:R-:W-:Y:S01]  /*2160*/  STL [R1+0x110], R96 ;  /* 0x0001106001007387 */ /* 0x000fe20000100800 */
[----:B------:R-:W-:Y:S02]  /*2170*/  IADD3 R98, PT, PT, R49, R98, RZ ;  /* 0x0000006231627210 */ /* 0x000fe40007ffe0ff */
[----:B-1----:R-:W-:Y:S02]  /*2180*/  IADD3 R100, PT, PT, R53, R94, RZ ;  /* 0x0000005e35647210 */ /* 0x002fe40007ffe0ff */
[----:B------:R-:W3:Y:S07]  /*2190*/  LDL R53, [R1+0x110] ;  /* 0x0001100001357983 */ /* 0x000eee0000100800 */
[----:B------:R-:W-:Y:S01]  /*21a0*/  @P0 IADD3 R63, PT, PT, R63, -0x7f000001, RZ ;  /* 0x80ffffff3f3f0810 */ /* 0x000fe20007ffe0ff */
[----:B------:R-:W-:Y:S01]  /*21b0*/  ISETP.GE.U32.AND P0, PT, R98, 0x7f000001, PT ;  /* 0x7f0000016200780c */ /* 0x000fe20003f06070 */
[----:B------:R-:W-:Y:S01]  /*21c0*/  ISETP.GE.U32.AND P1, PT, R100, 0x7f000001, PT ;  /* 0x7f0000016400780c */ /* 0x000fe20003f26070 */
[----:B------:R0:W-:Y:S04]  /*21d0*/  STL [R1+0x114], R98 ;  /* 0x0001146201007387 */ /* 0x0001e80000100800 */
[----:B------:R1:W-:Y:S07]  /*21e0*/  STL [R1+0x118], R100 ;  /* 0x0001186401007387 */ /* 0x0003ee0000100800 */
[----:B0-----:R-:W-:-:S02]  /*21f0*/  @P0 IADD3 R98, PT, PT, R98, -0x7f000001, RZ ;  /* 0x80ffffff62620810 */ /* 0x001fc40007ffe0ff */
[----:B-1----:R-:W-:-:S03]  /*2200*/  @P1 IADD3 R100, PT, PT, R100, -0x7f000001, RZ ;  /* 0x80ffffff64641810 */ /* 0x002fc60007ffe0ff */
[----:B------:R-:W-:Y:S04]  /*2210*/  STL [R1+0x114], R98 ;  /* 0x0001146201007387 */ /* 0x000fe80000100800 */
[----:B------:R-:W-:Y:S01]  /*2220*/  STL [R1+0x118], R100 ;  /* 0x0001186401007387 */ /* 0x000fe20000100800 */
[----:B--2---:R-:W-:-:S05]  /*2230*/  IADD3 R96, PT, PT, R63, R4, RZ ;  /* 0x000000043f607210 */ /* 0x004fca0007ffe0ff */
[----:B------:R-:W-:Y:S01]  /*2240*/  ISETP.GE.U32.AND P2, PT, R96, 0x7f000001, PT ;  /* 0x7f0000016000780c */ /* 0x000fe20003f46070 */
[----:B------:R0:W-:-:S12]  /*2250*/  STL [R1+0x11c], R96 ;  /* 0x00011c6001007387 */ /* 0x0001d80000100800 */
[----:B0-----:R-:W-:-:S05]  /*2260*/  @P2 IADD3 R96, PT, PT, R96, -0x7f000001, RZ ;  /* 0x80ffffff60602810 */ /* 0x001fca0007ffe0ff */
[----:B------:R0:W-:Y:S04]  /*2270*/  STL [R1+0x11c], R96 ;  /* 0x00011c6001007387 */ /* 0x0001e80000100800 */
[----:B------:R-:W2:Y:S01]  /*2280*/  LD.E R94, desc[UR10][R20.64+0x10] ;  /* 0x0000100a145e7980 */ /* 0x000ea2000c101900 */
[----:B------:R-:W-:Y:S01]  /*2290*/  ISETP.GE.U32.AND P1, PT, R19, 0x7f000001, PT ;  /* 0x7f0000011300780c */ /* 0x000fe20003f26070 */
[----:B------:R-:W-:Y:S02]  /*22a0*/  ISETP.GE.U32.AND P0, PT, R27, 0x7f000001, PT ;  /* 0x7f0000011b00780c */ /* 0x000fe40003f06070 */
[----:B------:R-:W3:Y:S04]  /*22b0*/  LD.E R83, desc[UR10][R20.64+0x18] ;  /* 0x0000180a14537980 */ /* 0x000ee8000c101900 */
[----:B------:R1:W3:Y:S04]  /*22c0*/  LD.E R63, desc[UR10][R20.64+0x1c] ;  /* 0x00001c0a143f7980 */ /* 0x0002e8000c101900 */
[----:B0-----:R-:W3:Y:S02]  /*22d0*/  LDL R96, [R1+0x114] ;  /* 0x0001140001607983 */ /* 0x001ee40000100800 */
[----:B------:R-:W-:-:S02]  /*22e0*/  @P1 IADD3 R19, PT, PT, R19, -0x7f000001, RZ ;  /* 0x80ffffff13131810 */ /* 0x000fc40007ffe0ff */
[----:B------:R-:W-:Y:S01]  /*22f0*/  @P0 IADD3 R27, PT, PT, R27, -0x7f000001, RZ ;  /* 0x80ffffff1b1b0810 */ /* 0x000fe20007ffe0ff */
[----:B------:R-:W3:Y:S03]  /*2300*/  LDL R100, [R1+0x11c] ;  /* 0x00011c0001647983 */ /* 0x000ee60000100800 */
[----:B------:R-:W-:Y:S02]  /*2310*/  IADD3 R4, PT, PT, R27, R19, RZ ;  /* 0x000000131b047210 */ /* 0x000fe40007ffe0ff */
[----:B------:R-:W-:-:S03]  /*2320*/  IADD3 R19, PT, PT, R46, R79, RZ ;  /* 0x0000004f2e137210 */ /* 0x000fc60007ffe0ff */
[----:B------:R-:W-:Y:S02]  /*2330*/  ISETP.GE.U32.AND P1, PT, R4, 0x7f000001, PT ;  /* 0x7f0000010400780c */ /* 0x000fe40003f26070 */
[----:B------:R-:W-:-:S11]  /*2340*/  ISETP.GE.U32.AND P0, PT, R19, 0x7f000001, PT ;  /* 0x7f0000011300780c */ /* 0x000fd60003f06070 */
[----:B------:R-:W-:Y:S02]  /*2350*/  @P1 IADD3 R4, PT, PT, R4, -0x7f000001, RZ ;  /* 0x80ffffff04041810 */ /* 0x000fe40007ffe0ff */
[----:B------:R-:W-:-:S05]  /*2360*/  @P0 IADD3 R19, PT, PT, R19, -0x7f000001, RZ ;  /* 0x80ffffff13130810 */ /* 0x000fca0007ffe0ff */
[CC--:B------:R-:W-:Y:S01]  /*2370*/  ISETP.GE.U32.AND P0, PT, R19.reuse, R4.reuse, PT ;  /* 0x000000041300720c */ /* 0x0c0fe20003f06070 */
[----:B------:R-:W-:-:S12]  /*2380*/  IADD3 R5, PT, PT, R19, -R4, RZ ;  /* 0x8000000413057210 */ /* 0x000fd80007ffe0ff */
[----:B------:R-:W-:-:S05]  /*2390*/  @!P0 IADD3 R5, PT, PT, R5, 0x7f000001, RZ ;  /* 0x7f00000105058810 */ /* 0x000fca0007ffe0ff */
[----:B------:R-:W-:-:S04]  /*23a0*/  IMAD.WIDE.U32 R4, R2, R5, RZ ;  /* 0x0000000502047225 */ /* 0x000fc800078e00ff */
[----:B------:R-:W-:-:S04]  /*23b0*/  IMAD R49, R4, 0x7effffff, RZ ;  /* 0x7effffff04317824 */ /* 0x000fc800078e02ff */
[----:B------:R-:W-:-:S05]  /*23c0*/  IMAD.HI.U32 R49, R49, 0x7f000001, R4 ;  /* 0x7f00000131317827 */ /* 0x000fca00078e0004 */
[----:B------:R-:W-:-:S13]  /*23d0*/  ISETP.GE.U32.AND P0, PT, R49, 0x7f000001, PT ;  /* 0x7f0000013100780c */ /* 0x000fda0003f06070 */
[----:B------:R-:W-:-:S05]  /*23e0*/  @P0 IADD3 R49, PT, PT, R49, -0x7f000001, RZ ;  /* 0x80ffffff31310810 */ /* 0x000fca0007ffe0ff */
[----:B--2---:R-:W-:-:S04]  /*23f0*/  IMAD.WIDE.U32 R4, R94, R49, RZ ;  /* 0x000000315e047225 */ /* 0x004fc800078e00ff */
[----:B------:R-:W-:-:S04]  /*2400*/  IMAD R27, R4, 0x7effffff, RZ ;  /* 0x7effffff041b7824 */ /* 0x000fc800078e02ff */
[----:B------:R-:W-:Y:S02]  /*2410*/  IMAD.HI.U32 R27, R27, 0x7f000001, R4 ;  /* 0x7f0000011b1b7827 */ /* 0x000fe400078e0004 */
[----:B------:R-:W2:Y:S01]  /*2420*/  LD.E R4, desc[UR10][R20.64+0x14] ;  /* 0x0000140a14047980 */ /* 0x000ea2000c101900 */
[----:B------:R-:W-:Y:S01]  /*2430*/  ISETP.GE.U32.AND P0, PT, R52, 0x7f000001, PT ;  /* 0x7f0000013400780c */ /* 0x000fe20003f06070 */
[----:B------:R-:W-:-:S12]  /*2440*/  ISETP.GE.U32.AND P1, PT, R47, 0x7f000001, PT ;  /* 0x7f0000012f00780c */ /* 0x000fd80003f26070 */
[----:B------:R-:W-:Y:S02]  /*2450*/  @P0 IADD3 R52, PT, PT, R52, -0x7f000001, RZ ;  /* 0x80ffffff34340810 */ /* 0x000fe40007ffe0ff */
[----:B------:R-:W-:-:S04]  /*2460*/  @P1 IADD3 R47, PT, PT, R47, -0x7f000001, RZ ;  /* 0x80ffffff2f2f1810 */ /* 0x000fc80007ffe0ff */
[----:B------:R-:W-:Y:S01]  /*2470*/  IADD3 R52, PT, PT, R52, R47, RZ ;  /* 0x0000002f34347210 */ /* 0x000fe20007ffe0ff */
[----:B------:R-:W-:Y:S01]  /*2480*/  ISETP.GE.U32.AND P0, PT, R27, 0x7f000001, PT ;  /* 0x7f0000011b00780c */ /* 0x000fe20003f06070 */
[----:B--2---:R-:W-:-:S04]  /*2490*/  IMAD.WIDE.U32 R4, R4, R49, RZ ;  /* 0x0000003104047225 */ /* 0x004fc800078e00ff */
[----:B------:R-:W-:-:S04]  /*24a0*/  IMAD R47, R4, 0x7effffff, RZ ;  /* 0x7effffff042f7824 */ /* 0x000fc800078e02ff */
[----:B------:R-:W-:-:S04]  /*24b0*/  IMAD.HI.U32 R47, R47, 0x7f000001, R4 ;  /* 0x7f0000012f2f7827 */ /* 0x000fc800078e0004 */
[----:B---3--:R-:W-:-:S04]  /*24c0*/  IMAD.WIDE.U32 R4, R83, R49, RZ ;  /* 0x0000003153047225 */ /* 0x008fc800078e00ff */
[----:B-1----:R-:W-:-:S04]  /*24d0*/  IMAD R21, R4, 0x7effffff, RZ ;  /* 0x7effffff04157824 */ /* 0x002fc800078e02ff */
[----:B------:R-:W-:-:S04]  /*24e0*/  IMAD.HI.U32 R20, R21, 0x7f000001, R4 ;  /* 0x7f00000115147827 */ /* 0x000fc800078e0004 */
[----:B------:R-:W-:Y:S02]  /*24f0*/  IMAD.WIDE.U32 R4, R63, R49, RZ ;  /* 0x000000313f047225 */ /* 0x000fe400078e00ff */
[----:B------:R-:W2:Y:S02]  /*2500*/  LDL R49, [R1+0x118] ;  /* 0x0001180001317983 */ /* 0x000ea40000100800 */
[----:B------:R-:W-:-:S04]  /*2510*/  IMAD R21, R4, 0x7effffff, RZ ;  /* 0x7effffff04157824 */ /* 0x000fc800078e02ff */
[----:B------:R-:W-:Y:S02]  /*2520*/  IMAD.HI.U32 R21, R21, 0x7f000001, R4 ;  /* 0x7f00000115157827 */ /* 0x000fe400078e0004 */
[----:B------:R-:W3:Y:S01]  /*2530*/  LDL.64 R4, [R1+0x100] ;  /* 0x0001000001047983 */ /* 0x000ee20000100a00 */
[----:B------:R-:W-:Y:S01]  /*2540*/  @P0 IADD3 R27, PT, PT, R27, -0x7f000001, RZ ;  /* 0x80ffffff1b1b0810 */ /* 0x000fe20007ffe0ff */
[----:B------:R-:W-:-:S13]  /*2550*/  ISETP.GE.U32.AND P0, PT, R47, 0x7f000001, PT ;  /* 0x7f0000012f00780c */ /* 0x000fda0003f06070 */
[----:B------:R-:W-:Y:S01]  /*2560*/  @P0 IADD3 R47, PT, PT, R47, -0x7f000001, RZ ;  /* 0x80ffffff2f2f0810 */ /* 0x000fe20007ffe0ff */
[----:B------:R-:W-:-:S13]  /*2570*/  ISETP.GE.U32.AND P0, PT, R20, 0x7f000001, PT ;  /* 0x7f0000011400780c */ /* 0x000fda0003f06070 */
[----:B------:R-:W-:Y:S01]  /*2580*/  @P0 IADD3 R20, PT, PT, R20, -0x7f000001, RZ ;  /* 0x80ffffff14140810 */ /* 0x000fe20007ffe0ff */
[----:B------:R-:W-:Y:S01]  /*2590*/  ISETP.GE.U32.AND P0, PT, R21, 0x7f000001, PT ;  /* 0x7f0000011500780c */ /* 0x000fe20003f06070 */
[----:B------:R-:W-:Y:S02]  /*25a0*/  IADD3 R94, PT, PT, R27, R53, RZ ;  /* 0x000000351b5e7210 */ /* 0x000fe40007ffe0ff */
[----:B------:R-:W-:-:S10]  /*25b0*/  IADD3 R96, PT, PT, R47, R96, RZ ;  /* 0x000000602f607210 */ /* 0x000fd40007ffe0ff */
[----:B------:R-:W-:-:S04]  /*25c0*/  @P0 IADD3 R21, PT, PT, R21, -0x7f000001, RZ ;  /* 0x80ffffff15150810 */ /* 0x000fc80007ffe0ff */
[----:B------:R-:W-:Y:S01]  /*25d0*/  IADD3 R100, PT, PT, R21, R100, RZ ;  /* 0x0000006415647210 */ /* 0x000fe20007ffe0ff */
[----:B------:R-:W-:Y:S01]  /*25e0*/  ISETP.GE.U32.AND P1, PT, R94, 0x7f000001, PT ;  /* 0x7f0000015e00780c */ /* 0x000fe20003f26070 */
[----:B------:R-:W-:-:S03]  /*25f0*/  ISETP.GE.U32.AND P0, PT, R96, 0x7f000001, PT ;  /* 0x7f0000016000780c */ /* 0x000fc60003f06070 */
[----:B------:R-:W-:Y:S01]  /*2600*/  ISETP.GE.U32.AND P3, PT, R100, 0x7f000001, PT ;  /* 0x7f0000016400780c */ /* 0x000fe20003f66070 */
[----:B------:R0:W-:Y:S04]  /*2610*/  STL [R1+0x110], R94 ;  /* 0x0001105e01007387 */ /* 0x0001e80000100800 */
[----:B------:R1:W-:Y:S04]  /*2620*/  STL [R1+0x114], R96 ;  /* 0x0001146001007387 */ /* 0x0003e80000100800 */
[----:B------:R4:W-:Y:S01]  /*2630*/  STL [R1+0x11c], R100 ;  /* 0x00011c6401007387 */ /* 0x0009e20000100800 */
[----:B0-----:R-:W-:-:S02]  /*2640*/  @P1 IADD3 R94, PT, PT, R94, -0x7f000001, RZ ;  /* 0x80ffffff5e5e1810 */ /* 0x001fc40007ffe0ff */
[----:B-1----:R-:W-:Y:S02]  /*2650*/  @P0 IADD3 R96, PT, PT, R96, -0x7f000001, RZ ;  /* 0x80ffffff60600810 */ /* 0x002fe40007ffe0ff */
[----:B----4-:R-:W-:Y:S01]  /*2660*/  @P3 IADD3 R100, PT, PT, R100, -0x7f000001, RZ ;  /* 0x80ffffff64643810 */ /* 0x010fe20007ffe0ff */
[----:B------:R-:W-:Y:S04]  /*2670*/  STL [R1+0x110], R94 ;  /* 0x0001105e01007387 */ /* 0x000fe80000100800 */
[----:B------:R-:W-:Y:S04]  /*2680*/  STL [R1+0x114], R96 ;  /* 0x0001146001007387 */ /* 0x000fe80000100800 */
[----:B------:R-:W-:Y:S04]  /*2690*/  STL [R1+0x11c], R100 ;  /* 0x00011c6401007387 */ /* 0x000fe80000100800 */
[----:B------:R-:W4:Y:S01]  /*26a0*/  LDL R21, [R1+0x110] ;  /* 0x0001100001157983 */ /* 0x000f220000100800 */
[----:B--2---:R-:W-:-:S05]  /*26b0*/  IADD3 R98, PT, PT, R20, R49, RZ ;  /* 0x0000003114627210 */ /* 0x004fca0007ffe0ff */
[----:B------:R-:W-:Y:S01]  /*26c0*/  ISETP.GE.U32.AND P2, PT, R98, 0x7f000001, PT ;  /* 0x7f0000016200780c */ /* 0x000fe20003f46070 */
[----:B------:R0:W-:-:S12]  /*26d0*/  STL [R1+0x118], R98 ;  /* 0x0001186201007387 */ /* 0x0001d80000100800 */
[----:B0-----:R-:W-:-:S05]  /*26e0*/  @P2 IADD3 R98, PT, PT, R98, -0x7f000001, RZ ;  /* 0x80ffffff62622810 */ /* 0x001fca0007ffe0ff */
[----:B------:R0:W-:Y:S04]  /*26f0*/  STL [R1+0x118], R98 ;  /* 0x0001186201007387 */ /* 0x0001e80000100800 */
[----:B---3--:R-:W2:Y:S04]  /*2700*/  LD.E R49, desc[UR10][R4.64+0x20] ;  /* 0x0000200a04317980 */ /* 0x008ea8000c101900 */
[----:B------:R-:W3:Y:S04]  /*2710*/  LD.E R47, desc[UR10][R4.64+0x24] ;  /* 0x0000240a042f7980 */ /* 0x000ee8000c101900 */
[----:B------:R-:W3:Y:S04]  /*2720*/  LD.E R20, desc[UR10][R4.64+0x28] ;  /* 0x0000280a04147980 */ /* 0x000ee8000c101900 */
[----:B------:R1:W3:Y:S01]  /*2730*/  LD.E R27, desc[UR10][R4.64+0x2c] ;  /* 0x00002c0a041b7980 */ /* 0x0002e2000c101900 */
[C---:B------:R-:W-:Y:S01]  /*2740*/  ISETP.GE.U32.AND P1, PT, R25.reuse, 0x7f000001, PT ;  /* 0x7f0000011900780c */ /* 0x040fe20003f26070 */
[----:B------:R-:W-:Y:S01]  /*2750*/  ISETP.GE.U32.AND P0, PT, R52, 0x7f000001, PT ;  /* 0x7f0000013400780c */ /* 0x000fe20003f06070 */
[----:B------:R-:W-:Y:S01]  /*2760*/  IADD3 R63, PT, PT, R76, R79, RZ ;  /* 0x0000004f4c3f7210 */ /* 0x000fe20007ffe0ff */
[----:B0-----:R-:W4:Y:S10]  /*2770*/  LDL R98, [R1+0x11c] ;  /* 0x00011c0001627983 */ /* 0x001f340000100800 */
[----:B------:R-:W-:-:S02]  /*2780*/  @P1 IADD3 R25, PT, PT, R25, -0x7f000001, RZ ;  /* 0x80ffffff19191810 */ /* 0x000fc40007ffe0ff */
[----:B------:R-:W-:-:S04]  /*2790*/  @P0 IADD3 R52, PT, PT, R52, -0x7f000001, RZ ;  /* 0x80ffffff34340810 */ /* 0x000fc80007ffe0ff */
[----:B------:R-:W-:Y:S01]  /*27a0*/  IADD3 R52, PT, PT, R52, R25, RZ ;  /* 0x0000001934347210 */ /* 0x000fe20007ffe0ff */
[----:B------:R-:W-:-:S04]  /*27b0*/  ISETP.GE.U32.AND P1, PT, R23, 0x7f000001, PT ;  /* 0x7f0000011700780c */ /* 0x000fc80003f26070 */
[----:B------:R-:W-:-:S09]  /*27c0*/  ISETP.GE.U32.AND P0, PT, R52, 0x7f000001, PT ;  /* 0x7f0000013400780c */ /* 0x000fd20003f06070 */
[----:B------:R-:W-:-:S04]  /*27d0*/  @P1 IADD3 R23, PT, PT, R23, -0x7f000001, RZ ;  /* 0x80ffffff17171810 */ /* 0x000fc80007ffe0ff */
[----:B------:R-:W-:-:S04]  /*27e0*/  @P0 IADD3 R52, PT, PT, R52, -0x7f000001, RZ ;  /* 0x80ffffff34340810 */ /* 0x000fc80007ffe0ff */
[----:B------:R-:W-:Y:S01]  /*27f0*/  IADD3 R52, PT, PT, R52, R23, RZ ;  /* 0x0000001734347210 */ /* 0x000fe20007ffe0ff */
[----:B------:R-:W-:-:S04]  /*2800*/  ISETP.GE.U32.AND P0, PT, R63, 0x7f000001, PT ;  /* 0x7f0000013f00780c */ /* 0x000fc80003f06070 */
[----:B------:R-:W-:-:S09]  /*2810*/  ISETP.GE.U32.AND P1, PT, R52, 0x7f000001, PT ;  /* 0x7f0000013400780c */ /* 0x000fd20003f26070 */
[----:B------:R-:W-:-:S04]  /*2820*/  @P0 IADD3 R63, PT, PT, R63, -0x7f000001, RZ ;  /* 0x80ffffff3f3f0810 */ /* 0x000fc80007ffe0ff */
[----:B------:R-:W-:-:S05]  /*2830*/  @P1 IADD3 R52, PT, PT, R52, -0x7f000001, RZ ;  /* 0x80ffffff34341810 */ /* 0x000fca0007ffe0ff */
[CC--:B------:R-:W-:Y:S01]  /*2840*/  ISETP.GE.U32.AND P0, PT, R63.reuse, R52.reuse, PT ;  /* 0x000000343f00720c */ /* 0x0c0fe20003f06070 */
[----:B-1----:R-:W-:-:S12]  /*2850*/  IADD3 R5, PT, PT, R63, -R52, RZ ;  /* 0x800000343f057210 */ /* 0x002fd80007ffe0ff */
        /* <DEDUP_REMOVED lines=8> */
[----:B------:R-:W-:-:S04]  /*28e0*/  IMAD.HI.U32 R52, R23, 0x7f000001, R4 ;  /* 0x7f00000117347827 */ /* 0x000fc800078e0004 */
[----:B---3--:R-:W-:-:S04]  /*28f0*/  IMAD.WIDE.U32 R4, R47, R94, RZ ;  /* 0x0000005e2f047225 */ /* 0x008fc800078e00ff */
[----:B------:R-:W-:-:S04]  /*2900*/  IMAD R23, R4, 0x7effffff, RZ ;  /* 0x7effffff04177824 */ /* 0x000fc800078e02ff */
[----:B------:R-:W-:-:S04]  /*2910*/  IMAD.HI.U32 R23, R23, 0x7f000001, R4 ;  /* 0x7f00000117177827 */ /* 0x000fc800078e0004 */
[----:B------:R-:W-:-:S04]  /*2920*/  IMAD.WIDE.U32 R4, R20, R94, RZ ;  /* 0x0000005e14047225 */ /* 0x000fc800078e00ff */
[----:B------:R-:W-:-:S04]  /*2930*/  IMAD R25, R4, 0x7effffff, RZ ;  /* 0x7effffff04197824 */ /* 0x000fc800078e02ff */
[----:B------:R-:W-:-:S04]  /*2940*/  IMAD.HI.U32 R25, R25, 0x7f000001, R4 ;  /* 0x7f00000119197827 */ /* 0x000fc800078e0004 */
[----:B------:R-:W-:Y:S02]  /*2950*/  IMAD.WIDE.U32 R4, R27, R94, RZ ;  /* 0x0000005e1b047225 */ /* 0x000fe400078e00ff */
[----:B------:R-:W2:Y:S02]  /*2960*/  LDL R94, [R1+0x114] ;  /* 0x00011400015e7983 */ /* 0x000ea40000100800 */
[----:B------:R-:W-:-:S04]  /*2970*/  IMAD R27, R4, 0x7effffff, RZ ;  /* 0x7effffff041b7824 */ /* 0x000fc800078e02ff */
[----:B------:R-:W-:Y:S02]  /*2980*/  IMAD.HI.U32 R5, R27, 0x7f000001, R4 ;  /* 0x7f0000011b057827 */ /* 0x000fe400078e0004 */
[----:B------:R-:W3:Y:S01]  /*2990*/  LDL R4, [R1+0x118] ;  /* 0x0001180001047983 */ /* 0x000ee20000100800 */
[----:B------:R-:W-:-:S13]  /*29a0*/  ISETP.GE.U32.AND P0, PT, R52, 0x7f000001, PT ;  /* 0x7f0000013400780c */ /* 0x000fda0003f06070 */
[----:B------:R-:W-:-:S04]  /*29b0*/  @P0 IADD3 R52, PT, PT, R52, -0x7f000001, RZ ;  /* 0x80ffffff34340810 */ /* 0x000fc80007ffe0ff */
[----:B----4-:R-:W-:Y:S02]  /*29c0*/  IADD3 R52, PT, PT, R52, R21, RZ ;  /* 0x0000001534347210 */ /* 0x010fe40007ffe0ff */
[----:B------:R-:W4:Y:S01]  /*29d0*/  LDL.64 R20, [R1+0x100] ;  /* 0x0001000001147983 */ /* 0x000f220000100a00 */
[----:B------:R-:W-:Y:S01]  /*29e0*/  ISETP.GE.U32.AND P0, PT, R23, 0x7f000001, PT ;  /* 0x7f0000011700780c */ /* 0x000fe20003f06070 */
[----:B------:R-:W-:Y:S01]  /*29f0*/  ISETP.GE.U32.AND P1, PT, R25, 0x7f000001, PT ;  /* 0x7f0000011900780c */ /* 0x000fe20003f26070 */
[----:B------:R-:W-:-:S11]  /*2a00*/  ISETP.GE.U32.AND P2, PT, R5, 0x7f000001, PT ;  /* 0x7f0000010500780c */ /* 0x000fd60003f46070 */
[----:B------:R-:W-:Y:S02]  /*2a10*/  @P0 IADD3 R23, PT, PT, R23, -0x7f000001, RZ ;  /* 0x80ffffff17170810 */ /* 0x000fe40007ffe0ff */
[----:B------:R-:W-:Y:S02]  /*2a20*/  @P1 IADD3 R25, PT, PT, R25, -0x7f000001, RZ ;  /* 0x80ffffff19191810 */ /* 0x000fe40007ffe0ff */
[----:B------:R-:W-:-:S04]  /*2a30*/  @P2 IADD3 R5, PT, PT, R5, -0x7f000001, RZ ;  /* 0x80ffffff05052810 */ /* 0x000fc80007ffe0ff */
[----:B------:R-:W-:Y:S01]  /*2a40*/  IADD3 R98, PT, PT, R5, R98, RZ ;  /* 0x0000006205627210 */ /* 0x000fe20007ffe0ff */
[----:B------:R-:W-:-:S04]  /*2a50*/  ISETP.GE.U32.AND P0, PT, R52, 0x7f000001, PT ;  /* 0x7f0000013400780c */ /* 0x000fc80003f06070 */
[----:B------:R-:W-:Y:S01]  /*2a60*/  ISETP.GE.U32.AND P3, PT, R98, 0x7f000001, PT ;  /* 0x7f0000016200780c */ /* 0x000fe20003f66070 */
[----:B------:R0:W-:Y:S04]  /*2a70*/  STL [R1+0x110], R52 ;  /* 0x0001103401007387 */ /* 0x0001e80000100800 */
[----:B------:R1:W-:Y:S04]  /*2a80*/  STL [R1+0x11c], R98 ;  /* 0x00011c6201007387 */ /* 0x0003e80000100800 */
[----:B0-----:R-:W-:-:S04]  /*2a90*/  @P0 IADD3 R52, PT, PT, R52, -0x7f000001, RZ ;  /* 0x80ffffff34340810 */ /* 0x001fc80007ffe0ff */
[----:B-1----:R-:W-:Y:S01]  /*2aa0*/  @P3 IADD3 R98, PT, PT, R98, -0x7f000001, RZ ;  /* 0x80ffffff62623810 */ /* 0x002fe20007ffe0ff */
[----:B------:R-:W-:Y:S04]  /*2ab0*/  STL [R1+0x110], R52 ;  /* 0x0001103401007387 */ /* 0x000fe80000100800 */
[----:B------:R-:W-:Y:S04]  /*2ac0*/  STL [R1+0x11c], R98 ;  /* 0x00011c6201007387 */ /* 0x000fe80000100800 */
[----:B------:R-:W4:Y:S04]  /*2ad0*/  LDL R49, [R1+0x110] ;  /* 0x0001100001317983 */ /* 0x000f280000100800 */
[----:B------:R-:W4:Y:S01]  /*2ae0*/  LDL R83, [R1+0x11c] ;  /* 0x00011c0001537983 */ /* 0x000f220000100800 */
[----:B------:R-:W-:-:S13]  /*2af0*/  ISETP.GE.U32.AND P0, PT, R17, 0x7f000001, PT ;  /* 0x7f0000011100780c */ /* 0x000fda0003f06070 */
[----:B------:R-:W-:Y:S02]  /*2b00*/  @P0 IADD3 R17, PT, PT, R17, -0x7f000001, RZ ;  /* 0x80ffffff11110810 */ /* 0x000fe40007ffe0ff */
[----:B--2---:R-:W-:Y:S02]  /*2b10*/  IADD3 R94, PT, PT, R23, R94, RZ ;  /* 0x0000005e175e7210 */ /* 0x004fe40007ffe0ff */
[----:B---3--:R-:W-:-:S03]  /*2b20*/  IADD3 R96, PT, PT, R25, R4, RZ ;  /* 0x0000000419607210 */ /* 0x008fc60007ffe0ff */
[----:B------:R-:W-:Y:S02]  /*2b30*/  ISETP.GE.U32.AND P1, PT, R94, 0x7f000001, PT ;  /* 0x7f0000015e00780c */ /* 0x000fe40003f26070 */
[----:B------:R-:W-:Y:S01]  /*2b40*/  ISETP.GE.U32.AND P2, PT, R96, 0x7f000001, PT ;  /* 0x7f0000016000780c */ /* 0x000fe20003f46070 */
[----:B------:R0:W-:Y:S04]  /*2b50*/  STL [R1+0x114], R94 ;  /* 0x0001145e01007387 */ /* 0x0001e80000100800 */
[----:B------:R1:W-:Y:S06]  /*2b60*/  STL [R1+0x118], R96 ;  /* 0x0001186001007387 */ /* 0x0003ec0000100800 */
[----:B0-----:R-:W-:-:S02]  /*2b70*/  @P1 IADD3 R94, PT, PT, R94, -0x7f000001, RZ ;  /* 0x80ffffff5e5e1810 */ /* 0x001fc40007ffe0ff */
[----:B-1----:R-:W-:-:S03]  /*2b80*/  @P2 IADD3 R96, PT, PT, R96, -0x7f000001, RZ ;  /* 0x80ffffff60602810 */ /* 0x002fc60007ffe0ff */
[----:B------:R0:W-:Y:S04]  /*2b90*/  STL [R1+0x114], R94 ;  /* 0x0001145e01007387 */ /* 0x0001e80000100800 */
[----:B------:R1:W-:Y:S04]  /*2ba0*/  STL [R1+0x118], R96 ;  /* 0x0001186001007387 */ /* 0x0003e80000100800 */
[----:B----4-:R-:W2:Y:S04]  /*2bb0*/  LD.E R23, desc[UR10][R20.64+0x30] ;  /* 0x0000300a14177980 */ /* 0x010ea8000c101900 */
[----:B------:R-:W3:Y:S04]  /*2bc0*/  LD.E R25, desc[UR10][R20.64+0x34] ;  /* 0x0000340a14197980 */ /* 0x000ee8000c101900 */
[----:B------:R-:W4:Y:S04]  /*2bd0*/  LD.E R27, desc[UR10][R20.64+0x38] ;  /* 0x0000380a141b7980 */ /* 0x000f28000c101900 */
[----:B------:R0:W3:Y:S04]  /*2be0*/  LD.E R47, desc[UR10][R20.64+0x3c] ;  /* 0x00003c0a142f7980 */ /* 0x0000e8000c101900 */
[----:B------:R-:W4:Y:S04]  /*2bf0*/  LDL R52, [R1+0x114] ;  /* 0x0001140001347983 */ /* 0x000f280000100800 */
[----:B------:R-:W4:Y:S01]  /*2c00*/  LDL R53, [R1+0x118] ;  /* 0x0001180001357983 */ /* 0x000f220000100800 */
[----:B------:R-:W-:-:S04]  /*2c10*/  IMAD.WIDE.U32 R4, R91, R89, RZ ;  /* 0x000000595b047225 */ /* 0x000fc800078e00ff */
[----:B------:R-:W-:-:S04]  /*2c20*/  IMAD R89, R4, 0x7effffff, RZ ;  /* 0x7effffff04597824 */ /* 0x000fc800078e02ff */
[----:B0-----:R-:W-:-:S04]  /*2c30*/  IMAD.HI.U32 R94, R89, 0x7f000001, R4 ;  /* 0x7f000001595e7827 */ /* 0x001fc800078e0004 */
[----:B------:R-:W-:-:S04]  /*2c40*/  IMAD.WIDE.U32 R4, R85, R87, RZ ;  /* 0x0000005755047225 */ /* 0x000fc800078e00ff */
[----:B------:R-:W-:-:S04]  /*2c50*/  IMAD R85, R4, 0x7effffff, RZ ;  /* 0x7effffff04557824 */ /* 0x000fc800078e02ff */
[----:B-1----:R-:W-:Y:S02]  /*2c60*/  IMAD.HI.U32 R96, R85, 0x7f000001, R4 ;  /* 0x7f00000155607827 */ /* 0x002fe400078e0004 */
[----:B------:R-:W4:Y:S01]  /*2c70*/  LDL.64 R4, [R1+0x100] ;  /* 0x0001000001047983 */ /* 0x000f220000100a00 */
[----:B------:R-:W-:-:S13]  /*2c80*/  ISETP.GE.U32.AND P1, PT, R94, 0x7f000001, PT ;  /* 0x7f0000015e00780c */ /* 0x000fda0003f26070 */
[----:B------:R-:W-:-:S04]  /*2c90*/  @P1 IADD3 R94, PT, PT, R94, -0x7f000001, RZ ;  /* 0x80ffffff5e5e1810 */ /* 0x000fc80007ffe0ff */
[----:B------:R-:W-:Y:S01]  /*2ca0*/  IADD3 R17, PT, PT, R17, R94, RZ ;  /* 0x0000005e11117210 */ /* 0x000fe20007ffe0ff */
[----:B------:R-:W-:-:S04]  /*2cb0*/  ISETP.GE.U32.AND P1, PT, R96, 0x7f000001, PT ;  /* 0x7f0000016000780c */ /* 0x000fc80003f26070 */
[----:B------:R-:W-:Y:S01]  /*2cc0*/  ISETP.GE.U32.AND P0, PT, R17, 0x7f000001, PT ;  /* 0x7f0000011100780c */ /* 0x000fe20003f06070 */
[----:B------:R-:W-:-:S04]  /*2cd0*/  IMAD.WIDE.U32 R20, R81, R67, RZ ;  /* 0x0000004351147225 */ /* 0x000fc800078e00ff */
[----:B------:R-:W-:-:S04]  /*2ce0*/  IMAD R67, R20, 0x7effffff, RZ ;  /* 0x7effffff14437824 */ /* 0x000fc800078e02ff */
[----:B------:R-:W-:-:S04]  /*2cf0*/  @P1 IADD3 R96, PT, PT, R96, -0x7f000001, RZ ;  /* 0x80ffffff60601810 */ /* 0x000fc80007ffe0ff */
[----:B------:R-:W-:Y:S01]  /*2d00*/  @P0 IADD3 R17, PT, PT, R17, -0x7f000001, RZ ;  /* 0x80ffffff11110810 */ /* 0x000fe20007ffe0ff */
[----:B------:R-:W-:-:S03]  /*2d10*/  IMAD.HI.U32 R20, R67, 0x7f000001, R20 ;  /* 0x7f00000143147827 */ /* 0x000fc600078e0014 */
[----:B------:R-:W-:Y:S02]  /*2d20*/  IADD3 R17, PT, PT, R17, R96, RZ ;  /* 0x0000006011117210 */ /* 0x000fe40007ffe0ff */
[----:B------:R-:W-:-:S03]  /*2d30*/  ISETP.GE.U32.AND P1, PT, R20, 0x7f000001, PT ;  /* 0x7f0000011400780c */ /* 0x000fc60003f26070 */
[----:B------:R-:W-:-:S10]  /*2d40*/  ISETP.GE.U32.AND P0, PT, R17, 0x7f000001, PT ;  /* 0x7f0000011100780c */ /* 0x000fd40003f06070 */
[----:B------:R-:W-:-:S03]  /*2d50*/  @P1 IADD3 R20, PT, PT, R20, -0x7f000001, RZ ;  /* 0x80ffffff14141810 */ /* 0x000fc60007ffe0ff */
[----:B------:R-:W-:-:S04]  /*2d60*/  @P0 IADD3 R17, PT, PT, R17, -0x7f000001, RZ ;  /* 0x80ffffff11110810 */ /* 0x000fc80007ffe0ff */
        /* <DEDUP_REMOVED lines=20> */
[----:B----4-:R-:W-:-:S04]  /*2eb0*/  IMAD.WIDE.U32 R20, R27, R94, RZ ;  /* 0x0000005e1b147225 */ /* 0x010fc800078e00ff */
[----:B------:R-:W-:-:S04]  /*2ec0*/  IMAD R25, R20, 0x7effffff, RZ ;  /* 0x7effffff14197824 */ /* 0x000fc800078e02ff */
[----:B------:R-:W-:-:S04]  /*2ed0*/  IMAD.HI.U32 R98, R25, 0x7f000001, R20 ;  /* 0x7f00000119627827 */ /* 0x000fc800078e0014 */
[----:B------:R-:W-:-:S04]  /*2ee0*/  IMAD.WIDE.U32 R20, R47, R94, RZ ;  /* 0x0000005e2f147225 */ /* 0x000fc800078e00ff */
[----:B------:R-:W-:-:S04]  /*2ef0*/  IMAD R25, R20, 0x7effffff, RZ ;  /* 0x7effffff14197824 */ /* 0x000fc800078e02ff */
[----:B------:R-:W-:Y:S01]  /*2f00*/  IMAD.HI.U32 R100, R25, 0x7f000001, R20 ;  /* 0x7f00000119647827 */ /* 0x000fe200078e0014 */
[----:B------:R-:W-:Y:S01]  /*2f10*/  ISETP.GE.U32.AND P0, PT, R96, 0x7f000001, PT ;  /* 0x7f0000016000780c */ /* 0x000fe20003f06070 */
[----:B------:R-:W-:Y:S01]  /*2f20*/  ISETP.GE.U32.AND P1, PT, R23, 0x7f000001, PT ;  /* 0x7f0000011700780c */ /* 0x000fe20003f26070 */
[----:B------:R-:W-:Y:S02]  /*2f30*/  ISETP.GE.U32.AND P2, PT, R98, 0x7f000001, PT ;  /* 0x7f0000016200780c */ /* 0x000fe40003f46070 */
[----:B------:R-:W-:-:S09]  /*2f40*/  ISETP.GE.U32.AND P3, PT, R100, 0x7f000001, PT ;  /* 0x7f0000016400780c */ /* 0x000fd20003f66070 */
[----:B------:R-:W-:Y:S02]  /*2f50*/  @P0 IADD3 R96, PT, PT, R96, -0x7f000001, RZ ;  /* 0x80ffffff60600810 */ /* 0x000fe40007ffe0ff */
[----:B------:R-:W-:Y:S02]  /*2f60*/  @P1 IADD3 R23, PT, PT, R23, -0x7f000001, RZ ;  /* 0x80ffffff17171810 */ /* 0x000fe40007ffe0ff */
[----:B------:R-:W-:Y:S02]  /*2f70*/  @P2 IADD3 R98, PT, PT, R98, -0x7f000001, RZ ;  /* 0x80ffffff62622810 */ /* 0x000fe40007ffe0ff */
[----:B------:R-:W-:Y:S02]  /*2f80*/  @P3 IADD3 R100, PT, PT, R100, -0x7f000001, RZ ;  /* 0x80ffffff64643810 */ /* 0x000fe40007ffe0ff */
[----:B------:R-:W-:Y:S02]  /*2f90*/  IADD3 R20, PT, PT, R96, R49, RZ ;  /* 0x0000003160147210 */ /* 0x000fe40007ffe0ff */
[----:B------:R-:W-:-:S02]  /*2fa0*/  IADD3 R96, PT, PT, R23, R52, RZ ;  /* 0x0000003417607210 */ /* 0x000fc40007ffe0ff */
[----:B------:R-:W-:Y:S02]  /*2fb0*/  IADD3 R98, PT, PT, R98, R53, RZ ;  /* 0x0000003562627210 */ /* 0x000fe40007ffe0ff */
[----:B------:R-:W-:Y:S01]  /*2fc0*/  IADD3 R100, PT, PT, R100, R83, RZ ;  /* 0x0000005364647210 */ /* 0x000fe20007ffe0ff */
[----:B------:R-:W-:Y:S01]  /*2fd0*/  ISETP.GE.U32.AND P0, PT, R20, 0x7f000001, PT ;  /* 0x7f0000011400780c */ /* 0x000fe20003f06070 */
[----:B------:R-:W-:Y:S01]  /*2fe0*/  ISETP.GE.U32.AND P1, PT, R96, 0x7f000001, PT ;  /* 0x7f0000016000780c */ /* 0x000fe20003f26070 */
[----:B------:R-:W-:Y:S02]  /*2ff0*/  ISETP.GE.U32.AND P2, PT, R98, 0x7f000001, PT ;  /* 0x7f0000016200780c */ /* 0x000fe40003f46070 */
[----:B------:R-:W-:Y:S01]  /*3000*/  ISETP.GE.U32.AND P3, PT, R100, 0x7f000001, PT ;  /* 0x7f0000016400780c */ /* 0x000fe20003f66070 */
[----:B------:R0:W-:Y:S04]  /*3010*/  STL [R1+0x110], R20 ;  /* 0x0001101401007387 */ /* 0x0001e80000100800 */
[----:B------:R1:W-:Y:S04]  /*3020*/  STL [R1+0x114], R96 ;  /* 0x0001146001007387 */ /* 0x0003e80000100800 */
[----:B------:R2:W-:Y:S01]  /*3030*/  STL [R1+0x118], R98 ;  /* 0x0001186201007387 */ /* 0x0005e20000100800 */
[----:B0-----:R-:W-:-:S03]  /*3040*/  @P0 IADD3 R20, PT, PT, R20, -0x7f000001, RZ ;  /* 0x80ffffff14140810 */ /* 0x001fc60007ffe0ff */
[----:B------:R0:W-:Y:S01]  /*3050*/  STL [R1+0x11c], R100 ;  /* 0x00011c6401007387 */ /* 0x0001e20000100800 */
[----:B-1----:R-:W-:Y:S02]  /*3060*/  @P1 IADD3 R96, PT, PT, R96, -0x7f000001, RZ ;  /* 0x80ffffff60601810 */ /* 0x002fe40007ffe0ff */
[----:B--2---:R-:W-:Y:S02]  /*3070*/  @P2 IADD3 R98, PT, PT, R98, -0x7f000001, RZ ;  /* 0x80ffffff62622810 */ /* 0x004fe40007ffe0ff */
[----:B0-----:R-:W-:Y:S01]  /*3080*/  @P3 IADD3 R100, PT, PT, R100, -0x7f000001, RZ ;  /* 0x80ffffff64643810 */ /* 0x001fe20007ffe0ff */
[----:B------:R0:W-:Y:S04]  /*3090*/  STL [R1+0x110], R20 ;  /* 0x0001101401007387 */ /* 0x0001e80000100800 */
[----:B------:R1:W-:Y:S04]  /*30a0*/  STL [R1+0x114], R96 ;  /* 0x0001146001007387 */ /* 0x0003e80000100800 */
[----:B------:R-:W-:Y:S04]  /*30b0*/  STL [R1+0x118], R98 ;  /* 0x0001186201007387 */ /* 0x000fe80000100800 */
[----:B------:R-:W-:Y:S04]  /*30c0*/  STL [R1+0x11c], R100 ;  /* 0x00011c6401007387 */ /* 0x000fe80000100800 */
[----:B------:R-:W2:Y:S01]  /*30d0*/  LD.E R52, desc[UR10][R4.64+0x40] ;  /* 0x0000400a04347980 */ /* 0x000ea2000c101900 */
[----:B------:R-:W-:-:S03]  /*30e0*/  IADD3 R94, PT, PT, R50, R79, RZ ;  /* 0x0000004f325e7210 */ /* 0x000fc60007ffe0ff */
[----:B------:R-:W3:Y:S04]  /*30f0*/  LD.E R50, desc[UR10][R4.64+0x44] ;  /* 0x0000440a04327980 */ /* 0x000ee8000c101900 */
[----:B------:R-:W4:Y:S04]  /*3100*/  LD.E R49, desc[UR10][R4.64+0x48] ;  /* 0x0000480a04317980 */ /* 0x000f28000c101900 */
[----:B0-----:R0:W3:Y:S01]  /*3110*/  LD.E R20, desc[UR10][R4.64+0x4c] ;  /* 0x00004c0a04147980 */ /* 0x0010e2000c101900 */
[----:B------:R-:W-:Y:S01]  /*3120*/  ISETP.GE.U32.AND P0, PT, R94, 0x7f000001, PT ;  /* 0x7f0000015e00780c */ /* 0x000fe20003f06070 */
[----:B------:R-:W-:-:S02]  /*3130*/  IADD3 R27, PT, PT, R51, R79, RZ ;  /* 0x0000004f331b7210 */ /* 0x000fc40007ffe0ff */
[----:B------:R-:W4:Y:S04]  /*3140*/  LDL R51, [R1+0x110] ;  /* 0x0001100001337983 */ /* 0x000f280000100800 */
[----:B------:R-:W4:Y:S04]  /*3150*/  LDL R21, [R1+0x114] ;  /* 0x0001140001157983 */ /* 0x000f280000100800 */
[----:B------:R-:W4:Y:S02]  /*3160*/  LDL R47, [R1+0x118] ;  /* 0x00011800012f7983 */ /* 0x000f240000100800 */
[----:B------:R-:W-:-:S02]  /*3170*/  @P0 IADD3 R94, PT, PT, R94, -0x7f000001, RZ ;  /* 0x80ffffff5e5e0810 */ /* 0x000fc40007ffe0ff */
[----:B------:R-:W4:Y:S01]  /*3180*/  LDL R23, [R1+0x11c] ;  /* 0x00011c0001177983 */ /* 0x000f220000100800 */
[----:B------:R-:W-:Y:S01]  /*3190*/  ISETP.GE.U32.AND P0, PT, R27, 0x7f000001, PT ;  /* 0x7f0000011b00780c */ /* 0x000fe20003f06070 */
[-C--:B------:R-:W-:Y:S02]  /*31a0*/  IADD3 R75, PT, PT, R75, R79.reuse, RZ ;  /* 0x0000004f4b4b7210 */ /* 0x080fe40007ffe0ff */
[----:B------:R-:W-:-:S03]  /*31b0*/  IADD3 R25, PT, PT, R45, R79, RZ ;  /* 0x0000004f2d197210 */ /* 0x000fc60007ffe0ff */
[----:B------:R-:W-:-:S07]  /*31c0*/  ISETP.GE.U32.AND P1, PT, R75, 0x7f000001, PT ;  /* 0x7f0000014b00780c */ /* 0x000fce0003f26070 */
[----:B------:R-:W-:Y:S01]  /*31d0*/  @P0 IADD3 R27, PT, PT, R27, -0x7f000001, RZ ;  /* 0x80ffffff1b1b0810 */ /* 0x000fe20007ffe0ff */
[----:B------:R-:W-:Y:S01]  /*31e0*/  ISETP.GE.U32.AND P0, PT, R25, 0x7f000001, PT ;  /* 0x7f0000011900780c */ /* 0x000fe20003f06070 */
[----:B------:R-:W-:Y:S02]  /*31f0*/  IADD3 R45, PT, PT, R88, R79, RZ ;  /* 0x0000004f582d7210 */ /* 0x000fe40007ffe0ff */
[----:B------:R-:W4:Y:S02]  /*3200*/  LDL.64 R88, [R1+0x100] ;  /* 0x0001000001587983 */ /* 0x000f240000100a00 */
[----:B------:R-:W-:-:S05]  /*3210*/  @P1 IADD3 R75, PT, PT, R75, -0x7f000001, RZ ;  /* 0x80ffffff4b4b1810 */ /* 0x000fca0007ffe0ff */
[----:B0-----:R-:W-:-:S03]  /*3220*/  IMAD.WIDE.U32 R4, R90, R75, RZ ;  /* 0x0000004b5a047225 */ /* 0x001fc600078e00ff */
[----:B------:R-:W-:Y:S01]  /*3230*/  @P0 IADD3 R25, PT, PT, R25, -0x7f000001, RZ ;  /* 0x80ffffff19190810 */ /* 0x000fe20007ffe0ff */
[----:B------:R-:W-:Y:S01]  /*3240*/  ISETP.GE.U32.AND P0, PT, R45, 0x7f000001, PT ;  /* 0x7f0000012d00780c */ /* 0x000fe20003f06070 */
[----:B------:R-:W-:Y:S01]  /*3250*/  IMAD R81, R4, 0x7effffff, RZ ;  /* 0x7effffff04517824 */ /* 0x000fe200078e02ff */
[----:B------:R-:W-:-:S03]  /*3260*/  IADD3 R24, PT, PT, R24, R79, RZ ;  /* 0x0000004f18187210 */ /* 0x000fc60007ffe0ff */
[----:B------:R-:W-:Y:S01]  /*3270*/  IMAD.HI.U32 R81, R81, 0x7f000001, R4 ;  /* 0x7f00000151517827 */ /* 0x000fe200078e0004 */
[----:B------:R-:W-:-:S03]  /*3280*/  ISETP.GE.U32.AND P2, PT, R94, R77, PT ;  /* 0x0000004d5e00720c */ /* 0x000fc60003f46070 */
[----:B------:R-:W-:Y:S01]  /*3290*/  IMAD.WIDE.U32 R4, R90, R25, RZ ;  /* 0x000000195a047225 */ /* 0x000fe200078e00ff */
[----:B------:R-:W-:-:S03]  /*32a0*/  ISETP.GE.U32.AND P1, PT, R81, 0x7f000001, PT ;  /* 0x7f0000015100780c */ /* 0x000fc60003f26070 */
[----:B------:R-:W-:Y:S01]  /*32b0*/  @P0 IADD3 R45, PT, PT, R45, -0x7f000001, RZ ;  /* 0x80ffffff2d2d0810 */ /* 0x000fe20007ffe0ff */
[----:B------:R-:W-:Y:S01]  /*32c0*/  ISETP.GE.U32.AND P0, PT, R24, 0x7f000001, PT ;  /* 0x7f0000011800780c */ /* 0x000fe20003f06070 */
[----:B------:R-:W-:Y:S01]  /*32d0*/  IMAD R67, R4, 0x7effffff, RZ ;  /* 0x7effffff04437824 */ /* 0x000fe200078e02ff */
[----:B------:R-:W-:-:S03]  /*32e0*/  IADD3 R77, PT, PT, -R77, R94, RZ ;  /* 0x0000005e4d4d7210 */ /* 0x000fc60007ffe1ff */
[----:B------:R-:W-:-:S04]  /*32f0*/  IMAD.HI.U32 R67, R67, 0x7f000001, R4 ;  /* 0x7f00000143437827 */ /* 0x000fc800078e0004 */
[----:B------:R-:W-:Y:S01]  /*3300*/  IMAD.WIDE.U32 R4, R90, R45, RZ ;  /* 0x0000002d5a047225 */ /* 0x000fe200078e00ff */
[----:B------:R-:W-:Y:S02]  /*3310*/  @!P2 IADD3 R77, PT, PT, R77, 0x7f000001, RZ ;  /* 0x7f0000014d4da810 */ /* 0x000fe40007ffe0ff */
[----:B------:R-:W-:Y:S01]  /*3320*/  @P1 IADD3 R81, PT, PT, R81, -0x7f000001, RZ ;  /* 0x80ffffff51511810 */ /* 0x000fe20007ffe0ff */
[----:B------:R-:W-:Y:S01]  /*3330*/  IMAD R83, R4, 0x7effffff, RZ ;  /* 0x7effffff04537824 */ /* 0x000fe200078e02ff */
[----:B------:R-:W-:Y:S01]  /*3340*/  @P0 IADD3 R24, PT, PT, R24, -0x7f000001, RZ ;  /* 0x80ffffff18180810 */ /* 0x000fe20007ffe0ff */
[----:B------:R-:W-:Y:S01]  /*3350*/  ISETP.GE.U32.AND P1, PT, R67, 0x7f000001, PT ;  /* 0x7f0000014300780c */ /* 0x000fe20003f26070 */
[----:B------:R-:W-:Y:S01]  /*3360*/  IMAD.WIDE.U32 R94, R27, R77, RZ ;  /* 0x0000004d1b5e7225 */ /* 0x000fe200078e00ff */
[----:B------:R-:W-:-:S03]  /*3370*/  IADD3 R48, PT, PT, R48, R79, RZ ;  /* 0x0000004f30307210 */ /* 0x000fc60007ffe0ff */
[----:B------:R-:W-:-:S04]  /*3380*/  IMAD.HI.U32 R83, R83, 0x7f000001, R4 ;  /* 0x7f00000153537827 */ /* 0x000fc800078e0004 */
[----:B------:R-:W-:Y:S01]  /*3390*/  IMAD.WIDE.U32 R4, R81, R24, RZ ;  /* 0x0000001851047225 */ /* 0x000fe200078e00ff */
[----:B------:R-:W-:-:S03]  /*33a0*/  ISETP.GE.U32.AND P0, PT, R48, 0x7f000001, PT ;  /* 0x7f0000013000780c */ /* 0x000fc60003f06070 */
[----:B------:R-:W-:Y:S02]  /*33b0*/  IMAD R53, R94, 0x7effffff, RZ ;  /* 0x7effffff5e357824 */ /* 0x000fe400078e02ff */
[----:B------:R-:W-:Y:S02]  /*33c0*/  IMAD R81, R4, 0x7effffff, RZ ;  /* 0x7effffff04517824 */ /* 0x000fe400078e02ff */
[----:B------:R-:W-:-:S04]  /*33d0*/  IMAD.HI.U32 R53, R53, 0x7f000001, R94 ;  /* 0x7f00000135357827 */ /* 0x000fc800078e005e */
[----:B------:R-:W-:Y:S01]  /*33e0*/  IMAD.HI.U32 R90, R81, 0x7f000001, R4 ;  /* 0x7f000001515a7827 */ /* 0x000fe200078e0004 */
[----:B------:R-:W-:Y:S01]  /*33f0*/  @P1 IADD3 R67, PT, PT, R67, -0x7f000001, RZ ;  /* 0x80ffffff43431810 */ /* 0x000fe20007ffe0ff */
[----:B------:R-:W-:-:S03]  /*3400*/  ISETP.GE.U32.AND P1, PT, R53, 0x7f000001, PT ;  /* 0x7f0000013500780c */ /* 0x000fc60003f26070 */
[----:B------:R-:W-:Y:S01]  /*3410*/  ISETP.GE.U32.AND P2, PT, R90, 0x7f000001, PT ;  /* 0x7f0000015a00780c */ /* 0x000fe20003f46070 */
[----:B------:R-:W-:Y:S02]  /*3420*/  IADD3 R92, PT, PT, R92, R79, RZ ;  /* 0x0000004f5c5c7210 */ /* 0x000fe40007ffe0ff */
[----:B------:R-:W-:-:S03]  /*3430*/  @P0 IADD3 R48, PT, PT, R48, -0x7f000001, RZ ;  /* 0x80ffffff30300810 */ /* 0x000fc60007ffe0ff */
[----:B------:R-:W-:Y:S02]  /*3440*/  ISETP.GE.U32.AND P0, PT, R92, 0x7f000001, PT ;  /* 0x7f0000015c00780c */ /* 0x000fe40003f06070 */
[----:B------:R-:W-:Y:S01]  /*3450*/  IMAD.WIDE.U32 R4, R67, R48, RZ ;  /* 0x0000003043047225 */ /* 0x000fe200078e00ff */
[----:B------:R-:W-:Y:S01]  /*3460*/  ISETP.GE.U32.AND P3, PT, R83, 0x7f000001, PT ;  /* 0x7f0000015300780c */ /* 0x000fe20003f66070 */
[----:B------:R-:W-:Y:S02]  /*3470*/  @P1 IADD3 R53, PT, PT, R53, -0x7f000001, RZ ;  /* 0x80ffffff35351810 */ /* 0x000fe40007ffe0ff */
[----:B------:R-:W-:Y:S01]  /*3480*/  IMAD R81, R4, 0x7effffff, RZ ;  /* 0x7effffff04517824 */ /* 0x000fe200078e02ff */
[----:B------:R-:W-:-:S03]  /*3490*/  @P2 IADD3 R90, PT, PT, R90, -0x7f000001, RZ ;  /* 0x80ffffff5a5a2810 */ /* 0x000fc60007ffe0ff */
[----:B------:R-:W-:Y:S01]  /*34a0*/  IMAD.HI.U32 R94, R81, 0x7f000001, R4 ;  /* 0x7f000001515e7827 */ /* 0x000fe200078e0004 */
[----:B------:R-:W-:Y:S02]  /*34b0*/  IADD3 R53, PT, PT, R53, R90, RZ ;  /* 0x0000005a35357210 */ /* 0x000fe40007ffe0ff */
[----:B------:R-:W-:Y:S02]  /*34c0*/  @P0 IADD3 R92, PT, PT, R92, -0x7f000001, RZ ;  /* 0x80ffffff5c5c0810 */ /* 0x000fe40007ffe0ff */
[----:B------:R-:W-:Y:S01]  /*34d0*/  ISETP.GE.U32.AND P1, PT, R94, 0x7f000001, PT ;  /* 0x7f0000015e00780c */ /* 0x000fe20003f26070 */
[----:B------:R-:W-:Y:S01]  /*34e0*/  ISETP.GE.U32.AND P0, PT, R53, 0x7f000001, PT ;  /* 0x7f0000013500780c */ /* 0x000fe20003f06070 */
[----:B------:R-:W-:-:S05]  /*34f0*/  @P3 IADD3 R83, PT, PT, R83, -0x7f000001, RZ ;  /* 0x80ffffff53533810 */ /* 0x000fca0007ffe0ff */
[----:B------:R-:W-:-:S06]  /*3500*/  IMAD.WIDE.U32 R4, R83, R92, RZ ;  /* 0x0000005c53047225 */ /* 0x000fcc00078e00ff */
[----:B------:R-:W-:Y:S01]  /*3510*/  @P1 IADD3 R94, PT, PT, R94, -0x7f000001, RZ ;  /* 0x80ffffff5e5e1810 */ /* 0x000fe20007ffe0ff */
[----:B------:R-:W-:Y:S01]  /*3520*/  IMAD R81, R4, 0x7effffff, RZ ;  /* 0x7effffff04517824 */ /* 0x000fe200078e02ff */
[----:B------:R-:W-:-:S03]  /*3530*/  @P0 IADD3 R53, PT, PT, R53, -0x7f000001, RZ ;  /* 0x80ffffff35350810 */ /* 0x000fc60007ffe0ff */
[----:B------:R-:W-:Y:S01]  /*3540*/  IMAD.HI.U32 R4, R81, 0x7f000001, R4 ;  /* 0x7f00000151047827 */ /* 0x000fe200078e0004 */
[----:B------:R-:W-:-:S04]  /*3550*/  IADD3 R53, PT, PT, R53, R94, RZ ;  /* 0x0000005e35357210 */ /* 0x000fc80007ffe0ff */
[----:B------:R-:W-:Y:S01]  /*3560*/  ISETP.GE.U32.AND P1, PT, R4, 0x7f000001, PT ;  /* 0x7f0000010400780c */ /* 0x000fe20003f26070 */
[----:B------:R-:W-:Y:S01]  /*3570*/  ISETP.GE.U32.AND P0, PT, R53, 0x7f000001, PT ;  /* 0x7f0000013500780c */ /* 0x000fe20003f06070 */
[----:B------:R-:W-:-:S11]  /*3580*/  IADD3 R59, PT, PT, R59, R79, RZ ;  /* 0x0000004f3b3b7210 */ /* 0x000fd60007ffe0ff */
[----:B------:R-:W-:Y:S02]  /*3590*/  @P1 IADD3 R4, PT, PT, R4, -0x7f000001, RZ ;  /* 0x80ffffff04041810 */ /* 0x000fe40007ffe0ff */
[----:B------:R-:W-:-:S04]  /*35a0*/  @P0 IADD3 R53, PT, PT, R53, -0x7f000001, RZ ;  /* 0x80ffffff35350810 */ /* 0x000fc80007ffe0ff */
[----:B------:R-:W-:Y:S01]  /*35b0*/  IADD3 R90, PT, PT, R53, R4, RZ ;  /* 0x00000004355a7210 */ /* 0x000fe20007ffe0ff */
[----:B------:R-:W-:-:S04]  /*35c0*/  ISETP.GE.U32.AND P0, PT, R59, 0x7f000001, PT ;  /* 0x7f0000013b00780c */ /* 0x000fc80003f06070 */
[----:B------:R-:W-:-:S09]  /*35d0*/  ISETP.GE.U32.AND P1, PT, R90, 0x7f000001, PT ;  /* 0x7f0000015a00780c */ /* 0x000fd20003f26070 */
[----:B------:R-:W-:-:S04]  /*35e0*/  @P0 IADD3 R59, PT, PT, R59, -0x7f000001, RZ ;  /* 0x80ffffff3b3b0810 */ /* 0x000fc80007ffe0ff */
        /* <DEDUP_REMOVED lines=25> */
[----:B-1----:R-:W-:Y:S01]  /*3780*/  IMAD.HI.U32 R96, R49, 0x7f000001, R4 ;  /* 0x7f00000131607827 */ /* 0x002fe200078e0004 */
        /* <DEDUP_REMOVED lines=24> */
[----:B------:R-:W-:Y:S04]  /*3910*/  STL [R1+0x110], R4 ;  /* 0x0001100401007387 */ /* 0x000fe80000100800 */
[----:B------:R0:W-:Y:S04]  /*3920*/  STL [R1+0x114], R20 ;  /* 0x0001141401007387 */ /* 0x0001e80000100800 */
[----:B------:R1:W-:Y:S04]  /*3930*/  STL [R1+0x118], R94 ;  /* 0x0001185e01007387 */ /* 0x0003e80000100800 */
[----:B------:R2:W-:Y:S04]  /*3940*/  STL [R1+0x11c], R96 ;  /* 0x00011c6001007387 */ /* 0x0005e80000100800 */
[----:B------:R-:W3:Y:S04]  /*3950*/  LD.E R81, desc[UR10][R88.64+0x50] ;  /* 0x0000500a58517980 */ /* 0x000ee8000c101900 */
[----:B------:R-:W4:Y:S04]  /*3960*/  LD.E R53, desc[UR10][R88.64+0x54] ;  /* 0x0000540a58357980 */ /* 0x000f28000c101900 */
[----:B------:R-:W2:Y:S04]  /*3970*/  LD.E R52, desc[UR10][R88.64+0x58] ;  /* 0x0000580a58347980 */ /* 0x000ea8000c101900 */
[----:B------:R0:W2:Y:S04]  /*3980*/  LD.E R23, desc[UR10][R88.64+0x5c] ;  /* 0x00005c0a58177980 */ /* 0x0000a8000c101900 */
[----:B------:R-:W2:Y:S04]  /*3990*/  LDL R51, [R1+0x110] ;  /* 0x0001100001337983 */ /* 0x000ea80000100800 */
[----:B------:R-:W2:Y:S04]  /*39a0*/  LDL R47, [R1+0x114] ;  /* 0x00011400012f7983 */ /* 0x000ea80000100800 */
[----:B------:R-:W2:Y:S04]  /*39b0*/  LDL R50, [R1+0x118] ;  /* 0x0001180001327983 */ /* 0x000ea80000100800 */
[----:B------:R-:W2:Y:S04]  /*39c0*/  LDL R49, [R1+0x11c] ;  /* 0x00011c0001317983 */ /* 0x000ea80000100800 */
[----:B0-----:R-:W2:Y:S01]  /*39d0*/  LDL.64 R20, [R1+0x100] ;  /* 0x0001000001147983 */ /* 0x001ea20000100a00 */
[----:B------:R-:W-:-:S04]  /*39e0*/  IMAD.WIDE.U32 R4, R27, R92, RZ ;  /* 0x0000005c1b047225 */ /* 0x000fc800078e00ff */
[----:B------:R-:W-:-:S04]  /*39f0*/  IMAD R85, R4, 0x7effffff, RZ ;  /* 0x7effffff04557824 */ /* 0x000fc800078e02ff */
[----:B------:R-:W-:-:S04]  /*3a00*/  IMAD.HI.U32 R85, R85, 0x7f000001, R4 ;  /* 0x7f00000155557827 */ /* 0x000fc800078e0004 */
[----:B------:R-:W-:-:S04]  /*3a10*/  IMAD.WIDE.U32 R4, R75, R77, RZ ;  /* 0x0000004d4b047225 */ /* 0x000fc800078e00ff */
[----:B------:R-:W-:-:S04]  /*3a20*/  IMAD R87, R4, 0x7effffff, RZ ;  /* 0x7effffff04577824 */ /* 0x000fc800078e02ff */
[----:B------:R-:W-:Y:S01]  /*3a30*/  IMAD.HI.U32 R88, R87, 0x7f000001, R4 ;  /* 0x7f00000157587827 */ /* 0x000fe200078e0004 */
[----:B------:R-:W-:-:S04]  /*3a40*/  ISETP.GE.U32.AND P0, PT, R85, 0x7f000001, PT ;  /* 0x7f0000015500780c */ /* 0x000fc80003f06070 */
[----:B------:R-:W-:Y:S01]  /*3a50*/  ISETP.GE.U32.AND P1, PT, R88, 0x7f000001, PT ;  /* 0x7f0000015800780c */ /* 0x000fe20003f26070 */
[----:B------:R-:W-:-:S04]  /*3a60*/  IMAD.WIDE.U32 R4, R67, R24, RZ ;  /* 0x0000001843047225 */ /* 0x000fc800078e00ff */
[----:B------:R-:W-:-:S04]  /*3a70*/  IMAD R67, R4, 0x7effffff, RZ ;  /* 0x7effffff04437824 */ /* 0x000fc800078e02ff */
[----:B------:R-:W-:-:S04]  /*3a80*/  @P0 IADD3 R85, PT, PT, R85, -0x7f000001, RZ ;  /* 0x80ffffff55550810 */ /* 0x000fc80007ffe0ff */
[----:B------:R-:W-:Y:S01]  /*3a90*/  @P1 IADD3 R88, PT, PT, R88, -0x7f000001, RZ ;  /* 0x80ffffff58581810 */ /* 0x000fe20007ffe0ff */
[----:B-1----:R-:W-:-:S03]  /*3aa0*/  IMAD.HI.U32 R94, R67, 0x7f000001, R4 ;  /* 0x7f000001435e7827 */ /* 0x002fc600078e0004 */
[----:B------:R-:W-:Y:S02]  /*3ab0*/  IADD3 R85, PT, PT, R85, R88, RZ ;  /* 0x0000005855557210 */ /* 0x000fe40007ffe0ff */
[----:B------:R-:W-:-:S03]  /*3ac0*/  ISETP.GE.U32.AND P1, PT, R94, 0x7f000001, PT ;  /* 0x7f0000015e00780c */ /* 0x000fc60003f26070 */
[----:B------:R-:W-:Y:S01]  /*3ad0*/  ISETP.GE.U32.AND P0, PT, R85, 0x7f000001, PT ;  /* 0x7f0000015500780c */ /* 0x000fe20003f06070 */
[----:B------:R-:W-:-:S04]  /*3ae0*/  IMAD.WIDE.U32 R4, R83, R48, RZ ;  /* 0x0000003053047225 */ /* 0x000fc800078e00ff */
[----:B------:R-:W-:-:S05]  /*3af0*/  IMAD R67, R4, 0x7effffff, RZ ;  /* 0x7effffff04437824 */ /* 0x000fca00078e02ff */
[----:B------:R-:W-:-:S03]  /*3b00*/  @P1 IADD3 R94, PT, PT, R94, -0x7f000001, RZ ;  /* 0x80ffffff5e5e1810 */ /* 0x000fc60007ffe0ff */
[----:B------:R-:W-:Y:S01]  /*3b10*/  @P0 IADD3 R85, PT, PT, R85, -0x7f000001, RZ ;  /* 0x80ffffff55550810 */ /* 0x000fe20007ffe0ff */
[----:B------:R-:W-:-:S03]  /*3b20*/  IMAD.HI.U32 R4, R67, 0x7f000001, R4 ;  /* 0x7f00000143047827 */ /* 0x000fc600078e0004 */
[----:B------:R-:W-:Y:S02]  /*3b30*/  IADD3 R85, PT, PT, R85, R94, RZ ;  /* 0x0000005e55557210 */ /* 0x000fe40007ffe0ff */
[----:B------:R-:W-:-:S03]  /*3b40*/  ISETP.GE.U32.AND P1, PT, R4, 0x7f000001, PT ;  /* 0x7f0000010400780c */ /* 0x000fc60003f26070 */
[----:B------:R-:W-:Y:S01]  /*3b50*/  ISETP.GE.U32.AND P0, PT, R85, 0x7f000001, PT ;  /* 0x7f0000015500780c */ /* 0x000fe20003f06070 */
[----:B------:R-:W-:-:S09]  /*3b60*/  IADD3 R67, PT, PT, R86, R79, RZ ;  /* 0x0000004f56437210 */ /* 0x000fd20007ffe0ff */
[----:B------:R-:W-:-:S03]  /*3b70*/  @P1 IADD3 R4, PT, PT, R4, -0x7f000001, RZ ;  /* 0x80ffffff04041810 */ /* 0x000fc60007ffe0ff */
        /* <DEDUP_REMOVED lines=19> */
[----:B---3--:R-:W-:-:S04]  /*3cb0*/  IMAD.WIDE.U32 R4, R81, R86, RZ ;  /* 0x0000005651047225 */ /* 0x008fc800078e00ff */
[----:B------:R-:W-:-:S04]  /*3cc0*/  IMAD R81, R4, 0x7effffff, RZ ;  /* 0x7effffff04517824 */ /* 0x000fc800078e02ff */
[----:B------:R-:W-:-:S04]  /*3cd0*/  IMAD.HI.U32 R94, R81, 0x7f000001, R4 ;  /* 0x7f000001515e7827 */ /* 0x000fc800078e0004 */
[----:B----4-:R-:W-:-:S04]  /*3ce0*/  IMAD.WIDE.U32 R4, R53, R86, RZ ;  /* 0x0000005635047225 */ /* 0x010fc800078e00ff */
[----:B------:R-:W-:-:S04]  /*3cf0*/  IMAD R53, R4, 0x7effffff, RZ ;  /* 0x7effffff04357824 */ /* 0x000fc800078e02ff */
[----:B--2---:R-:W-:-:S04]  /*3d00*/  IMAD.HI.U32 R96, R53, 0x7f000001, R4 ;  /* 0x7f00000135607827 */ /* 0x004fc800078e0004 */
[----:B------:R-:W-:-:S04]  /*3d10*/  IMAD.WIDE.U32 R52, R52, R86, RZ ;  /* 0x0000005634347225 */ /* 0x000fc800078e00ff */
[----:B------:R-:W-:-:S04]  /*3d20*/  IMAD R5, R52, 0x7effffff, RZ ;  /* 0x7effffff34057824 */ /* 0x000fc800078e02ff */
[----:B------:R-:W-:-:S04]  /*3d30*/  IMAD.HI.U32 R53, R5, 0x7f000001, R52 ;  /* 0x7f00000105357827 */ /* 0x000fc800078e0034 */
[----:B------:R-:W-:-:S04]  /*3d40*/  IMAD.WIDE.U32 R4, R23, R86, RZ ;  /* 0x0000005617047225 */ /* 0x000fc800078e00ff */
[----:B------:R-:W-:Y:S01]  /*3d50*/  IMAD R23, R4, 0x7effffff, RZ ;  /* 0x7effffff04177824 */ /* 0x000fe200078e02ff */
[----:B------:R-:W-:-:S03]  /*3d60*/  ISETP.GE.U32.AND P0, PT, R94, 0x7f000001, PT ;  /* 0x7f0000015e00780c */ /* 0x000fc60003f06070 */
[----:B------:R-:W-:Y:S01]  /*3d70*/  IMAD.HI.U32 R4, R23, 0x7f000001, R4 ;  /* 0x7f00000117047827 */ /* 0x000fe200078e0004 */
[----:B------:R-:W-:Y:S01]  /*3d80*/  ISETP.GE.U32.AND P1, PT, R96, 0x7f000001, PT ;  /* 0x7f0000016000780c */ /* 0x000fe20003f26070 */
[----:B------:R-:W-:-:S03]  /*3d90*/  ISETP.GE.U32.AND P2, PT, R53, 0x7f000001, PT ;  /* 0x7f0000013500780c */ /* 0x000fc60003f46070 */
[----:B------:R-:W-:-:S05]  /*3da0*/  ISETP.GE.U32.AND P3, PT, R4, 0x7f000001, PT ;  /* 0x7f0000010400780c */ /* 0x000fca0003f66070 */
[----:B------:R-:W-:-:S04]  /*3db0*/  @P0 IADD3 R94, PT, PT, R94, -0x7f000001, RZ ;  /* 0x80ffffff5e5e0810 */ /* 0x000fc80007ffe0ff */
[----:B------:R-:W-:Y:S02]  /*3dc0*/  @P1 IADD3 R96, PT, PT, R96, -0x7f000001, RZ ;  /* 0x80ffffff60601810 */ /* 0x000fe40007ffe0ff */
[----:B------:R-:W-:Y:S02]  /*3dd0*/  @P2 IADD3 R53, PT, PT, R53, -0x7f000001, RZ ;  /* 0x80ffffff35352810 */ /* 0x000fe40007ffe0ff */
[----:B------:R-:W-:Y:S02]  /*3de0*/  @P3 IADD3 R4, PT, PT, R4, -0x7f000001, RZ ;  /* 0x80ffffff04043810 */ /* 0x000fe40007ffe0ff */
[----:B------:R-:W-:Y:S02]  /*3df0*/  IADD3 R86, PT, PT, R94, R51, RZ ;  /* 0x000000335e567210 */ /* 0x000fe40007ffe0ff */
[----:B------:R-:W-:Y:S02]  /*3e00*/  IADD3 R94, PT, PT, R96, R47, RZ ;  /* 0x0000002f605e7210 */ /* 0x000fe40007ffe0ff */
[----:B------:R-:W-:-:S02]  /*3e10*/  IADD3 R50, PT, PT, R53, R50, RZ ;  /* 0x0000003235327210 */ /* 0x000fc40007ffe0ff */
        /* <DEDUP_REMOVED lines=14> */
[----:B------:R-:W-:Y:S04]  /*3f00*/  STL [R1+0x114], R94 ;  /* 0x0001145e01007387 */ /* 0x000fe80000100800 */
[----:B------:R0:W-:Y:S04]  /*3f10*/  STL [R1+0x118], R50 ;  /* 0x0001183201007387 */ /* 0x0001e80000100800 */
[----:B------:R1:W-:Y:S04]  /*3f20*/  STL [R1+0x11c], R96 ;  /* 0x00011c6001007387 */ /* 0x0003e80000100800 */
[----:B------:R-:W2:Y:S04]  /*3f30*/  LD.E R81, desc[UR10][R20.64+0x60] ;  /* 0x0000600a14517980 */ /* 0x000ea8000c101900 */
[----:B------:R-:W3:Y:S04]  /*3f40*/  LD.E R53, desc[UR10][R20.64+0x64] ;  /* 0x0000640a14357980 */ /* 0x000ee8000c101900 */
[----:B------:R-:W4:Y:S04]  /*3f50*/  LD.E R52, desc[UR10][R20.64+0x68] ;  /* 0x0000680a14347980 */ /* 0x000f28000c101900 */
[----:B------:R0:W3:Y:S01]  /*3f60*/  LD.E R23, desc[UR10][R20.64+0x6c] ;  /* 0x00006c0a14177980 */ /* 0x0000e2000c101900 */
[----:B------:R-:W-:-:S03]  /*3f70*/  IMAD.WIDE.U32 R4, R27, R48, RZ ;  /* 0x000000301b047225 */ /* 0x000fc600078e00ff */
[----:B------:R-:W4:Y:S01]  /*3f80*/  LDL R51, [R1+0x110] ;  /* 0x0001100001337983 */ /* 0x000f220000100800 */
[----:B------:R-:W-:-:S03]  /*3f90*/  IMAD R85, R4, 0x7effffff, RZ ;  /* 0x7effffff04557824 */ /* 0x000fc600078e02ff */
[----:B------:R-:W4:Y:S04]  /*3fa0*/  LDL R47, [R1+0x114] ;  /* 0x00011400012f7983 */ /* 0x000f280000100800 */
[----:B0-----:R-:W4:Y:S04]  /*3fb0*/  LDL R50, [R1+0x118] ;  /* 0x0001180001327983 */ /* 0x001f280000100800 */
[----:B------:R-:W4:Y:S01]  /*3fc0*/  LDL R49, [R1+0x11c] ;  /* 0x00011c0001317983 */ /* 0x000f220000100800 */
[----:B------:R-:W-:-:S04]  /*3fd0*/  IMAD.HI.U32 R85, R85, 0x7f000001, R4 ;  /* 0x7f00000155557827 */ /* 0x000fc800078e0004 */
[----:B------:R-:W-:-:S04]  /*3fe0*/  IMAD.WIDE.U32 R4, R75, R92, RZ ;  /* 0x0000005c4b047225 */ /* 0x000fc800078e00ff */
[----:B------:R-:W-:-:S04]  /*3ff0*/  IMAD R87, R4, 0x7effffff, RZ ;  /* 0x7effffff04577824 */ /* 0x000fc800078e02ff */
[----:B------:R-:W-:-:S04]  /*4000*/  IMAD.HI.U32 R86, R87, 0x7f000001, R4 ;  /* 0x7f00000157567827 */ /* 0x000fc800078e0004 */
[----:B------:R-:W-:-:S04]  /*4010*/  IMAD.WIDE.U32 R4, R25, R77, RZ ;  /* 0x0000004d19047225 */ /* 0x000fc800078e00ff */
[----:B------:R-:W-:-:S04]  /*4020*/  IMAD R21, R4, 0x7effffff, RZ ;  /* 0x7effffff04157824 */ /* 0x000fc800078e02ff */
[----:B------:R-:W-:Y:S02]  /*4030*/  IMAD.HI.U32 R94, R21, 0x7f000001, R4 ;  /* 0x7f000001155e7827 */ /* 0x000fe400078e0004 */
[----:B------:R-:W4:Y:S01]  /*4040*/  LDL.64 R20, [R1+0x100] ;  /* 0x0001000001147983 */ /* 0x000f220000100a00 */
[----:B------:R-:W-:Y:S01]  /*4050*/  ISETP.GE.U32.AND P0, PT, R85, 0x7f000001, PT ;  /* 0x7f0000015500780c */ /* 0x000fe20003f06070 */
[----:B------:R-:W-:-:S12]  /*4060*/  ISETP.GE.U32.AND P1, PT, R86, 0x7f000001, PT ;  /* 0x7f0000015600780c */ /* 0x000fd80003f26070 */
[----:B------:R-:W-:Y:S02]  /*4070*/  @P0 IADD3 R85, PT, PT, R85, -0x7f000001, RZ ;  /* 0x80ffffff55550810 */ /* 0x000fe40007ffe0ff */
        /* <DEDUP_REMOVED lines=35> */
[----:B-1----:R-:W-:-:S04]  /*42b0*/  IMAD.HI.U32 R96, R81, 0x7f000001, R4 ;  /* 0x7f00000151607827 */ /* 0x002fc800078e0004 */
        /* <DEDUP_REMOVED lines=34> */
[----:B------:R-:W-:Y:S04]  /*44e0*/  STL [R1+0x114], R94 ;  /* 0x0001145e01007387 */ /* 0x000fe80000100800 */
[----:B------:R1:W-:Y:S04]  /*44f0*/  STL [R1+0x118], R50 ;  /* 0x0001183201007387 */ /* 0x0003e80000100800 */
[----:B------:R2:W-:Y:S04]  /*4500*/  STL [R1+0x11c], R96 ;  /* 0x00011c6001007387 */ /* 0x0005e80000100800 */
[----:B------:R-:W3:Y:S04]  /*4510*/  LD.E R47, desc[UR10][R20.64+0x70] ;  /* 0x0000700a142f7980 */ /* 0x000ee8000c101900 */
[----:B------:R-:W4:Y:S04]  /*4520*/  LD.E R52, desc[UR10][R20.64+0x74] ;  /* 0x0000740a14347980 */ /* 0x000f28000c101900 */
[----:B------:R-:W4:Y:S04]  /*4530*/  LD.E R23, desc[UR10][R20.64+0x78] ;  /* 0x0000780a14177980 */ /* 0x000f28000c101900 */
[----:B------:R0:W4:Y:S04]  /*4540*/  LD.E R87, desc[UR10][R20.64+0x7c] ;  /* 0x00007c0a14577980 */ /* 0x000128000c101900 */
[----:B------:R-:W4:Y:S04]  /*4550*/  LDL R85, [R1+0x110] ;  /* 0x0001100001557983 */ /* 0x000f280000100800 */
[----:B------:R-:W4:Y:S04]  /*4560*/  LDL R53, [R1+0x114] ;  /* 0x0001140001357983 */ /* 0x000f280000100800 */
[----:B------:R-:W4:Y:S04]  /*4570*/  LDL R83, [R1+0x118] ;  /* 0x0001180001537983 */ /* 0x000f280000100800 */
[----:B------:R-:W4:Y:S04]  /*4580*/  LDL R81, [R1+0x11c] ;  /* 0x00011c0001517983 */ /* 0x000f280000100800 */
[----:B0-----:R-:W4:Y:S01]  /*4590*/  LDL.64 R4, [R1+0x100] ;  /* 0x0001000001047983 */ /* 0x001f220000100a00 */
[----:B-1----:R-:W-:-:S04]  /*45a0*/  IMAD.WIDE.U32 R50, R27, R24, RZ ;  /* 0x000000181b327225 */ /* 0x002fc800078e00ff */
[----:B------:R-:W-:Y:S02]  /*45b0*/  IMAD R27, R50, 0x7effffff, RZ ;  /* 0x7effffff321b7824 */ /* 0x000fe400078e02ff */
[----:B------:R-:W-:-:S04]  /*45c0*/  IMAD.WIDE.U32 R48, R75, R48, RZ ;  /* 0x000000304b307225 */ /* 0x000fc800078e00ff */
[----:B------:R-:W-:-:S04]  /*45d0*/  IMAD.HI.U32 R50, R27, 0x7f000001, R50 ;  /* 0x7f0000011b327827 */ /* 0x000fc800078e0032 */
        /* <DEDUP_REMOVED lines=34> */
[C---:B------:R-:W-:Y:S01]  /*4800*/  ISETP.GE.U32.AND P0, PT, R25.reuse, 0x7f000001, PT ;  /* 0x7f0000011900780c */ /* 0x040fe20003f06070 */
[----:B------:R-:W2:Y:S02]  /*4810*/  LDC.64 R20, c[0x0][0x380] ;  /* 0x0000e000ff147b82 */ /* 0x000ea40000000a00 */
[----:B--2---:R0:W2:Y:S10]  /*4820*/  LDG.E R96, desc[UR10][R20.64+0x8] ;  /* 0x0000080a14607981 */ /* 0x0040b4000c1e1900 */
[----:B------:R-:W-:-:S05]  /*4830*/  @P0 IADD3 R25, PT, PT, R25, -0x7f000001, RZ ;  /* 0x80ffffff19190810 */ /* 0x000fca0007ffe0ff */
[----:B------:R-:W-:-:S04]  /*4840*/  IMAD.WIDE.U32 R24, R8, R25, RZ ;  /* 0x0000001908187225 */ /* 0x000fc800078e00ff */
[----:B------:R-:W-:-:S04]  /*4850*/  IMAD R27, R24, 0x7effffff, RZ ;  /* 0x7effffff181b7824 */ /* 0x000fc800078e02ff */
[----:B------:R-:W-:-:S05]  /*4860*/  IMAD.HI.U32 R94, R27, 0x7f000001, R24 ;  /* 0x7f0000011b5e7827 */ /* 0x000fca00078e0018 */
[----:B------:R-:W-:-:S13]  /*4870*/  ISETP.GE.U32.AND P0, PT, R94, 0x7f000001, PT ;  /* 0x7f0000015e00780c */ /* 0x000fda0003f06070 */
[----:B------:R-:W-:-:S05]  /*4880*/  @P0 IADD3 R94, PT, PT, R94, -0x7f000001, RZ ;  /* 0x80ffffff5e5e0810 */ /* 0x000fca0007ffe0ff */
[----:B---3--:R-:W-:-:S04]  /*4890*/  IMAD.WIDE.U32 R24, R47, R94, RZ ;  /* 0x0000005e2f187225 */ /* 0x008fc800078e00ff */
[----:B------:R-:W-:Y:S02]  /*48a0*/  IMAD R27, R24, 0x7effffff, RZ ;  /* 0x7effffff181b7824 */ /* 0x000fe400078e02ff */
[----:B----4-:R-:W-:-:S04]  /*48b0*/  IMAD.WIDE.U32 R50, R52, R94, RZ ;  /* 0x0000005e34327225 */ /* 0x010fc800078e00ff */
[----:B------:R-:W-:-:S04]  /*48c0*/  IMAD.WIDE.U32 R92, R23, R94, RZ ;  /* 0x0000005e175c7225 */ /* 0x000fc800078e00ff */
[----:B------:R-:W-:-:S04]  /*48d0*/  IMAD.WIDE.U32 R94, R87, R94, RZ ;  /* 0x0000005e575e7225 */ /* 0x000fc800078e00ff */
[----:B------:R-:W-:-:S04]  /*48e0*/  IMAD.HI.U32 R24, R27, 0x7f000001, R24 ;  /* 0x7f0000011b187827 */ /* 0x000fc800078e0018 */
[----:B------:R-:W-:Y:S02]  /*48f0*/  IMAD R23, R50, 0x7effffff, RZ ;  /* 0x7effffff32177824 */ /* 0x000fe400078e02ff */
[----:B------:R-:W-:Y:S02]  /*4900*/  IMAD R25, R92, 0x7effffff, RZ ;  /* 0x7effffff5c197824 */ /* 0x000fe400078e02ff */
[----:B0-----:R-:W-:Y:S02]  /*4910*/  IMAD R21, R94, 0x7effffff, RZ ;  /* 0x7effffff5e157824 */ /* 0x001fe400078e02ff */
[----:B------:R-:W-:-:S04]  /*4920*/  IMAD.HI.U32 R50, R23, 0x7f000001, R50 ;  /* 0x7f00000117327827 */ /* 0x000fc800078e0032 */
[----:B------:R-:W-:-:S04]  /*4930*/  IMAD.HI.U32 R48, R25, 0x7f000001, R92 ;  /* 0x7f00000119307827 */ /* 0x000fc800078e005c */
        /* <DEDUP_REMOVED lines=23> */
[----:B---3--:R-:W-:Y:S02]  /*4ab0*/  @P2 IADD3 R94, PT, PT, R94, -0x7f000001, RZ ;  /* 0x80ffffff5e5e2810 */ /* 0x008fe40007ffe0ff */
[----:B0-----:R-:W-:Y:S01]  /*4ac0*/  @P3 IADD3 R98, PT, PT, R98, -0x7f000001, RZ ;  /* 0x80ffffff62623810 */ /* 0x001fe20007ffe0ff */
[----:B------:R0:W-:Y:S04]  /*4ad0*/  STL [R1+0x110], R20 ;  /* 0x0001101401007387 */ /* 0x0001e80000100800 */
[----:B------:R-:W-:Y:S04]  /*4ae0*/  STL [R1+0x114], R92 ;  /* 0x0001145c01007387 */ /* 0x000fe80000100800 */
[----:B------:R-:W-:Y:S04]  /*4af0*/  STL [R1+0x118], R94 ;  /* 0x0001185e01007387 */ /* 0x000fe80000100800 */
[----:B------:R-:W-:Y:S04]  /*4b00*/  STL [R1+0x11c], R98 ;  /* 0x00011c6201007387 */ /* 0x000fe80000100800 */
        /* <DEDUP_REMOVED lines=9> */
[----:B------:R-:W-:-:S05]  /*4ba0*/  IADD3 R90, PT, PT, R73, R90, RZ ;  /* 0x0000005a495a7210 */ /* 0x000fca0007ffe0ff */
[----:B------:R-:W-:-:S13]  /*4bb0*/  ISETP.GE.U32.AND P0, PT, R90, 0x7f000001, PT ;  /* 0x7f0000015a00780c */ /* 0x000fda0003f06070 */
[----:B------:R-:W-:-:S05]  /*4bc0*/  @P0 IADD3 R90, PT, PT, R90, -0x7f000001, RZ ;  /* 0x80ffffff5a5a0810 */ /* 0x000fca0007ffe0ff */
[CC--:B------:R-:W-:Y:S01]  /*4bd0*/  ISETP.GE.U32.AND P1, PT, R59.reuse, R90.reuse, PT ;  /* 0x0000005a3b00720c */ /* 0x0c0fe20003f26070 */
[----:B-1----:R-:W-:Y:S01]  /*4be0*/  IADD3 R4, PT, PT, R59, -R90, RZ ;  /* 0x8000005a3b047210 */ /* 0x002fe20007ffe0ff */
[CC--:B--2---:R-:W-:Y:S01]  /*4bf0*/  ISETP.GE.U32.AND P0, PT, R11.reuse, R96.reuse, PT ;  /* 0x000000600b00720c */ /* 0x0c4fe20003f06070 */
[----:B------:R-:W-:-:S10]  /*4c00*/  IADD3 R47, PT, PT, R11, -R96, RZ ;  /* 0x800000600b2f7210 */ /* 0x000fd40007ffe0ff */
[----:B------:R-:W-:Y:S02]  /*4c10*/  @!P1 IADD3 R4, PT, PT, R4, 0x7f000001, RZ ;  /* 0x7f00000104049810 */ /* 0x000fe40007ffe0ff */
        /* <DEDUP_REMOVED lines=12> */
[----:B----4-:R-:W-:-:S04]  /*4ce0*/  IMAD.WIDE.U32 R50, R50, R5, RZ ;  /* 0x0000000532327225 */ /* 0x010fc800078e00ff */
[----:B------:R-:W-:-:S04]  /*4cf0*/  IMAD.WIDE.U32 R24, R24, R5, RZ ;  /* 0x0000000518187225 */ /* 0x000fc800078e00ff */
[----:B------:R-:W-:-:S04]  /*4d00*/  IMAD.WIDE.U32 R4, R75, R5, RZ ;  /* 0x000000054b047225 */ /* 0x000fc800078e00ff */
[----:B------:R-:W-:Y:S02]  /*4d10*/  IMAD R59, R52, 0x7effffff, RZ ;  /* 0x7effffff343b7824 */ /* 0x000fe400078e02ff */
[----:B------:R-:W-:Y:S02]  /*4d20*/  IMAD R73, R50, 0x7effffff, RZ ;  /* 0x7effffff32497824 */ /* 0x000fe400078e02ff */
[----:B------:R-:W-:Y:S02]  /*4d30*/  IMAD R75, R24, 0x7effffff, RZ ;  /* 0x7effffff184b7824 */ /* 0x000fe400078e02ff */
[----:B------:R-:W-:Y:S02]  /*4d40*/  IMAD R77, R4, 0x7effffff, RZ ;  /* 0x7effffff044d7824 */ /* 0x000fe400078e02ff */
[----:B------:R-:W-:-:S04]  /*4d50*/  IMAD.HI.U32 R53, R59, 0x7f000001, R52 ;  /* 0x7f0000013b357827 */ /* 0x000fc800078e0034 */
        /* <DEDUP_REMOVED lines=44> */
[----:B------:R-:W-:-:S12]  /*5020*/  IADD3 R88, PT, PT, R67, -R88, RZ ;  /* 0x8000005843587210 */ /* 0x000fd80007ffe0ff */
[----:B------:R-:W-:-:S05]  /*5030*/  @!P0 IADD3 R88, PT, PT, R88, 0x7f000001, RZ ;  /* 0x7f00000158588810 */ /* 0x000fca0007ffe0ff */
[----:B------:R-:W-:-:S04]  /*5040*/  IMAD.WIDE.U32 R20, R47, R88, RZ ;  /* 0x000000582f147225 */ /* 0x000fc800078e00ff */
[----:B------:R-:W-:-:S04]  /*5050*/  IMAD R19, R20, 0x7effffff, RZ ;  /* 0x7effffff14137824 */ /* 0x000fc800078e02ff */
[----:B------:R-:W-:-:S05]  /*5060*/  IMAD.HI.U32 R19, R19, 0x7f000001, R20 ;  /* 0x7f00000113137827 */ /* 0x000fca00078e0014 */
[----:B------:R-:W-:Y:S01]  /*5070*/  ISETP.GE.U32.AND P0, PT, R19, 0x7f000001, PT ;  /* 0x7f0000011300780c */ /* 0x000fe20003f06070 */
[----:B-1----:R-:W-:-:S12]  /*5080*/  IMAD.WIDE.U32 R24, R72, R72, RZ ;  /* 0x0000004848187225 */ /* 0x002fd800078e00ff */
[----:B------:R-:W-:-:S05]  /*5090*/  @P0 IADD3 R19, PT, PT, R19, -0x7f000001, RZ ;  /* 0x80ffffff13130810 */ /* 0x000fca0007ffe0ff */
[----:B------:R-:W-:-:S04]  /*50a0*/  IMAD.WIDE.U32 R88, R8, R19, RZ ;  /* 0x0000001308587225 */ /* 0x000fc800078e00ff */
[----:B------:R-:W-:Y:S02]  /*50b0*/  IMAD R19, R88, 0x7effffff, RZ ;  /* 0x7effffff58137824 */ /* 0x000fe400078e02ff */
[----:B------:R-:W-:-:S04]  /*50c0*/  IMAD.WIDE.U32 R20, R72, R68, RZ ;  /* 0x0000004448147225 */ /* 0x000fc800078e00ff */
[----:B------:R-:W-:Y:S02]  /*50d0*/  IMAD R51, R24, 0x7effffff, RZ ;  /* 0x7effffff18337824 */ /* 0x000fe400078e02ff */
[----:B------:R-:W-:-:S04]  /*50e0*/  IMAD.HI.U32 R88, R19, 0x7f000001, R88 ;  /* 0x7f00000113587827 */ /* 0x000fc800078e0058 */
[----:B------:R-:W-:Y:S02]  /*50f0*/  IMAD R67, R20, 0x7effffff, RZ ;  /* 0x7effffff14437824 */ /* 0x000fe400078e02ff */
[----:B------:R-:W-:-:S04]  /*5100*/  IMAD.HI.U32 R19, R51, 0x7f000001, R24 ;  /* 0x7f00000133137827 */ /* 0x000fc800078e0018 */
[----:B--2---:R-:W-:-:S04]  /*5110*/  IMAD.WIDE.U32 R52, R68, R72, RZ ;  /* 0x0000004844347225 */ /* 0x004fc800078e00ff */
[----:B------:R-:W-:Y:S01]  /*5120*/  IMAD.WIDE.U32 R24, R68, R68, RZ ;  /* 0x0000004444187225 */ /* 0x000fe200078e00ff */
[----:B------:R-:W-:-:S03]  /*5130*/  ISETP.GE.U32.AND P0, PT, R88, 0x7f000001, PT ;  /* 0x7f0000015800780c */ /* 0x000fc60003f06070 */
[----:B------:R-:W-:-:S04]  /*5140*/  IMAD.HI.U32 R48, R67, 0x7f000001, R20 ;  /* 0x7f00000143307827 */ /* 0x000fc800078e0014 */
[----:B------:R-:W-:Y:S02]  /*5150*/  IMAD R51, R52, 0x7effffff, RZ ;  /* 0x7effffff34337824 */ /* 0x000fe400078e02ff */
[----:B------:R-:W-:Y:S02]  /*5160*/  IMAD R67, R24, 0x7effffff, RZ ;  /* 0x7effffff18437824 */ /* 0x000fe400078e02ff */
[----:B------:R-:W-:-:S04]  /*5170*/  IMAD.WIDE.U32 R20, R54, R54, RZ ;  /* 0x0000003636147225 */ /* 0x000fc800078e00ff */
[----:B------:R-:W-:-:S04]  /*5180*/  IMAD.HI.U32 R51, R51, 0x7f000001, R52 ;  /* 0x7f00000133337827 */ /* 0x000fc800078e0034 */
[----:B------:R-:W-:-:S04]  /*5190*/  IMAD.HI.U32 R53, R67, 0x7f000001, R24 ;  /* 0x7f00000143357827 */ /* 0x000fc800078e0018 */
[----:B------:R-:W-:Y:S02]  /*51a0*/  IMAD R79, R20, 0x7effffff, RZ ;  /* 0x7effffff144f7824 */ /* 0x000fe400078e02ff */
[----:B------:R-:W-:-:S04]  /*51b0*/  IMAD.WIDE.U32 R24, R72, R54, RZ ;  /* 0x0000003648187225 */ /* 0x000fc800078e00ff */
[----:B------:R-:W-:-:S04]  /*51c0*/  IMAD.HI.U32 R52, R79, 0x7f000001, R20 ;  /* 0x7f0000014f347827 */ /* 0x000fc800078e0014 */
[----:B------:R-:W-:Y:S02]  /*51d0*/  IMAD R67, R24, 0x7effffff, RZ ;  /* 0x7effffff18437824 */ /* 0x000fe400078e02ff */
[----:B------:R-:W-:Y:S01]  /*51e0*/  IMAD.WIDE.U32 R20, R54, R72, RZ ;  /* 0x0000004836147225 */ /* 0x000fe200078e00ff */
[----:B------:R-:W-:-:S03]  /*51f0*/  @P0 IADD3 R88, PT, PT, R88, -0x7f000001, RZ ;  /* 0x80ffffff58580810 */ /* 0x000fc60007ffe0ff */
[----:B------:R-:W-:-:S04]  /*5200*/  IMAD.HI.U32 R90, R67, 0x7f000001, R24 ;  /* 0x7f000001435a7827 */ /* 0x000fc800078e0018 */
[----:B------:R-:W-:-:S04]  /*5210*/  IMAD R67, R20, 0x7effffff, RZ ;  /* 0x7effffff14437824 */ /* 0x000fc800078e02ff */
[----:B------:R-:W-:Y:S01]  /*5220*/  IMAD.HI.U32 R67, R67, 0x7f000001, R20 ;  /* 0x7f00000143437827 */ /* 0x000fe200078e0014 */
[----:B------:R-:W-:-:S13]  /*5230*/  ISETP.GE.U32.AND P4, PT, R90, 0x7f000001, PT ;  /* 0x7f0000015a00780c */ /* 0x000fda0003f86070 */
[----:B------:R-:W-:Y:S01]  /*5240*/  @P4 IADD3 R90, PT, PT, R90, -0x7f000001, RZ ;  /* 0x80ffffff5a5a4810 */ /* 0x000fe20007ffe0ff */
[----:B------:R-:W-:-:S13]  /*5250*/  ISETP.GE.U32.AND P4, PT, R48, 0x7f000001, PT ;  /* 0x7f0000013000780c */ /* 0x000fda0003f86070 */
[----:B------:R-:W-:Y:S01]  /*5260*/  @P4 IADD3 R48, PT, PT, R48, -0x7f000001, RZ ;  /* 0x80ffffff30304810 */ /* 0x000fe20007ffe0ff */
[----:B------:R-:W-:-:S13]  /*5270*/  ISETP.GE.U32.AND P4, PT, R67, 0x7f000001, PT ;  /* 0x7f0000014300780c */ /* 0x000fda0003f86070 */
[----:B------:R-:W-:Y:S01]  /*5280*/  @P4 IADD3 R67, PT, PT, R67, -0x7f000001, RZ ;  /* 0x80ffffff43434810 */ /* 0x000fe20007ffe0ff */
[----:B---3--:R-:W-:-:S04]  /*5290*/  IMAD.WIDE.U32 R24, R77, R88, RZ ;  /* 0x000000584d187225 */ /* 0x008fc800078e00ff */
[----:B----4-:R-:W-:-:S04]  /*52a0*/  IMAD.WIDE.U32 R20, R75, R88, RZ ;  /* 0x000000584b147225 */ /* 0x010fc800078e00ff */
[----:B------:R-:W-:Y:S02]  /*52b0*/  IMAD R77, R24, 0x7effffff, RZ ;  /* 0x7effffff184d7824 */ /* 0x000fe400078e02ff */
[----:B------:R-:W-:Y:S02]  /*52c0*/  IMAD R75, R20, 0x7effffff, RZ ;  /* 0x7effffff144b7824 */ /* 0x000fe400078e02ff */
[----:B------:R-:W-:-:S04]  /*52d0*/  IMAD.HI.U32 R92, R77, 0x7f000001, R24 ;  /* 0x7f0000014d5c7827 */ /* 0x000fc800078e0018 */
[----:B------:R-:W-:-:S04]  /*52e0*/  IMAD.HI.U32 R94, R75, 0x7f000001, R20 ;  /* 0x7f0000014b5e7827 */ /* 0x000fc800078e0014 */
[----:B------:R-:W-:Y:S01]  /*52f0*/  IMAD.WIDE.U32 R24, R73, R88, RZ ;  /* 0x0000005849187225 */ /* 0x000fe200078e00ff */
[----:B------:R-:W-:-:S03]  /*5300*/  ISETP.GE.U32.AND P1, PT, R94, 0x7f000001, PT ;  /* 0x7f0000015e00780c */ /* 0x000fc60003f26070 */
[----:B------:R-:W-:Y:S02]  /*5310*/  IMAD R73, R24, 0x7effffff, RZ ;  /* 0x7effffff18497824 */ /* 0x000fe400078e02ff */
[----:B------:R-:W-:-:S04]  /*5320*/  IMAD.WIDE.U32 R20, R59, R88, RZ ;  /* 0x000000583b147225 */ /* 0x000fc800078e00ff */
[----:B------:R-:W-:-:S04]  /*5330*/  IMAD.HI.U32 R96, R73, 0x7f000001, R24 ;  /* 0x7f00000149607827 */ /* 0x000fc800078e0018 */
[----:B------:R-:W-:Y:S01]  /*5340*/  IMAD.WIDE.U32 R24, R68, R54, RZ ;  /* 0x0000003644187225 */ /* 0x000fe200078e00ff */
[----:B------:R-:W-:-:S03]  /*5350*/  ISETP.GE.U32.AND P2, PT, R96, 0x7f000001, PT ;  /* 0x7f0000016000780c */ /* 0x000fc60003f46070 */
[----:B------:R-:W-:Y:S02]  /*5360*/  IMAD R75, R20, 0x7effffff, RZ ;  /* 0x7effffff144b7824 */ /* 0x000fe400078e02ff */
[----:B------:R-:W-:Y:S01]  /*5370*/  IMAD R59, R24, 0x7effffff, RZ ;  /* 0x7effffff183b7824 */ /* 0x000fe200078e02ff */
[----:B------:R-:W-:Y:S01]  /*5380*/  @P1 IADD3 R94, PT, PT, R94, -0x7f000001, RZ ;  /* 0x80ffffff5e5e1810 */ /* 0x000fe20007ffe0ff */
[----:B------:R-:W-:Y:S01]  /*5390*/  IMAD.HI.U32 R75, R75, 0x7f000001, R20 ;  /* 0x7f0000014b4b7827 */ /* 0x000fe200078e0014 */
[----:B------:R-:W-:-:S03]  /*53a0*/  ISETP.GE.U32.AND P0, PT, R92, 0x7f000001, PT ;  /* 0x7f0000015c00780c */ /* 0x000fc60003f06070 */
[----:B------:R-:W-:Y:S01]  /*53b0*/  IMAD.HI.U32 R59, R59, 0x7f000001, R24 ;  /* 0x7f0000013b3b7827 */ /* 0x000fe200078e0018 */
[----:B------:R-:W-:-:S03]  /*53c0*/  ISETP.GE.U32.AND P3, PT, R75, 0x7f000001, PT ;  /* 0x7f0000014b00780c */ /* 0x000fc60003f66070 */
[----:B------:R-:W-:Y:S01]  /*53d0*/  IMAD.WIDE.U32 R24, R68, R66, RZ ;  /* 0x0000004244187225 */ /* 0x000fe200078e00ff */
[----:B------:R-:W-:Y:S01]  /*53e0*/  IADD3 R94, PT, PT, R94, R27, RZ ;  /* 0x0000001b5e5e7210 */ /* 0x000fe20007ffe0ff */
[----:B------:R-:W-:Y:S02]  /*53f0*/  ISETP.GE.U32.AND P1, PT, R90, 0x7f000001, PT ;  /* 0x7f0000015a00780c */ /* 0x000fe40003f26070 */
[----:B------:R-:W-:Y:S01]  /*5400*/  IMAD R27, R24, 0x7effffff, RZ ;  /* 0x7effffff181b7824 */ /* 0x000fe200078e02ff */
[----:B------:R-:W-:-:S03]  /*5410*/  @P2 IADD3 R96, PT, PT, R96, -0x7f000001, RZ ;  /* 0x80ffffff60602810 */ /* 0x000fc60007ffe0ff */
[----:B------:R-:W-:-:S04]  /*5420*/  IMAD.HI.U32 R27, R27, 0x7f000001, R24 ;  /* 0x7f0000011b1b7827 */ /* 0x000fc800078e0018 */
[-C--:B------:R-:W-:Y:S01]  /*5430*/  IMAD.WIDE.U32 R24, R66, R68.reuse, RZ ;  /* 0x0000004442187225 */ /* 0x080fe200078e00ff */
[----:B------:R-:W-:Y:S02]  /*5440*/  IADD3 R96, PT, PT, R96, R23, RZ ;  /* 0x0000001760607210 */ /* 0x000fe40007ffe0ff */
[----:B------:R-:W-:Y:S01]  /*5450*/  @P0 IADD3 R92, PT, PT, R92, -0x7f000001, RZ ;  /* 0x80ffffff5c5c0810 */ /* 0x000fe20007ffe0ff */
[----:B------:R-:W-:Y:S01]  /*5460*/  ISETP.GE.U32.AND P0, PT, R53, 0x7f000001, PT ;  /* 0x7f0000013500780c */ /* 0x000fe20003f06070 */
[----:B------:R-:W-:Y:S01]  /*5470*/  IMAD.WIDE.U32 R20, R54, R68, RZ ;  /* 0x0000004436147225 */ /* 0x000fe200078e00ff */
[----:B------:R-:W-:-:S03]  /*5480*/  @P3 IADD3 R75, PT, PT, R75, -0x7f000001, RZ ;  /* 0x80ffffff4b4b3810 */ /* 0x000fc60007ffe0ff */
[----:B------:R-:W-:Y:S02]  /*5490*/  IMAD R23, R24, 0x7effffff, RZ ;  /* 0x7effffff18177824 */ /* 0x000fe400078e02ff */
[----:B------:R-:W-:Y:S02]  /*54a0*/  IMAD R73, R20, 0x7effffff, RZ ;  /* 0x7effffff14497824 */ /* 0x000fe400078e02ff */
[----:B------:R-:W-:Y:S01]  /*54b0*/  IMAD.HI.U32 R23, R23, 0x7f000001, R24 ;  /* 0x7f00000117177827 */ /* 0x000fe200078e0018 */
[----:B------:R-:W-:Y:S01]  /*54c0*/  @P1 IADD3 R90, PT, PT, R90, -0x7f000001, RZ ;  /* 0x80ffffff5a5a1810 */ /* 0x000fe20007ffe0ff */
[----:B------:R-:W-:Y:S02]  /*54d0*/  ISETP.GE.U32.AND P1, PT, R94, 0x7f000001, PT ;  /* 0x7f0000015e00780c */ /* 0x000fe40003f26070 */
[----:B------:R-:W-:Y:S01]  /*54e0*/  IMAD.WIDE.U32 R24, R72, R66, RZ ;  /* 0x0000004248187225 */ /* 0x000fe200078e00ff */
[----:B------:R-:W-:Y:S02]  /*54f0*/  IADD3 R98, PT, PT, R75, R50, RZ ;  /* 0x000000324b627210 */ /* 0x000fe40007ffe0ff */
[----:B------:R-:W-:Y:S01]  /*5500*/  IADD3 R92, PT, PT, R92, R45, RZ ;  /* 0x0000002d5c5c7210 */ /* 0x000fe20007ffe0ff */
[----:B------:R-:W-:-:S04]  /*5510*/  IMAD.HI.U32 R73, R73, 0x7f000001, R20 ;  /* 0x7f00000149497827 */ /* 0x000fc800078e0014 */
[----:B------:R-:W-:-:S04]  /*5520*/  IMAD.WIDE.U32 R20, R54, R66, RZ ;  /* 0x0000004236147225 */ /* 0x000fc800078e00ff */
[----:B------:R-:W-:Y:S01]  /*5530*/  IMAD R75, R24, 0x7effffff, RZ ;  /* 0x7effffff184b7824 */ /* 0x000fe200078e02ff */
[----:B------:R-:W-:Y:S01]  /*5540*/  @P0 IADD3 R53, PT, PT, R53, -0x7f000001, RZ ;  /* 0x80ffffff35350810 */ /* 0x000fe20007ffe0ff */
[----:B------:R-:W-:Y:S02]  /*5550*/  IMAD R45, R20, 0x7effffff, RZ ;  /* 0x7effffff142d7824 */ /* 0x000fe400078e02ff */
[----:B------:R-:W-:Y:S01]  /*5560*/  IMAD.HI.U32 R24, R75, 0x7f000001, R24 ;  /* 0x7f0000014b187827 */ /* 0x000fe200078e0018 */
[----:B------:R-:W-:Y:S01]  /*5570*/  ISETP.GE.U32.AND P0, PT, R92, 0x7f000001, PT ;  /* 0x7f0000015c00780c */ /* 0x000fe20003f06070 */
[----:B------:R-:W-:Y:S02]  /*5580*/  ISETP.GE.U32.AND P3, PT, R98, 0x7f000001, PT ;  /* 0x7f0000016200780c */ /* 0x000fe40003f66070 */
[----:B------:R-:W-:Y:S01]  /*5590*/  IMAD.HI.U32 R45, R45, 0x7f000001, R20 ;  /* 0x7f0000012d2d7827 */ /* 0x000fe200078e0014 */
[----:B------:R-:W-:Y:S01]  /*55a0*/  ISETP.GE.U32.AND P6, PT, R24, 0x7f000001, PT ;  /* 0x7f0000011800780c */ /* 0x000fe20003fc6070 */
[----:B------:R0:W-:Y:S01]  /*55b0*/  STL [R1+0x114], R94 ;  /* 0x0001145e01007387 */ /* 0x0001e20000100800 */
[----:B------:R-:W-:Y:S01]  /*55c0*/  ISETP.GE.U32.AND P2, PT, R96, 0x7f000001, PT ;  /* 0x7f0000016000780c */ /* 0x000fe20003f46070 */
[----:B------:R-:W-:Y:S01]  /*55d0*/  IMAD.WIDE.U32 R20, R66, R54, RZ ;  /* 0x0000003642147225 */ /* 0x000fe200078e00ff */
[----:B------:R-:W-:Y:S01]  /*55e0*/  ISETP.GE.U32.AND P5, PT, R45, 0x7f000001, PT ;  /* 0x7f0000012d00780c */ /* 0x000fe20003fa6070 */
[----:B------:R-:W-:-:S02]  /*55f0*/  IADD3 R50, PT, PT, R90, R53, RZ ;  /* 0x000000355a327210 */ /* 0x000fc40007ffe0ff */
[----:B0-----:R-:W-:Y:S01]  /*5600*/  @P1 IADD3 R94, PT, PT, R94, -0x7f000001, RZ ;  /* 0x80ffffff5e5e1810 */ /* 0x001fe20007ffe0ff */
[----:B------:R-:W-:Y:S01]  /*5610*/  ISETP.GE.U32.AND P1, PT, R51, 0x7f000001, PT ;  /* 0x7f0000013300780c */ /* 0x000fe20003f26070 */
[----:B------:R-:W-:Y:S01]  /*5620*/  IMAD R53, R20, 0x7effffff, RZ ;  /* 0x7effffff14357824 */ /* 0x000fe200078e02ff */
[----:B------:R0:W-:Y:S03]  /*5630*/  STL [R1+0x110], R92 ;  /* 0x0001105c01007387 */ /* 0x0001e60000100800 */
[----:B------:R-:W-:Y:S01]  /*5640*/  @P6 IADD3 R24, PT, PT, R24, -0x7f000001, RZ ;  /* 0x80ffffff18186810 */ /* 0x000fe20007ffe0ff */
[----:B------:R-:W-:Y:S01]  /*5650*/  IMAD.HI.U32 R53, R53, 0x7f000001, R20 ;  /* 0x7f00000135357827 */ /* 0x000fe200078e0014 */
[----:B------:R1:W-:Y:S03]  /*5660*/  STL [R1+0x11c], R98 ;  /* 0x00011c6201007387 */ /* 0x0003e60000100800 */
[----:B------:R-:W-:Y:S01]  /*5670*/  IMAD.WIDE.U32 R20, R66, R66, RZ ;  /* 0x0000004242147225 */ /* 0x000fe200078e00ff */
[----:B0-----:R-:W-:Y:S01]  /*5680*/  @P0 IADD3 R92, PT, PT, R92, -0x7f000001, RZ ;  /* 0x80ffffff5c5c0810 */ /* 0x001fe20007ffe0ff */
[----:B------:R-:W-:Y:S01]  /*5690*/  ISETP.GE.U32.AND P0, PT, R48, 0x7f000001, PT ;  /* 0x7f0000013000780c */ /* 0x000fe20003f06070 */
[----:B-1----:R-:W-:Y:S01]  /*56a0*/  @P3 IADD3 R98, PT, PT, R98, -0x7f000001, RZ ;  /* 0x80ffffff62623810 */ /* 0x002fe20007ffe0ff */
[----:B------:R-:W-:Y:S01]  /*56b0*/  ISETP.GE.U32.AND P3, PT, R27, 0x7f000001, PT ;  /* 0x7f0000011b00780c */ /* 0x000fe20003f66070 */
[----:B------:R0:W-:Y:S01]  /*56c0*/  STL [R1+0x118], R96 ;  /* 0x0001186001007387 */ /* 0x0001e20000100800 */
[----:B------:R-:W-:Y:S01]  /*56d0*/  @P1 IADD3 R51, PT, PT, R51, -0x7f000001, RZ ;  /* 0x80ffffff33331810 */ /* 0x000fe20007ffe0ff */
[----:B------:R-:W-:Y:S01]  /*56e0*/  IMAD R75, R20, 0x7effffff, RZ ;  /* 0x7effffff144b7824 */ /* 0x000fe200078e02ff */
[----:B------:R-:W-:Y:S01]  /*56f0*/  ISETP.GE.U32.AND P1, PT, R50, 0x7f000001, PT ;  /* 0x7f0000013200780c */ /* 0x000fe20003f26070 */
[----:B------:R-:W-:Y:S01]  /*5700*/  @P5 IADD3 R45, PT, PT, R45, -0x7f000001, RZ ;  /* 0x80ffffff2d2d5810 */ /* 0x000fe20007ffe0ff */
[----:B------:R-:W-:Y:S01]  /*5710*/  ISETP.GE.U32.AND P5, PT, R59, 0x7f000001, PT ;  /* 0x7f0000013b00780c */ /* 0x000fe20003fa6070 */
[----:B------:R-:W-:Y:S01]  /*5720*/  ISETP.GE.U32.AND P4, PT, R24, 0x7f000001, PT ;  /* 0x7f0000011800780c */ /* 0x000fe20003f86070 */
[----:B0-----:R-:W-:Y:S01]  /*5730*/  @P2 IADD3 R96, PT, PT, R96, -0x7f000001, RZ ;  /* 0x80ffffff60602810 */ /* 0x001fe20007ffe0ff */
[----:B------:R-:W-:Y:S01]  /*5740*/  ISETP.GE.U32.AND P2, PT, R53, 0x7f000001, PT ;  /* 0x7f0000013500780c */ /* 0x000fe20003f46070 */
[----:B------:R-:W-:Y:S01]  /*5750*/  IMAD.HI.U32 R75, R75, 0x7f000001, R20 ;  /* 0x7f0000014b4b7827 */ /* 0x000fe200078e0014 */
[----:B------:R-:W-:Y:S01]  /*5760*/  STL [R1+0x110], R92 ;  /* 0x0001105c01007387 */ /* 0x000fe20000100800 */
[----:B------:R-:W-:-:S02]  /*5770*/  @P0 IADD3 R48, PT, PT, R48, -0x7f000001, RZ ;  /* 0x80ffffff30300810 */ /* 0x000fc40007ffe0ff */
[C---:B------:R-:W-:Y:S01]  /*5780*/  IMAD.WIDE.U32 R20, R45.reuse, 0x5fffffa, RZ ;  /* 0x05fffffa2d147825 */ /* 0x040fe200078e00ff */
[----:B------:R0:W-:Y:S04]  /*5790*/  STL [R1+0x114], R94 ;  /* 0x0001145e01007387 */ /* 0x0001e80000100800 */
[----:B------:R1:W-:Y:S01]  /*57a0*/  STL [R1+0x118], R96 ;  /* 0x0001186001007387 */ /* 0x0003e20000100800 */
[----:B------:R-:W-:-:S03]  /*57b0*/  IMAD R45, R45, 0x6, RZ ;  /* 0x000000062d2d7824 */ /* 0x000fc600078e02ff */
[----:B------:R-:W-:Y:S01]  /*57c0*/  STL [R1+0x11c], R98 ;  /* 0x00011c6201007387 */ /* 0x000fe20000100800 */
[----:B------:R-:W-:-:S03]  /*57d0*/  ISETP.GE.U32.AND P6, PT, R75, 0x7f000001, PT ;  /* 0x7f0000014b00780c */ /* 0x000fc60003fc6070 */
[----:B------:R-:W2:Y:S01]  /*57e0*/  LD.E R88, desc[UR10][R4.64+0xa0] ;  /* 0x0000a00a04587980 */ /* 0x000ea2000c101900 */
[----:B------:R-:W-:Y:S02]  /*57f0*/  @P3 IADD3 R27, PT, PT, R27, -0x7f000001, RZ ;  /* 0x80ffffff1b1b3810 */ /* 0x000fe40007ffe0ff */
[----:B------:R-:W-:Y:S01]  /*5800*/  IADD3 R51, PT, PT, R48, R51, RZ ;  /* 0x0000003330337210 */ /* 0x000fe20007ffe0ff */
[----:B0-----:R-:W-:Y:S01]  /*5810*/  IMAD.HI.U32 R94, R45, 0x7f000001, R20 ;  /* 0x7f0000012d5e7827 */ /* 0x001fe200078e0014 */
[----:B------:R-:W-:Y:S01]  /*5820*/  ISETP.GE.U32.AND P0, PT, R19, 0x7f000001, PT ;  /* 0x7f0000011300780c */ /* 0x000fe20003f06070 */
[----:B------:R-:W-:Y:S01]  /*5830*/  @P1 IADD3 R50, PT, PT, R50, -0x7f000001, RZ ;  /* 0x80ffffff32321810 */ /* 0x000fe20007ffe0ff */
[----:B------:R-:W3:Y:S01]  /*5840*/  LD.E R90, desc[UR10][R4.64+0xa4] ;  /* 0x0000a40a045a7980 */ /* 0x000ee2000c101900 */
[----:B------:R-:W-:Y:S02]  /*5850*/  @P5 IADD3 R59, PT, PT, R59, -0x7f000001, RZ ;  /* 0x80ffffff3b3b5810 */ /* 0x000fe40007ffe0ff */
[----:B------:R-:W-:Y:S01]  /*5860*/  @P4 IADD3 R24, PT, PT, R24, -0x7f000001, RZ ;  /* 0x80ffffff18184810 */ /* 0x000fe20007ffe0ff */
[----:B------:R-:W4:Y:S01]  /*5870*/  LD.E R92, desc[UR10][R4.64+0xa8] ;  /* 0x0000a80a045c7980 */ /* 0x000f22000c101900 */
[----:B------:R-:W-:-:S03]  /*5880*/  @P2 IADD3 R53, PT, PT, R53, -0x7f000001, RZ ;  /* 0x80ffffff35352810 */ /* 0x000fc60007ffe0ff */
[----:B------:R0:W2:Y:S01]  /*5890*/  LD.E R81, desc[UR10][R4.64+0xac] ;  /* 0x0000ac0a04517980 */ /* 0x0000a2000c101900 */
[----:B------:R-:W-:Y:S01]  /*58a0*/  ISETP.GE.U32.AND P2, PT, R94, 0x7f000001, PT ;  /* 0x7f0000015e00780c */ /* 0x000fe20003f46070 */
[----:B------:R-:W-:Y:S01]  /*58b0*/  ISETP.GE.U32.AND P3, PT, R51, 0x7f000001, PT ;  /* 0x7f0000013300780c */ /* 0x000fe20003f66070 */
[----:B------:R-:W-:Y:S02]  /*58c0*/  IADD3 R25, PT, PT, R50, R67, RZ ;  /* 0x0000004332197210 */ /* 0x000fe40007ffe0ff */
[----:B------:R-:W-:Y:S02]  /*58d0*/  IADD3 R50, PT, PT, R24, R59, RZ ;  /* 0x0000003b18327210 */ /* 0x000fe40007ffe0ff */
[----:B------:R-:W-:Y:S01]  /*58e0*/  @P6 IADD3 R75, PT, PT, R75, -0x7f000001, RZ ;  /* 0x80ffffff4b4b6810 */ /* 0x000fe20007ffe0ff */
[----:B------:R-:W-:Y:S01]  /*58f0*/  ISETP.GE.U32.AND P1, PT, R52, 0x7f000001, PT ;  /* 0x7f0000013400780c */ /* 0x000fe20003f26070 */
[----:B------:R-:W-:Y:S01]  /*5900*/  @P0 IADD3 R19, PT, PT, R19, -0x7f000001, RZ ;  /* 0x80ffffff13130810 */ /* 0x000fe20007ffe0ff */
[----:B------:R-:W2:Y:S01]  /*5910*/  LDL R79, [R1+0x114] ;  /* 0x00011400014f7983 */ /* 0x000ea20000100800 */
[----:B0-----:R-:W-:-:S03]  /*5920*/  IMAD.WIDE.U32 R4, R27, 0x5fffffa, RZ ;  /* 0x05fffffa1b047825 */ /* 0x001fc600078e00ff */
[----:B------:R-:W2:Y:S01]  /*5930*/  LDL R67, [R1+0x11c] ;  /* 0x00011c0001437983 */ /* 0x000ea20000100800 */
[----:B------:R-:W-:Y:S01]  /*5940*/  IMAD R27, R27, 0x6, RZ ;  /* 0x000000061b1b7824 */ /* 0x000fe200078e02ff */
[----:B------:R-:W-:-:S03]  /*5950*/  ISETP.GE.U32.AND P4, PT, R50, 0x7f000001, PT ;  /* 0x7f0000013200780c */ /* 0x000fc60003f86070 */
[----:B------:R-:W-:Y:S01]  /*5960*/  IMAD.HI.U32 R48, R27, 0x7f000001, R4 ;  /* 0x7f0000011b307827 */ /* 0x000fe200078e0004 */
[----:B------:R-:W-:-:S03]  /*5970*/  @P2 IADD3 R94, PT, PT, R94, -0x7f000001, RZ ;  /* 0x80ffffff5e5e2810 */ /* 0x000fc60007ffe0ff */
[----:B------:R-:W-:Y:S01]  /*5980*/  IMAD.WIDE.U32 R20, R75, 0x5fffffa, RZ ;  /* 0x05fffffa4b147825 */ /* 0x000fe200078e00ff */
[----:B------:R-:W-:Y:S01]  /*5990*/  ISETP.GE.U32.AND P5, PT, R48, 0x7f000001, PT ;  /* 0x7f0000013000780c */ /* 0x000fe20003fa6070 */
[----:B------:R-:W-:Y:S02]  /*59a0*/  @P3 IADD3 R51, PT, PT, R51, -0x7f000001, RZ ;  /* 0x80ffffff33333810 */ /* 0x000fe40007ffe0ff */
[----:B------:R-:W-:Y:S01]  /*59b0*/  IMAD.WIDE.U32 R4, R53, 0x5fffffa, RZ ;  /* 0x05fffffa35047825 */ /* 0x000fe200078e00ff */
[----:B------:R-:W-:-:S03]  /*59c0*/  ISETP.GE.U32.AND P0, PT, R19, 0x7f000001, PT ;  /* 0x7f0000011300780c */ /* 0x000fc60003f06070 */
[----:B------:R-:W-:Y:S02]  /*59d0*/  IMAD R45, R75, 0x6, RZ ;  /* 0x000000064b2d7824 */ /* 0x000fe400078e02ff */
[----:B------:R-:W-:Y:S01]  /*59e0*/  IMAD R27, R53, 0x6, RZ ;  /* 0x00000006351b7824 */ /* 0x000fe200078e02ff */
[----:B------:R-:W-:Y:S01]  /*59f0*/  ISETP.GE.U32.AND P6, PT, R73, 0x7f000001, PT ;  /* 0x7f0000014900780c */ /* 0x000fe20003fc6070 */
[----:B-1----:R-:W-:Y:S01]  /*5a00*/  IMAD.HI.U32 R96, R45, 0x7f000001, R20 ;  /* 0x7f0000012d607827 */ /* 0x002fe200078e0014 */
[----:B------:R-:W-:Y:S02]  /*5a10*/  IADD3 R94, PT, PT, R51, R94, RZ ;  /* 0x0000005e335e7210 */ /* 0x000fe40007ffe0ff */
[----:B------:R-:W-:Y:S02]  /*5a20*/  @P1 IADD3 R52, PT, PT, R52, -0x7f000001, RZ ;  /* 0x80ffffff34341810 */ /* 0x000fe40007ffe0ff */
[----:B------:R-:W-:Y:S01]  /*5a30*/  @P4 IADD3 R50, PT, PT, R50, -0x7f000001, RZ ;  /* 0x80ffffff32324810 */ /* 0x000fe20007ffe0ff */
[----:B------:R-:W-:Y:S01]  /*5a40*/  IMAD.HI.U32 R27, R27, 0x7f000001, R4 ;  /* 0x7f0000011b1b7827 */ /* 0x000fe200078e0004 */
[----:B------:R-:W-:Y:S01]  /*5a50*/  ISETP.GE.U32.AND P2, PT, R96, 0x7f000001, PT ;  /* 0x7f0000016000780c */ /* 0x000fe20003f46070 */
[----:B------:R-:W-:Y:S01]  /*5a60*/  ISETP.GE.U32.AND P4, PT, R25, 0x7f000001, PT ;  /* 0x7f0000011900780c */ /* 0x000fe20003f86070 */
[----:B------:R-:W-:Y:S01]  /*5a70*/  @P5 IADD3 R48, PT, PT, R48, -0x7f000001, RZ ;  /* 0x80ffffff30305810 */ /* 0x000fe20007ffe0ff */
[----:B------:R-:W-:Y:S01]  /*5a80*/  IMAD.WIDE.U32 R4, R66, R72, RZ ;  /* 0x0000004842047225 */ /* 0x000fe200078e00ff */
[----:B------:R-:W-:Y:S01]  /*5a90*/  ISETP.GE.U32.AND P3, PT, R27, 0x7f000001, PT ;  /* 0x7f0000011b00780c */ /* 0x000fe20003f66070 */
[----:B------:R-:W-:Y:S01]  /*5aa0*/  ISETP.GE.U32.AND P5, PT, R94, 0x7f000001, PT ;  /* 0x7f0000015e00780c */ /* 0x000fe20003fa6070 */
[----:B------:R-:W-:Y:S01]  /*5ab0*/  @P0 IADD3 R19, PT, PT, R19, -0x7f000001, RZ ;  /* 0x80ffffff13130810 */ /* 0x000fe20007ffe0ff */
[----:B------:R-:W-:Y:S01]  /*5ac0*/  IMAD R21, R4, 0x7effffff, RZ ;  /* 0x7effffff04157824 */ /* 0x000fe200078e02ff */
[----:B------:R-:W4:Y:S01]  /*5ad0*/  LDL R75, [R1+0x110] ;  /* 0x00011000014b7983 */ /* 0x000f220000100800 */
[----:B------:R-:W-:-:S02]  /*5ae0*/  IMAD R45, R52, 0x6, RZ ;  /* 0x00000006342d7824 */ /* 0x000fc400078e02ff */
[----:B------:R-:W-:Y:S01]  /*5af0*/  IMAD.WIDE.U32 R52, R52, 0x5fffffa, RZ ;  /* 0x05fffffa34347825 */ /* 0x000fe200078e00ff */
[----:B------:R-:W-:-:S03]  /*5b00*/  @P6 IADD3 R73, PT, PT, R73, -0x7f000001, RZ ;  /* 0x80ffffff49496810 */ /* 0x000fc60007ffe0ff */
[----:B------:R-:W-:Y:S01]  /*5b10*/  IMAD.HI.U32 R24, R21, 0x7f000001, R4 ;  /* 0x7f00000115187827 */ /* 0x000fe200078e0004 */
[----:B------:R-:W-:Y:S01]  /*5b20*/  ISETP.GE.U32.AND P1, PT, R23, 0x7f000001, PT ;  /* 0x7f0000011700780c */ /* 0x000fe20003f26070 */
[----:B------:R-:W-:Y:S02]  /*5b30*/  IADD3 R48, PT, PT, R19, R48, RZ ;  /* 0x0000003013307210 */ /* 0x000fe40007ffe0ff */
[----:B------:R-:W-:Y:S01]  /*5b40*/  IMAD.HI.U32 R45, R45, 0x7f000001, R52 ;  /* 0x7f0000012d2d7827 */ /* 0x000fe200078e0034 */
[----:B------:R-:W-:Y:S01]  /*5b50*/  ISETP.GE.U32.AND P0, PT, R24, 0x7f000001, PT ;  /* 0x7f0000011800780c */ /* 0x000fe20003f06070 */
[----:B------:R-:W-:Y:S02]  /*5b60*/  IADD3 R73, PT, PT, R50, R73, RZ ;  /* 0x0000004932497210 */ /* 0x000fe40007ffe0ff */
[----:B------:R-:W-:Y:S02]  /*5b70*/  @P2 IADD3 R96, PT, PT, R96, -0x7f000001, RZ ;  /* 0x80ffffff60602810 */ /* 0x000fe40007ffe0ff */
[----:B------:R-:W-:-:S02]  /*5b80*/  @P4 IADD3 R25, PT, PT, R25, -0x7f000001, RZ ;  /* 0x80ffffff19194810 */ /* 0x000fc40007ffe0ff */
[----:B------:R-:W-:Y:S02]  /*5b90*/  @P3 IADD3 R27, PT, PT, R27, -0x7f000001, RZ ;  /* 0x80ffffff1b1b3810 */ /* 0x000fe40007ffe0ff */
[----:B------:R-:W-:Y:S01]  /*5ba0*/  @P5 IADD3 R94, PT, PT, R94, -0x7f000001, RZ ;  /* 0x80ffffff5e5e5810 */ /* 0x000fe20007ffe0ff */
[----:B------:R-:W-:Y:S01]  /*5bb0*/  ISETP.GE.U32.AND P4, PT, R45, 0x7f000001, PT ;  /* 0x7f0000012d00780c */ /* 0x000fe20003f86070 */
[----:B------:R-:W-:Y:S01]  /*5bc0*/  ISETP.GE.U32.AND P2, PT, R48, 0x7f000001, PT ;  /* 0x7f0000013000780c */ /* 0x000fe20003f46070 */
[----:B------:R-:W-:Y:S01]  /*5bd0*/  ISETP.GE.U32.AND P3, PT, R73, 0x7f000001, PT ;  /* 0x7f0000014900780c */ /* 0x000fe20003f66070 */
[----:B------:R-:W-:Y:S02]  /*5be0*/  IADD3 R25, PT, PT, R25, R96, RZ ;  /* 0x0000006019197210 */ /* 0x000fe40007ffe0ff */
[----:B------:R-:W-:Y:S02]  /*5bf0*/  IADD3 R27, PT, PT, R94, R27, RZ ;  /* 0x0000001b5e1b7210 */ /* 0x000fe40007ffe0ff */
[----:B------:R-:W-:Y:S01]  /*5c00*/  @P1 IADD3 R23, PT, PT, R23, -0x7f000001, RZ ;  /* 0x80ffffff17171810 */ /* 0x000fe20007ffe0ff */
[----:B------:R-:W4:Y:S01]  /*5c10*/  LDL R19, [R1+0x118] ;  /* 0x0001180001137983 */ /* 0x000f220000100800 */
[----:B------:R-:W-:Y:S01]  /*5c20*/  @P0 IADD3 R24, PT, PT, R24, -0x7f000001, RZ ;  /* 0x80ffffff18180810 */ /* 0x000fe20007ffe0ff */
[----:B------:R-:W-:Y:S01]  /*5c30*/  ISETP.GE.U32.AND P1, PT, R25, 0x7f000001, PT ;  /* 0x7f0000011900780c */ /* 0x000fe20003f26070 */
[----:B------:R-:W-:Y:S01]  /*5c40*/  ISETP.GE.U32.AND P0, PT, R27, 0x7f000001, PT ;  /* 0x7f0000011b00780c */ /* 0x000fe20003f06070 */
[----:B------:R-:W-:Y:S01]  /*5c50*/  IMAD.WIDE.U32 R4, R23, 0x5fffffa, RZ ;  /* 0x05fffffa17047825 */ /* 0x000fe200078e00ff */
[----:B------:R-:W-:-:S02]  /*5c60*/  @P4 IADD3 R45, PT, PT, R45, -0x7f000001, RZ ;  /* 0x80ffffff2d2d4810 */ /* 0x000fc40007ffe0ff */
[----:B------:R-:W-:Y:S01]  /*5c70*/  @P2 IADD3 R48, PT, PT, R48, -0x7f000001, RZ ;  /* 0x80ffffff30302810 */ /* 0x000fe20007ffe0ff */
[----:B------:R-:W-:Y:S01]  /*5c80*/  IMAD R51, R23, 0x6, RZ ;  /* 0x0000000617337824 */ /* 0x000fe200078e02ff */
[----:B------:R-:W-:-:S03]  /*5c90*/  @P3 IADD3 R73, PT, PT, R73, -0x7f000001, RZ ;  /* 0x80ffffff49493810 */ /* 0x000fc60007ffe0ff */
[----:B------:R-:W-:Y:S01]  /*5ca0*/  IMAD.HI.U32 R23, R51, 0x7f000001, R4 ;  /* 0x7f00000133177827 */ /* 0x000fe200078e0004 */
[----:B------:R-:W-:Y:S02]  /*5cb0*/  IADD3 R48, PT, PT, R48, R45, RZ ;  /* 0x0000002d30307210 */ /* 0x000fe40007ffe0ff */
[----:B------:R-:W-:Y:S02]  /*5cc0*/  IADD3 R73, PT, PT, R73, R24, RZ ;  /* 0x0000001849497210 */ /* 0x000fe40007ffe0ff */
[----:B------:R-:W-:Y:S02]  /*5cd0*/  @P1 IADD3 R25, PT, PT, R25, -0x7f000001, RZ ;  /* 0x80ffffff19191810 */ /* 0x000fe40007ffe0ff */
[----:B------:R-:W-:Y:S01]  /*5ce0*/  @P0 IADD3 R27, PT, PT, R27, -0x7f000001, RZ ;  /* 0x80ffffff1b1b0810 */ /* 0x000fe20007ffe0ff */
[----:B------:R-:W-:Y:S01]  /*5cf0*/  ISETP.GE.U32.AND P2, PT, R23, 0x7f000001, PT ;  /* 0x7f0000011700780c */ /* 0x000fe20003f46070 */
[----:B------:R-:W-:Y:S01]  /*5d00*/  ISETP.GE.U32.AND P0, PT, R48, 0x7f000001, PT ;  /* 0x7f0000013000780c */ /* 0x000fe20003f06070 */
[----:B------:R-:W-:Y:S01]  /*5d10*/  ISETP.GE.U32.AND P1, PT, R73, 0x7f000001, PT ;  /* 0x7f0000014900780c */ /* 0x000fe20003f26070 */
[----:B------:R-:W-:-:S04]  /*5d20*/  IMAD.WIDE.U32 R4, R25, R54, RZ ;  /* 0x0000003619047225 */ /* 0x000fc800078e00ff */
[----:B------:R-:W-:-:S04]  /*5d30*/  IMAD.WIDE.U32 R52, R68, R57, RZ ;  /* 0x0000003944347225 */ /* 0x000fc800078e00ff */
[----:B------:R-:W-:Y:S02]  /*5d40*/  IMAD R51, R4, 0x7effffff, RZ ;  /* 0x7effffff04337824 */ /* 0x000fe400078e02ff */
[----:B------:R-:W-:Y:S02]  /*5d50*/  IMAD R45, R52, 0x7effffff, RZ ;  /* 0x7effffff342d7824 */ /* 0x000fe400078e02ff */
[----:B------:R-:W-:Y:S01]  /*5d60*/  IMAD.HI.U32 R51, R51, 0x7f000001, R4 ;  /* 0x7f00000133337827 */ /* 0x000fe200078e0004 */
[----:B------:R-:W-:Y:S02]  /*5d70*/  @P2 IADD3 R23, PT, PT, R23, -0x7f000001, RZ ;  /* 0x80ffffff17172810 */ /* 0x000fe40007ffe0ff */
[----:B------:R-:W-:Y:S01]  /*5d80*/  @P0 IADD3 R48, PT, PT, R48, -0x7f000001, RZ ;  /* 0x80ffffff30300810 */ /* 0x000fe20007ffe0ff */
[----:B------:R-:W-:Y:S01]  /*5d90*/  IMAD.WIDE.U32 R4, R27, R72, RZ ;  /* 0x000000481b047225 */ /* 0x000fe200078e00ff */
[----:B------:R-:W-:-:S03]  /*5da0*/  @P1 IADD3 R73, PT, PT, R73, -0x7f000001, RZ ;  /* 0x80ffffff49491810 */ /* 0x000fc60007ffe0ff */
[----:B------:R-:W-:Y:S01]  /*5db0*/  IMAD.HI.U32 R52, R45, 0x7f000001, R52 ;  /* 0x7f0000012d347827 */ /* 0x000fe200078e0034 */
[----:B------:R-:W-:-:S03]  /*5dc0*/  IADD3 R24, PT, PT, R48, R23, RZ ;  /* 0x0000001730187210 */ /* 0x000fc60007ffe0ff */
[----:B------:R-:W-:-:S04]  /*5dd0*/  IMAD R45, R4, 0x7effffff, RZ ;  /* 0x7effffff042d7824 */ /* 0x000fc800078e02ff */
[----:B------:R-:W-:-:S04]  /*5de0*/  IMAD.HI.U32 R48, R45, 0x7f000001, R4 ;  /* 0x7f0000012d307827 */ /* 0x000fc800078e0004 */
[----:B------:R-:W-:-:S04]  /*5df0*/  IMAD.WIDE.U32 R4, R73, R68, RZ ;  /* 0x0000004449047225 */ /* 0x000fc800078e00ff */
[----:B------:R-:W-:-:S04]  /*5e00*/  IMAD R77, R4, 0x7effffff, RZ ;  /* 0x7effffff044d7824 */ /* 0x000fc800078e02ff */
[----:B------:R-:W-:Y:S02]  /*5e10*/  IMAD.HI.U32 R77, R77, 0x7f000001, R4 ;  /* 0x7f0000014d4d7827 */ /* 0x000fe400078e0004 */
[----:B------:R-:W4:Y:S02]  /*5e20*/  LDL.64 R4, [R1+0x100] ;  /* 0x0001000001047983 */ /* 0x000f240000100a00 */
[----:B------:R-:W-:-:S04]  /*5e30*/  IMAD.WIDE.U32 R20, R72, R57, RZ ;  /* 0x0000003948147225 */ /* 0x000fc800078e00ff */
[----:B------:R-:W-:-:S04]  /*5e40*/  IMAD R59, R20, 0x7effffff, RZ ;  /* 0x7effffff143b7824 */ /* 0x000fc800078e02ff */
[----:B------:R-:W-:-:S04]  /*5e50*/  IMAD.HI.U32 R59, R59, 0x7f000001, R20 ;  /* 0x7f0000013b3b7827 */ /* 0x000fc800078e0014 */
[----:B------:R-:W-:-:S04]  /*5e60*/  IMAD.WIDE.U32 R20, R27, R66, RZ ;  /* 0x000000421b147225 */ /* 0x000fc800078e00ff */
[----:B------:R-:W-:Y:S01]  /*5e70*/  IMAD R83, R20, 0x7effffff, RZ ;  /* 0x7effffff14537824 */ /* 0x000fe200078e02ff */
[----:B------:R-:W-:-:S03]  /*5e80*/  ISETP.GE.U32.AND P0, PT, R24, 0x7f000001, PT ;  /* 0x7f0000011800780c */ /* 0x000fc60003f06070 */
[----:B------:R-:W-:-:S04]  /*5e90*/  IMAD.HI.U32 R83, R83, 0x7f000001, R20 ;  /* 0x7f00000153537827 */ /* 0x000fc800078e0014 */
[----:B------:R-:W-:-:S04]  /*5ea0*/  IMAD.WIDE.U32 R20, R25, R66, RZ ;  /* 0x0000004219147225 */ /* 0x000fc800078e00ff */
[----:B------:R-:W-:-:S04]  /*5eb0*/  IMAD R53, R20, 0x7effffff, RZ ;  /* 0x7effffff14357824 */ /* 0x000fc800078e02ff */
[----:B------:R-:W-:-:S04]  /*5ec0*/  IMAD.HI.U32 R53, R53, 0x7f000001, R20 ;  /* 0x7f00000135357827 */ /* 0x000fc800078e0014 */
[----:B------:R-:W-:Y:S01]  /*5ed0*/  IMAD.WIDE.U32 R20, R73, R54, RZ ;  /* 0x0000003649147225 */ /* 0x000fe200078e00ff */
[----:B------:R-:W-:Y:S02]  /*5ee0*/  @P0 IADD3 R24, PT, PT, R24, -0x7f000001, RZ ;  /* 0x80ffffff18180810 */ /* 0x000fe40007ffe0ff */
[----:B------:R-:W-:Y:S01]  /*5ef0*/  IADD3 R86, PT, PT, R63, R86, RZ ;  /* 0x000000563f567210 */ /* 0x000fe20007ffe0ff */
[----:B------:R-:W-:-:S04]  /*5f00*/  IMAD R85, R20, 0x7effffff, RZ ;  /* 0x7effffff14557824 */ /* 0x000fc800078e02ff */
[----:B------:R-:W-:Y:S01]  /*5f10*/  IMAD.HI.U32 R85, R85, 0x7f000001, R20 ;  /* 0x7f00000155557827 */ /* 0x000fe200078e0014 */
[----:B------:R-:W-:-:S03]  /*5f20*/  ISETP.GE.U32.AND P0, PT, R86, 0x7f000001, PT ;  /* 0x7f0000015600780c */ /* 0x000fc60003f06070 */
[----:B------:R-:W-:-:S04]  /*5f30*/  IMAD.WIDE.U32 R20, R24, R72, RZ ;  /* 0x0000004818147225 */ /* 0x000fc800078e00ff */
[----:B------:R-:W-:-:S04]  /*5f40*/  IMAD R23, R20, 0x7effffff, RZ ;  /* 0x7effffff14177824 */ /* 0x000fc800078e02ff */
[----:B------:R-:W-:-:S04]  /*5f50*/  IMAD.HI.U32 R23, R23, 0x7f000001, R20 ;  /* 0x7f00000117177827 */ /* 0x000fc800078e0014 */
[----:B------:R-:W-:Y:S01]  /*5f60*/  IMAD.WIDE.U32 R20, R24, R68, RZ ;  /* 0x0000004418147225 */ /* 0x000fe200078e00ff */
[----:B------:R-:W-:-:S03]  /*5f70*/  @P0 IADD3 R86, PT, PT, R86, -0x7f000001, RZ ;  /* 0x80ffffff56560810 */ /* 0x000fc60007ffe0ff */
[----:B------:R-:W-:Y:S02]  /*5f80*/  IMAD R45, R20, 0x7effffff, RZ ;  /* 0x7effffff142d7824 */ /* 0x000fe400078e02ff */
[----:B------:R-:W-:Y:S02]  /*5f90*/  ISETP.GE.U32.AND P0, PT, R65, R86, PT ;  /* 0x000000564100720c */ /* 0x000fe40003f06070 */
[----:B------:R-:W-:-:S04]  /*5fa0*/  IMAD.HI.U32 R45, R45, 0x7f000001, R20 ;  /* 0x7f0000012d2d7827 */ /* 0x000fc800078e0014 */
[----:B------:R-:W-:-:S04]  /*5fb0*/  IMAD.WIDE.U32 R20, R24, R54, RZ ;  /* 0x0000003618147225 */ /* 0x000fc800078e00ff */
[----:B------:R-:W-:Y:S01]  /*5fc0*/  IMAD R63, R20, 0x7effffff, RZ ;  /* 0x7effffff143f7824 */ /* 0x000fe200078e02ff */
[----:B------:R-:W-:-:S03]  /*5fd0*/  ISETP.GE.U32.AND P1, PT, R83, 0x7f000001, PT ;  /* 0x7f0000015300780c */ /* 0x000fc60003f26070 */
[----:B------:R-:W-:Y:S01]  /*5fe0*/  IMAD.HI.U32 R50, R63, 0x7f000001, R20 ;  /* 0x7f0000013f327827 */ /* 0x000fe200078e0014 */
[----:B------:R-:W-:-:S04]  /*5ff0*/  IADD3 R20, PT, PT, R65, -R86, RZ ;  /* 0x8000005641147210 */ /* 0x000fc80007ffe0ff */
[----:B------:R-:W-:Y:S01]  /*6000*/  @!P0 IADD3 R20, PT, PT, R20, 0x7f000001, RZ ;  /* 0x7f00000114148810 */ /* 0x000fe20007ffe0ff */
[----:B------:R-:W-:-:S04]  /*6010*/  ISETP.GE.U32.AND P0, PT, R51, 0x7f000001, PT ;  /* 0x7f0000013300780c */ /* 0x000fc80003f06070 */
[----:B------:R-:W-:Y:S01]  /*6020*/  IMAD.WIDE.U32 R20, R47, R20, RZ ;  /* 0x000000142f147225 */ /* 0x000fe200078e00ff */
[----:B------:R-:W-:Y:S01]  /*6030*/  @P1 IADD3 R83, PT, PT, R83, -0x7f000001, RZ ;  /* 0x80ffffff53531810 */ /* 0x000fe20007ffe0ff */
[----:B------:R-:W-:Y:S02]  /*6040*/  ISETP.GE.U32.AND P1, PT, R53, 0x7f000001, PT ;  /* 0x7f0000013500780c */ /* 0x000fe40003f26070 */
[----:B------:R-:W-:-:S04]  /*6050*/  IMAD R63, R20, 0x7effffff, RZ ;  /* 0x7effffff143f7824 */ /* 0x000fc800078e02ff */
[----:B------:R-:W-:Y:S01]  /*6060*/  IMAD.HI.U32 R63, R63, 0x7f000001, R20 ;  /* 0x7f0000013f3f7827 */ /* 0x000fe200078e0014 */
[----:B------:R-:W-:-:S04]  /*6070*/  @P0 IADD3 R51, PT, PT, R51, -0x7f000001, RZ ;  /* 0x80ffffff33330810 */ /* 0x000fc80007ffe0ff */
[----:B------:R-:W-:Y:S01]  /*6080*/  ISETP.GE.U32.AND P0, PT, R63, 0x7f000001, PT ;  /* 0x7f0000013f00780c */ /* 0x000fe20003f06070 */
[----:B------:R-:W-:Y:S01]  /*6090*/  IMAD.WIDE.U32 R20, R51, 0x5fffffa, RZ ;  /* 0x05fffffa33147825 */ /* 0x000fe200078e00ff */
[----:B------:R-:W-:-:S03]  /*60a0*/  @P1 IADD3 R53, PT, PT, R53, -0x7f000001, RZ ;  /* 0x80ffffff35351810 */ /* 0x000fc60007ffe0ff */
[----:B------:R-:W-:-:S04]  /*60b0*/  IMAD R51, R51, 0x6, RZ ;  /* 0x0000000633337824 */ /* 0x000fc800078e02ff */
[----:B------:R-:W-:-:S04]  /*60c0*/  IMAD.HI.U32 R51, R51, 0x7f000001, R20 ;  /* 0x7f00000133337827 */ /* 0x000fc800078e0014 */
[----:B------:R-:W-:Y:S01]  /*60d0*/  IMAD.WIDE.U32 R20, R53, 0x5fffffa, RZ ;  /* 0x05fffffa35147825 */ /* 0x000fe200078e00ff */
[----:B------:R-:W-:-:S03]  /*60e0*/  @P0 IADD3 R63, PT, PT, R63, -0x7f000001, RZ ;  /* 0x80ffffff3f3f0810 */ /* 0x000fc60007ffe0ff */
[----:B------:R-:W-:Y:S02]  /*60f0*/  IMAD R53, R53, 0x6, RZ ;  /* 0x0000000635357824 */ /* 0x000fe400078e02ff */
[----:B------:R-:W-:Y:S01]  /*6100*/  IMAD.WIDE.U32 R86, R83, 0x5fffffa, RZ ;  /* 0x05fffffa53567825 */ /* 0x000fe200078e00ff */
[----:B------:R-:W-:-:S03]  /*6110*/  ISETP.GE.U32.AND P0, PT, R77, 0x7f000001, PT ;  /* 0x7f0000014d00780c */ /* 0x000fc60003f06070 */
[----:B------:R-:W-:Y:S02]  /*6120*/  IMAD R83, R83, 0x6, RZ ;  /* 0x0000000653537824 */ /* 0x000fe400078e02ff */
[----:B------:R-:W-:-:S04]  /*6130*/  IMAD.HI.U32 R53, R53, 0x7f000001, R20 ;  /* 0x7f00000135357827 */ /* 0x000fc800078e0014 */
[----:B------:R-:W-:-:S04]  /*6140*/  IMAD.WIDE.U32 R20, R8, R63, RZ ;  /* 0x0000003f08147225 */ /* 0x000fc800078e00ff */
[----:B------:R-:W-:-:S04]  /*6150*/  IMAD.HI.U32 R86, R83, 0x7f000001, R86 ;  /* 0x7f00000153567827 */ /* 0x000fc800078e0056 */
[----:B------:R-:W-:Y:S01]  /*6160*/  IMAD R83, R20, 0x7effffff, RZ ;  /* 0x7effffff14537824 */ /* 0x000fe200078e02ff */
[----:B------:R-:W-:-:S03]  /*6170*/  ISETP.GE.U32.AND P1, PT, R85, 0x7f000001, PT ;  /* 0x7f0000015500780c */ /* 0x000fc60003f26070 */
[----:B------:R-:W-:Y:S01]  /*6180*/  IMAD.HI.U32 R83, R83, 0x7f000001, R20 ;  /* 0x7f00000153537827 */ /* 0x000fe200078e0014 */
[----:B------:R-:W-:-:S04]  /*6190*/  @P0 IADD3 R77, PT, PT, R77, -0x7f000001, RZ ;  /* 0x80ffffff4d4d0810 */ /* 0x000fc80007ffe0ff */
[----:B------:R-:W-:Y:S01]  /*61a0*/  ISETP.GE.U32.AND P0, PT, R83, 0x7f000001, PT ;  /* 0x7f0000015300780c */ /* 0x000fe20003f06070 */
[----:B------:R-:W-:-:S04]  /*61b0*/  IMAD.WIDE.U32 R20, R77, 0x5fffffa, RZ ;  /* 0x05fffffa4d147825 */ /* 0x000fc800078e00ff */
[----:B------:R-:W-:Y:S01]  /*61c0*/  IMAD R77, R77, 0x6, RZ ;  /* 0x000000064d4d7824 */ /* 0x000fe200078e02ff */
[----:B------:R-:W-:-:S03]  /*61d0*/  @P1 IADD3 R85, PT, PT, R85, -0x7f000001, RZ ;  /* 0x80ffffff55551810 */ /* 0x000fc60007ffe0ff */
[----:B------:R-:W-:-:S04]  /*61e0*/  IMAD.HI.U32 R77, R77, 0x7f000001, R20 ;  /* 0x7f0000014d4d7827 */ /* 0x000fc800078e0014 */
[----:B------:R-:W-:Y:S01]  /*61f0*/  @P0 IADD3 R83, PT, PT, R83, -0x7f000001, RZ ;  /* 0x80ffffff53530810 */ /* 0x000fe20007ffe0ff */
[----:B------:R-:W-:-:S04]  /*6200*/  IMAD.WIDE.U32 R20, R85, 0x5fffffa, RZ ;  /* 0x05fffffa55147825 */ /* 0x000fc800078e00ff */
[----:B------:R-:W-:Y:S02]  /*6210*/  IMAD R65, R85, 0x6, RZ ;  /* 0x0000000655417824 */ /* 0x000fe400078e02ff */
[----:B--2---:R-:W-:-:S04]  /*6220*/  IMAD.WIDE.U32 R88, R88, R83, RZ ;  /* 0x0000005358587225 */ /* 0x004fc800078e00ff */
[----:B------:R-:W-:-:S04]  /*6230*/  IMAD.HI.U32 R65, R65, 0x7f000001, R20 ;  /* 0x7f00000141417827 */ /* 0x000fc800078e0014 */
[----:B------:R-:W-:-:S04]  /*6240*/  IMAD R21, R88, 0x7effffff, RZ ;  /* 0x7effffff58157824 */ /* 0x000fc800078e02ff */
[----:B------:R-:W-:-:S04]  /*6250*/  IMAD.HI.U32 R88, R21, 0x7f000001, R88 ;  /* 0x7f00000115587827 */ /* 0x000fc800078e0058 */
[----:B---3--:R-:W-:Y:S01]  /*6260*/  IMAD.WIDE.U32 R20, R90, R83, RZ ;  /* 0x000000535a147225 */ /* 0x008fe200078e00ff */
[----:B------:R-:W-:-:S03]  /*6270*/  ISETP.GE.U32.AND P0, PT, R88, 0x7f000001, PT ;  /* 0x7f0000015800780c */ /* 0x000fc60003f06070 */
[----:B------:R-:W-:-:S04]  /*6280*/  IMAD R63, R20, 0x7effffff, RZ ;  /* 0x7effffff143f7824 */ /* 0x000fc800078e02ff */
[----:B------:R-:W-:-:S04]  /*6290*/  IMAD.HI.U32 R90, R63, 0x7f000001, R20 ;  /* 0x7f0000013f5a7827 */ /* 0x000fc800078e0014 */
[----:B----4-:R-:W-:-:S04]  /*62a0*/  IMAD.WIDE.U32 R20, R92, R83, RZ ;  /* 0x000000535c147225 */ /* 0x010fc800078e00ff */
[----:B------:R-:W-:Y:S01]  /*62b0*/  IMAD R63, R20, 0x7effffff, RZ ;  /* 0x7effffff143f7824 */ /* 0x000fe200078e02ff */
[----:B------:R-:W-:-:S03]  /*62c0*/  @P0 IADD3 R88, PT, PT, R88, -0x7f000001, RZ ;  /* 0x80ffffff58580810 */ /* 0x000fc60007ffe0ff */
[----:B------:R-:W-:Y:S01]  /*62d0*/  IMAD.HI.U32 R92, R63, 0x7f000001, R20 ;  /* 0x7f0000013f5c7827 */ /* 0x000fe200078e0014 */
[----:B------:R-:W-:-:S03]  /*62e0*/  ISETP.GE.U32.AND P0, PT, R90, 0x7f000001, PT ;  /* 0x7f0000015a00780c */ /* 0x000fc60003f06070 */
[----:B------:R-:W-:-:S04]  /*62f0*/  IMAD.WIDE.U32 R20, R27, R68, RZ ;  /* 0x000000441b147225 */ /* 0x000fc800078e00ff */
[----:B------:R-:W-:-:S04]  /*6300*/  IMAD R63, R20, 0x7effffff, RZ ;  /* 0x7effffff143f7824 */ /* 0x000fc800078e02ff */
[----:B------:R-:W-:-:S04]  /*6310*/  IMAD.HI.U32 R63, R63, 0x7f000001, R20 ;  /* 0x7f0000013f3f7827 */ /* 0x000fc800078e0014 */
[----:B------:R-:W-:Y:S01]  /*6320*/  IMAD.WIDE.U32 R20, R81, R83, RZ ;  /* 0x0000005351147225 */ /* 0x000fe200078e00ff */
[----:B------:R-:W-:-:S03]  /*6330*/  @P0 IADD3 R90, PT, PT, R90, -0x7f000001, RZ ;  /* 0x80ffffff5a5a0810 */ /* 0x000fc60007ffe0ff */
[----:B------:R-:W-:Y:S01]  /*6340*/  IMAD R85, R20, 0x7effffff, RZ ;  /* 0x7effffff14557824 */ /* 0x000fe200078e02ff */
[----:B------:R-:W-:-:S03]  /*6350*/  ISETP.GE.U32.AND P0, PT, R92, 0x7f000001, PT ;  /* 0x7f0000015c00780c */ /* 0x000fc60003f06070 */
[----:B------:R-:W-:-:S04]  /*6360*/  IMAD.HI.U32 R85, R85, 0x7f000001, R20 ;  /* 0x7f00000155557827 */ /* 0x000fc800078e0014 */
[----:B------:R-:W-:-:S04]  /*6370*/  IMAD.WIDE.U32 R20, R25, R72, RZ ;  /* 0x0000004819147225 */ /* 0x000fc800078e00ff */
[----:B------:R-:W-:-:S04]  /*6380*/  IMAD R81, R20, 0x7effffff, RZ ;  /* 0x7effffff14517824 */ /* 0x000fc800078e02ff */
[----:B------:R-:W-:Y:S01]  /*6390*/  IMAD.HI.U32 R81, R81, 0x7f000001, R20 ;  /* 0x7f00000151517827 */ /* 0x000fe200078e0014 */
[----:B------:R-:W-:-:S03]  /*63a0*/  @P0 IADD3 R92, PT, PT, R92, -0x7f000001, RZ ;  /* 0x80ffffff5c5c0810 */ /* 0x000fc60007ffe0ff */
[----:B------:R-:W-:Y:S01]  /*63b0*/  IMAD.WIDE.U32 R20, R73, R66, RZ ;  /* 0x0000004249147225 */ /* 0x000fe200078e00ff */
[----:B------:R-:W-:-:S03]  /*63c0*/  ISETP.GE.U32.AND P0, PT, R85, 0x7f000001, PT ;  /* 0x7f0000015500780c */ /* 0x000fc60003f06070 */
[----:B------:R-:W-:-:S04]  /*63d0*/  IMAD R83, R20, 0x7effffff, RZ ;  /* 0x7effffff14537824 */ /* 0x000fc800078e02ff */
[----:B------:R-:W-:Y:S01]  /*63e0*/  IMAD.HI.U32 R83, R83, 0x7f000001, R20 ;  /* 0x7f00000153537827 */ /* 0x000fe200078e0014 */
[----:B------:R-:W-:-:S03]  /*63f0*/  IADD3 R88, PT, PT, R88, R75, RZ ;  /* 0x0000004b58587210 */ /* 0x000fc60007ffe0ff */
[----:B------:R-:W-:-:S04]  /*6400*/  IMAD.WIDE.U32 R20, R24, R66, RZ ;  /* 0x0000004218147225 */ /* 0x000fc800078e00ff */
[----:B------:R-:W-:Y:S01]  /*6410*/  IMAD R75, R20, 0x7effffff, RZ ;  /* 0x7effffff144b7824 */ /* 0x000fe200078e02ff */
[----:B------:R-:W-:-:S03]  /*6420*/  @P0 IADD3 R85, PT, PT, R85, -0x7f000001, RZ ;  /* 0x80ffffff55550810 */ /* 0x000fc60007ffe0ff */
[----:B------:R-:W-:Y:S01]  /*6430*/  IMAD.HI.U32 R75, R75, 0x7f000001, R20 ;  /* 0x7f0000014b4b7827 */ /* 0x000fe200078e0014 */
[----:B------:R-:W-:-:S03]  /*6440*/  IADD3 R90, PT, PT, R90, R79, RZ ;  /* 0x0000004f5a5a7210 */ /* 0x000fc60007ffe0ff */
[----:B------:R-:W-:Y:S01]  /*6450*/  IMAD.WIDE.U32 R20, R27, R54, RZ ;  /* 0x000000361b147225 */ /* 0x000fe200078e00ff */
[----:B------:R-:W-:Y:S02]  /*6460*/  IADD3 R92, PT, PT, R92, R19, RZ ;  /* 0x000000135c5c7210 */ /* 0x000fe40007ffe0ff */
[----:B------:R-:W-:Y:S01]  /*6470*/  IADD3 R94, PT, PT, R85, R67, RZ ;  /* 0x00000043555e7210 */ /* 0x000fe20007ffe0ff */
[----:B------:R-:W-:Y:S01]  /*6480*/  IMAD R79, R20, 0x7effffff, RZ ;  /* 0x7effffff144f7824 */ /* 0x000fe200078e02ff */
[----:B------:R-:W-:Y:S01]  /*6490*/  ISETP.GE.U32.AND P0, PT, R88, 0x7f000001, PT ;  /* 0x7f0000015800780c */ /* 0x000fe20003f06070 */
[----:B------:R-:W-:Y:S01]  /*64a0*/  ISETP.GE.U32.AND P1, PT, R90, 0x7f000001, PT ;  /* 0x7f0000015a00780c */ /* 0x000fe20003f26070 */
[----:B------:R-:W-:Y:S01]  /*64b0*/  ISETP.GE.U32.AND P2, PT, R92, 0x7f000001, PT ;  /* 0x7f0000015c00780c */ /* 0x000fe20003f46070 */
[----:B------:R-:W-:Y:S01]  /*64c0*/  IMAD.HI.U32 R79, R79, 0x7f000001, R20 ;  /* 0x7f0000014f4f7827 */ /* 0x000fe200078e0014 */
[----:B------:R-:W-:-:S03]  /*64d0*/  ISETP.GE.U32.AND P3, PT, R94, 0x7f000001, PT ;  /* 0x7f0000015e00780c */ /* 0x000fc60003f66070 */
[----:B------:R-:W-:-:S04]  /*64e0*/  IMAD.WIDE.U32 R20, R25, R68, RZ ;  /* 0x0000004419147225 */ /* 0x000fc800078e00ff */
[----:B------:R-:W-:-:S04]  /*64f0*/  IMAD R87, R20, 0x7effffff, RZ ;  /* 0x7effffff14577824 */ /* 0x000fc800078e02ff */
[----:B------:R-:W-:Y:S01]  /*6500*/  IMAD.HI.U32 R87, R87, 0x7f000001, R20 ;  /* 0x7f00000157577827 */ /* 0x000fe200078e0014 */
[----:B------:R0:W-:Y:S03]  /*6510*/  STL [R1+0x110], R88 ;  /* 0x0001105801007387 */ /* 0x0001e60000100800 */
[----:B------:R-:W-:Y:S01]  /*6520*/  IMAD.WIDE.U32 R20, R73, R72, RZ ;  /* 0x0000004849147225 */ /* 0x000fe200078e00ff */
[----:B------:R1:W-:Y:S03]  /*6530*/  STL [R1+0x114], R90 ;  /* 0x0001145a01007387 */ /* 0x0003e60000100800 */
[----:B------:R-:W-:Y:S01]  /*6540*/  IMAD R19, R20, 0x7effffff, RZ ;  /* 0x7effffff14137824 */ /* 0x000fe200078e02ff */
[----:B------:R2:W-:Y:S01]  /*6550*/  STL [R1+0x118], R92 ;  /* 0x0001185c01007387 */ /* 0x0005e20000100800 */
[----:B0-----:R-:W-:-:S03]  /*6560*/  @P0 IADD3 R88, PT, PT, R88, -0x7f000001, RZ ;  /* 0x80ffffff58580810 */ /* 0x001fc60007ffe0ff */
[----:B------:R0:W-:Y:S01]  /*6570*/  STL [R1+0x11c], R94 ;  /* 0x00011c5e01007387 */ /* 0x0001e20000100800 */
[----:B-1----:R-:W-:Y:S02]  /*6580*/  @P1 IADD3 R90, PT, PT, R90, -0x7f000001, RZ ;  /* 0x80ffffff5a5a1810 */ /* 0x002fe40007ffe0ff */
[----:B--2---:R-:W-:Y:S02]  /*6590*/  @P2 IADD3 R92, PT, PT, R92, -0x7f000001, RZ ;  /* 0x80ffffff5c5c2810 */ /* 0x004fe40007ffe0ff */
[----:B0-----:R-:W-:Y:S01]  /*65a0*/  @P3 IADD3 R94, PT, PT, R94, -0x7f000001, RZ ;  /* 0x80ffffff5e5e3810 */ /* 0x001fe20007ffe0ff */
[----:B------:R-:W-:Y:S01]  /*65b0*/  IMAD.HI.U32 R20, R19, 0x7f000001, R20 ;  /* 0x7f00000113147827 */ /* 0x000fe200078e0014 */
[----:B------:R-:W-:Y:S04]  /*65c0*/  STL [R1+0x110], R88 ;  /* 0x0001105801007387 */ /* 0x000fe80000100800 */
[----:B------:R-:W-:Y:S04]  /*65d0*/  STL [R1+0x114], R90 ;  /* 0x0001145a01007387 */ /* 0x000fe80000100800 */
[----:B------:R0:W-:Y:S04]  /*65e0*/  STL [R1+0x118], R92 ;  /* 0x0001185c01007387 */ /* 0x0001e80000100800 */
[----:B------:R1:W-:Y:S04]  /*65f0*/  STL [R1+0x11c], R94 ;  /* 0x00011c5e01007387 */ /* 0x0003e80000100800 */
[----:B------:R-:W2:Y:S04]  /*6600*/  LD.E R19, desc[UR10][R4.64+0xb0] ;  /* 0x0000b00a04137980 */ /* 0x000ea8000c101900 */
[----:B0-----:R-:W3:Y:S04]  /*6610*/  LD.E R92, desc[UR10][R4.64+0xb4] ;  /* 0x0000b40a045c7980 */ /* 0x001ee8000c101900 */
[----:B------:R-:W4:Y:S04]  /*6620*/  LD.E R90, desc[UR10][R4.64+0xb8] ;  /* 0x0000b80a045a7980 */ /* 0x000f28000c101900 */
[----:B------:R0:W2:Y:S01]  /*6630*/  LD.E R88, desc[UR10][R4.64+0xbc] ;  /* 0x0000bc0a04587980 */ /* 0x0000a2000c101900 */
[----:B------:R-:W-:Y:S01]  /*6640*/  ISETP.GE.U32.AND P0, PT, R23, 0x7f000001, PT ;  /* 0x7f0000011700780c */ /* 0x000fe20003f06070 */
[----:B------:R-:W-:Y:S01]  /*6650*/  ISETP.GE.U32.AND P1, PT, R45, 0x7f000001, PT ;  /* 0x7f0000012d00780c */ /* 0x000fe20003f26070 */
[----:B------:R-:W-:Y:S01]  /*6660*/  ISETP.GE.U32.AND P2, PT, R50, 0x7f000001, PT ;  /* 0x7f0000013200780c */ /* 0x000fe20003f46070 */
[----:B------:R-:W-:Y:S01]  /*6670*/  ISETP.GE.U32.AND P3, PT, R75, 0x7f000001, PT ;  /* 0x7f0000014b00780c */ /* 0x000fe20003f66070 */
[----:B------:R-:W-:Y:S01]  /*6680*/  ISETP.GE.U32.AND P4, PT, R48, 0x7f000001, PT ;  /* 0x7f0000013000780c */ /* 0x000fe20003f86070 */
[----:B------:R-:W-:-:S08]  /*6690*/  ISETP.GE.U32.AND P5, PT, R86, 0x7f000001, PT ;  /* 0x7f0000015600780c */ /* 0x000fd00003fa6070 */
[----:B------:R-:W-:Y:S02]  /*66a0*/  @P0 IADD3 R23, PT, PT, R23, -0x7f000001, RZ ;  /* 0x80ffffff17170810 */ /* 0x000fe40007ffe0ff */
[----:B------:R-:W-:-:S03]  /*66b0*/  @P1 IADD3 R45, PT, PT, R45, -0x7f000001, RZ ;  /* 0x80ffffff2d2d1810 */ /* 0x000fc60007ffe0ff */
[----:B------:R-:W-:Y:S02]  /*66c0*/  ISETP.GE.U32.AND P0, PT, R23, 0x7f000001, PT ;  /* 0x7f0000011700780c */ /* 0x000fe40003f06070 */
[----:B------:R-:W-:Y:S01]  /*66d0*/  ISETP.GE.U32.AND P1, PT, R45, 0x7f000001, PT ;  /* 0x7f0000012d00780c */ /* 0x000fe20003f26070 */
[----:B------:R-:W-:Y:S02]  /*66e0*/  @P2 IADD3 R50, PT, PT, R50, -0x7f000001, RZ ;  /* 0x80ffffff32322810 */ /* 0x000fe40007ffe0ff */
[----:B------:R-:W-:Y:S02]  /*66f0*/  @P3 IADD3 R75, PT, PT, R75, -0x7f000001, RZ ;  /* 0x80ffffff4b4b3810 */ /* 0x000fe40007ffe0ff */
[----:B------:R-:W-:Y:S02]  /*6700*/  @P4 IADD3 R48, PT, PT, R48, -0x7f000001, RZ ;  /* 0x80ffffff30304810 */ /* 0x000fe40007ffe0ff */
[----:B------:R-:W-:Y:S01]  /*6710*/  @P5 IADD3 R86, PT, PT, R86, -0x7f000001, RZ ;  /* 0x80ffffff56565810 */ /* 0x000fe20007ffe0ff */
[----:B------:R-:W-:Y:S01]  /*6720*/  ISETP.GE.U32.AND P2, PT, R63, 0x7f000001, PT ;  /* 0x7f0000013f00780c */ /* 0x000fe20003f46070 */
[----:B------:R-:W-:Y:S01]  /*6730*/  ISETP.GE.U32.AND P3, PT, R79, 0x7f000001, PT ;  /* 0x7f0000014f00780c */ /* 0x000fe20003f66070 */
[----:B------:R-:W-:Y:S01]  /*6740*/  ISETP.GE.U32.AND P4, PT, R50, 0x7f000001, PT ;  /* 0x7f0000013200780c */ /* 0x000fe20003f86070 */
[----:B------:R-:W-:Y:S01]  /*6750*/  ISETP.GE.U32.AND P5, PT, R75, 0x7f000001, PT ;  /* 0x7f0000014b00780c */ /* 0x000fe20003fa6070 */
[----:B------:R-:W-:-:S02]  /*6760*/  @P0 IADD3 R23, PT, PT, R23, -0x7f000001, RZ ;  /* 0x80ffffff17170810 */ /* 0x000fc40007ffe0ff */
[----:B------:R-:W-:Y:S01]  /*6770*/  @P1 IADD3 R45, PT, PT, R45, -0x7f000001, RZ ;  /* 0x80ffffff2d2d1810 */ /* 0x000fe20007ffe0ff */
[----:B------:R-:W-:Y:S01]  /*6780*/  ISETP.GE.U32.AND P1, PT, R51, 0x7f000001, PT ;  /* 0x7f0000013300780c */ /* 0x000fe20003f26070 */
[----:B------:R-:W-:-:S05]  /*6790*/  IADD3 R96, PT, PT, R23, R86, RZ ;  /* 0x0000005617607210 */ /* 0x000fca0007ffe0ff */
[----:B------:R-:W-:Y:S02]  /*67a0*/  @P2 IADD3 R63, PT, PT, R63, -0x7f000001, RZ ;  /* 0x80ffffff3f3f2810 */ /* 0x000fe40007ffe0ff */
[----:B------:R-:W-:Y:S02]  /*67b0*/  @P3 IADD3 R79, PT, PT, R79, -0x7f000001, RZ ;  /* 0x80ffffff4f4f3810 */ /* 0x000fe40007ffe0ff */
[----:B------:R-:W-:Y:S02]  /*67c0*/  @P4 IADD3 R50, PT, PT, R50, -0x7f000001, RZ ;  /* 0x80ffffff32324810 */ /* 0x000fe40007ffe0ff */
[----:B------:R-:W-:Y:S01]  /*67d0*/  @P5 IADD3 R75, PT, PT, R75, -0x7f000001, RZ ;  /* 0x80ffffff4b4b5810 */ /* 0x000fe20007ffe0ff */
[----:B------:R-:W-:Y:S01]  /*67e0*/  ISETP.GE.U32.AND P0, PT, R83, 0x7f000001, PT ;  /* 0x7f0000015300780c */ /* 0x000fe20003f06070 */
[----:B------:R-:W-:Y:S01]  /*67f0*/  IADD3 R48, PT, PT, R45, R48, RZ ;  /* 0x000000302d307210 */ /* 0x000fe20007ffe0ff */
[----:B------:R-:W-:Y:S01]  /*6800*/  ISETP.GE.U32.AND P4, PT, R96, 0x7f000001, PT ;  /* 0x7f0000016000780c */ /* 0x000fe20003f86070 */
[----:B------:R-:W-:-:S02]  /*6810*/  IADD3 R86, PT, PT, R50, R63, RZ ;  /* 0x0000003f32567210 */ /* 0x000fc40007ffe0ff */
[----:B-1----:R-:W-:Y:S01]  /*6820*/  IADD3 R94, PT, PT, R75, R79, RZ ;  /* 0x0000004f4b5e7210 */ /* 0x002fe20007ffe0ff */
[----:B------:R-:W-:Y:S01]  /*6830*/  ISETP.GE.U32.AND P2, PT, R53, 0x7f000001, PT ;  /* 0x7f0000013500780c */ /* 0x000fe20003f46070 */
[----:B------:R-:W-:Y:S01]  /*6840*/  ISETP.GE.U32.AND P3, PT, R48, 0x7f000001, PT ;  /* 0x7f0000013000780c */ /* 0x000fe20003f66070 */
[----:B------:R-:W-:Y:S01]  /*6850*/  @P1 IADD3 R51, PT, PT, R51, -0x7f000001, RZ ;  /* 0x80ffffff33331810 */ /* 0x000fe20007ffe0ff */
[----:B------:R-:W-:Y:S01]  /*6860*/  ISETP.GE.U32.AND P5, PT, R81, 0x7f000001, PT ;  /* 0x7f0000015100780c */ /* 0x000fe20003fa6070 */
[----:B------:R-:W-:Y:S01]  /*6870*/  ISETP.GE.U32.AND P1, PT, R86, 0x7f000001, PT ;  /* 0x7f0000015600780c */ /* 0x000fe20003f26070 */
[----:B------:R-:W-:Y:S02]  /*6880*/  ISETP.GE.U32.AND P6, PT, R94, 0x7f000001, PT ;  /* 0x7f0000015e00780c */ /* 0x000fe40003fc6070 */
[----:B------:R-:W-:Y:S01]  /*6890*/  @P0 IADD3 R83, PT, PT, R83, -0x7f000001, RZ ;  /* 0x80ffffff53530810 */ /* 0x000fe20007ffe0ff */
[----:B------:R-:W-:Y:S01]  /*68a0*/  ISETP.GE.U32.AND P0, PT, R87, 0x7f000001, PT ;  /* 0x7f0000015700780c */ /* 0x000fe20003f06070 */
[----:B------:R-:W-:-:S04]  /*68b0*/  @P4 IADD3 R96, PT, PT, R96, -0x7f000001, RZ ;  /* 0x80ffffff60604810 */ /* 0x000fc80007ffe0ff */
[----:B------:R-:W-:Y:S02]  /*68c0*/  @P2 IADD3 R53, PT, PT, R53, -0x7f000001, RZ ;  /* 0x80ffffff35352810 */ /* 0x000fe40007ffe0ff */
[----:B------:R-:W-:Y:S02]  /*68d0*/  @P3 IADD3 R48, PT, PT, R48, -0x7f000001, RZ ;  /* 0x80ffffff30303810 */ /* 0x000fe40007ffe0ff */
[----:B------:R-:W-:Y:S01]  /*68e0*/  IADD3 R96, PT, PT, R96, R51, RZ ;  /* 0x0000003360607210 */ /* 0x000fe20007ffe0ff */
[----:B0-----:R-:W-:Y:S01]  /*68f0*/  IMAD.WIDE.U32 R4, R83, 0x5fffffa, RZ ;  /* 0x05fffffa53047825 */ /* 0x001fe200078e00ff */
[----:B------:R-:W-:Y:S02]  /*6900*/  @P5 IADD3 R81, PT, PT, R81, -0x7f000001, RZ ;  /* 0x80ffffff51515810 */ /* 0x000fe40007ffe0ff */
[----:B------:R-:W-:Y:S02]  /*6910*/  @P1 IADD3 R86, PT, PT, R86, -0x7f000001, RZ ;  /* 0x80ffffff56561810 */ /* 0x000fe40007ffe0ff */
[----:B------:R-:W-:Y:S01]  /*6920*/  @P6 IADD3 R94, PT, PT, R94, -0x7f000001, RZ ;  /* 0x80ffffff5e5e6810 */ /* 0x000fe20007ffe0ff */
[----:B------:R-:W-:Y:S01]  /*6930*/  IMAD R21, R83, 0x6, RZ ;  /* 0x0000000653157824 */ /* 0x000fe200078e02ff */
[----:B------:R-:W-:Y:S01]  /*6940*/  IADD3 R98, PT, PT, R48, R53, RZ ;  /* 0x0000003530627210 */ /* 0x000fe20007ffe0ff */
[----:B------:R-:W-:Y:S01]  /*6950*/  ISETP.GE.U32.AND P6, PT, R77, 0x7f000001, PT ;  /* 0x7f0000014d00780c */ /* 0x000fe20003fc6070 */
[----:B------:R-:W-:Y:S01]  /*6960*/  ISETP.GE.U32.AND P5, PT, R96, 0x7f000001, PT ;  /* 0x7f0000016000780c */ /* 0x000fe20003fa6070 */
[----:B------:R-:W-:Y:S01]  /*6970*/  IMAD.HI.U32 R21, R21, 0x7f000001, R4 ;  /* 0x7f00000115157827 */ /* 0x000fe200078e0004 */
[----:B------:R-:W-:-:S02]  /*6980*/  @P0 IADD3 R87, PT, PT, R87, -0x7f000001, RZ ;  /* 0x80ffffff57570810 */ /* 0x000fc40007ffe0ff */
[----:B------:R-:W-:Y:S01]  /*6990*/  IADD3 R48, PT, PT, R86, R81, RZ ;  /* 0x0000005156307210 */ /* 0x000fe20007ffe0ff */
[----:B------:R-:W-:Y:S01]  /*69a0*/  ISETP.GE.U32.AND P0, PT, R65, 0x7f000001, PT ;  /* 0x7f0000014100780c */ /* 0x000fe20003f06070 */
[----:B------:R-:W-:Y:S01]  /*69b0*/  ISETP.GE.U32.AND P1, PT, R98, 0x7f000001, PT ;  /* 0x7f0000016200780c */ /* 0x000fe20003f26070 */
[----:B------:R-:W-:Y:S01]  /*69c0*/  ISETP.GE.U32.AND P2, PT, R21, 0x7f000001, PT ;  /* 0x7f0000011500780c */ /* 0x000fe20003f46070 */
[----:B------:R-:W-:Y:S01]  /*69d0*/  IADD3 R23, PT, PT, R94, R87, RZ ;  /* 0x000000575e177210 */ /* 0x000fe20007ffe0ff */
[----:B------:R-:W-:Y:S01]  /*69e0*/  ISETP.GE.U32.AND P3, PT, R48, 0x7f000001, PT ;  /* 0x7f0000013000780c */ /* 0x000fe20003f66070 */
[----:B------:R-:W-:Y:S01]  /*69f0*/  IMAD.WIDE.U32 R4, R66, R57, RZ ;  /* 0x0000003942047225 */ /* 0x000fe200078e00ff */
[----:B------:R-:W-:Y:S01]  /*6a00*/  ISETP.GE.U32.AND P4, PT, R20, 0x7f000001, PT ;  /* 0x7f0000011400780c */ /* 0x000fe20003f86070 */
[----:B------:R-:W-:Y:S02]  /*6a10*/  @P6 IADD3 R77, PT, PT, R77, -0x7f000001, RZ ;  /* 0x80ffffff4d4d6810 */ /* 0x000fe40007ffe0ff */
[----:B------:R-:W-:Y:S01]  /*6a20*/  @P5 IADD3 R96, PT, PT, R96, -0x7f000001, RZ ;  /* 0x80ffffff60605810 */ /* 0x000fe20007ffe0ff */
[----:B------:R-:W-:Y:S01]  /*6a30*/  ISETP.GE.U32.AND P5, PT, R23, 0x7f000001, PT ;  /* 0x7f0000011700780c */ /* 0x000fe20003fa6070 */
[----:B------:R-:W-:-:S02]  /*6a40*/  IMAD R85, R4, 0x7effffff, RZ ;  /* 0x7effffff04557824 */ /* 0x000fc400078e02ff */
[----:B------:R-:W-:Y:S01]  /*6a50*/  IMAD.WIDE.U32 R86, R27, R82, RZ ;  /* 0x000000521b567225 */ /* 0x000fe200078e00ff */
[----:B------:R-:W-:Y:S02]  /*6a60*/  IADD3 R77, PT, PT, R96, R77, RZ ;  /* 0x0000004d604d7210 */ /* 0x000fe40007ffe0ff */
[----:B------:R-:W-:Y:S02]  /*6a70*/  @P0 IADD3 R65, PT, PT, R65, -0x7f000001, RZ ;  /* 0x80ffffff41410810 */ /* 0x000fe40007ffe0ff */
[----:B------:R-:W-:Y:S01]  /*6a80*/  @P1 IADD3 R98, PT, PT, R98, -0x7f000001, RZ ;  /* 0x80ffffff62621810 */ /* 0x000fe20007ffe0ff */
[----:B------:R-:W-:Y:S01]  /*6a90*/  IMAD.HI.U32 R85, R85, 0x7f000001, R4 ;  /* 0x7f00000155557827 */ /* 0x000fe200078e0004 */
[----:B------:R-:W-:Y:S02]  /*6aa0*/  @P2 IADD3 R21, PT, PT, R21, -0x7f000001, RZ ;  /* 0x80ffffff15152810 */ /* 0x000fe40007ffe0ff */
[----:B------:R-:W-:Y:S01]  /*6ab0*/  @P3 IADD3 R48, PT, PT, R48, -0x7f000001, RZ ;  /* 0x80ffffff30303810 */ /* 0x000fe20007ffe0ff */
[----:B------:R-:W-:Y:S01]  /*6ac0*/  ISETP.GE.U32.AND P0, PT, R77, 0x7f000001, PT ;  /* 0x7f0000014d00780c */ /* 0x000fe20003f06070 */
[----:B------:R-:W-:Y:S01]  /*6ad0*/  IMAD R5, R86, 0x7effffff, RZ ;  /* 0x7effffff56057824 */ /* 0x000fe200078e02ff */
[----:B------:R-:W-:Y:S01]  /*6ae0*/  IADD3 R65, PT, PT, R98, R65, RZ ;  /* 0x0000004162417210 */ /* 0x000fe20007ffe0ff */
[----:B------:R-:W-:Y:S01]  /*6af0*/  IMAD.WIDE.U32 R50, R54, R57, RZ ;  /* 0x0000003936327225 */ /* 0x000fe200078e00ff */
[----:B------:R-:W-:-:S02]  /*6b00*/  @P4 IADD3 R20, PT, PT, R20, -0x7f000001, RZ ;  /* 0x80ffffff14144810 */ /* 0x000fc40007ffe0ff */
[----:B------:R-:W-:Y:S01]  /*6b10*/  @P5 IADD3 R23, PT, PT, R23, -0x7f000001, RZ ;  /* 0x80ffffff17175810 */ /* 0x000fe20007ffe0ff */
[----:B------:R-:W-:Y:S01]  /*6b20*/  IMAD.HI.U32 R86, R5, 0x7f000001, R86 ;  /* 0x7f00000105567827 */ /* 0x000fe200078e0056 */
[----:B------:R-:W-:Y:S01]  /*6b30*/  IADD3 R87, PT, PT, R48, R21, RZ ;  /* 0x0000001530577210 */ /* 0x000fe20007ffe0ff */
[----:B------:R-:W-:Y:S02]  /*6b40*/  ISETP.GE.U32.AND P1, PT, R65, 0x7f000001, PT ;  /* 0x7f0000014100780c */ /* 0x000fe40003f26070 */
[----:B------:R-:W-:Y:S02]  /*6b50*/  IMAD R45, R50, 0x7effffff, RZ ;  /* 0x7effffff322d7824 */ /* 0x000fe400078e02ff */
[----:B------:R-:W-:Y:S01]  /*6b60*/  IMAD.WIDE.U32 R94, R25, R82, RZ ;  /* 0x00000052195e7225 */ /* 0x000fe200078e00ff */
[----:B------:R-:W-:-:S03]  /*6b70*/  ISETP.GE.U32.AND P2, PT, R87, 0x7f000001, PT ;  /* 0x7f0000015700780c */ /* 0x000fc60003f46070 */
[----:B------:R-:W-:Y:S01]  /*6b80*/  IMAD.HI.U32 R50, R45, 0x7f000001, R50 ;  /* 0x7f0000012d327827 */ /* 0x000fe200078e0032 */
[----:B------:R-:W-:Y:S02]  /*6b90*/  IADD3 R51, PT, PT, R23, R20, RZ ;  /* 0x0000001417337210 */ /* 0x000fe40007ffe0ff */
[----:B------:R-:W-:Y:S01]  /*6ba0*/  @P0 IADD3 R77, PT, PT, R77, -0x7f000001, RZ ;  /* 0x80ffffff4d4d0810 */ /* 0x000fe20007ffe0ff */
[----:B------:R-:W-:Y:S02]  /*6bb0*/  IMAD R21, R94, 0x7effffff, RZ ;  /* 0x7effffff5e157824 */ /* 0x000fe400078e02ff */
[----:B------:R-:W-:Y:S01]  /*6bc0*/  IMAD.WIDE.U32 R4, R73, R82, RZ ;  /* 0x0000005249047225 */ /* 0x000fe200078e00ff */
[----:B------:R-:W-:Y:S01]  /*6bd0*/  ISETP.GE.U32.AND P0, PT, R51, 0x7f000001, PT ;  /* 0x7f0000013300780c */ /* 0x000fe20003f06070 */
[----:B------:R-:W-:Y:S02]  /*6be0*/  @P1 IADD3 R65, PT, PT, R65, -0x7f000001, RZ ;  /* 0x80ffffff41411810 */ /* 0x000fe40007ffe0ff */
[----:B------:R-:W-:-:S04]  /*6bf0*/  IMAD.HI.U32 R48, R21, 0x7f000001, R94 ;  /* 0x7f00000115307827 */ /* 0x000fc800078e005e */
[----:B------:R-:W-:Y:S02]  /*6c00*/  IMAD R53, R4, 0x7effffff, RZ ;  /* 0x7effffff04357824 */ /* 0x000fe400078e02ff */
[----:B------:R-:W-:Y:S01]  /*6c10*/  IMAD.WIDE.U32 R20, R77, R46, RZ ;  /* 0x0000002e4d147225 */ /* 0x000fe200078e00ff */
[----:B------:R-:W-:-:S03]  /*6c20*/  @P2 IADD3 R87, PT, PT, R87, -0x7f000001, RZ ;  /* 0x80ffffff57572810 */ /* 0x000fc60007ffe0ff */
[----:B------:R-:W-:-:S04]  /*6c30*/  IMAD.HI.U32 R53, R53, 0x7f000001, R4 ;  /* 0x7f00000135357827 */ /* 0x000fc800078e0004 */
[----:B------:R-:W-:Y:S02]  /*6c40*/  IMAD R57, R20, 0x7effffff, RZ ;  /* 0x7effffff14397824 */ /* 0x000fe400078e02ff */
[----:B------:R-:W-:Y:S01]  /*6c50*/  IMAD.WIDE.U32 R4, R65, R46, RZ ;  /* 0x0000002e41047225 */ /* 0x000fe200078e00ff */
[----:B------:R-:W-:-:S03]  /*6c60*/  @P0 IADD3 R51, PT, PT, R51, -0x7f000001, RZ ;  /* 0x80ffffff33330810 */ /* 0x000fc60007ffe0ff */
[----:B------:R-:W-:-:S04]  /*6c70*/  IMAD.HI.U32 R57, R57, 0x7f000001, R20 ;  /* 0x7f00000139397827 */ /* 0x000fc800078e0014 */
[----:B------:R-:W-:Y:S02]  /*6c80*/  IMAD R63, R4, 0x7effffff, RZ ;  /* 0x7effffff043f7824 */ /* 0x000fe400078e02ff */
[----:B------:R-:W-:-:S04]  /*6c90*/  IMAD.WIDE.U32 R20, R87, R46, RZ ;  /* 0x0000002e57147225 */ /* 0x000fc800078e00ff */
[----:B------:R-:W-:-:S04]  /*6ca0*/  IMAD.WIDE.U32 R82, R24, R82, RZ ;  /* 0x0000005218527225 */ /* 0x000fc800078e00ff */
        /* <DEDUP_REMOVED lines=9> */
[----:B------:R-:W-:-:S04]  /*6d40*/  IMAD R5, R82, 0x7effffff, RZ ;  /* 0x7effffff52057824 */ /* 0x000fc800078e02ff */
[----:B------:R-:W-:-:S04]  /*6d50*/  IMAD.HI.U32 R82, R5, 0x7f000001, R82 ;  /* 0x7f00000105527827 */ /* 0x000fc800078e0052 */
[----:B------:R-:W-:-:S04]  /*6d60*/  IMAD.WIDE.U32 R4, R65, R66, RZ ;  /* 0x0000004241047225 */ /* 0x000fc800078e00ff */
[----:B------:R-:W-:-:S04]  /*6d70*/  IMAD R45, R4, 0x7effffff, RZ ;  /* 0x7effffff042d7824 */ /* 0x000fc800078e02ff */
[----:B------:R-:W-:-:S04]  /*6d80*/  IMAD.HI.U32 R45, R45, 0x7f000001, R4 ;  /* 0x7f0000012d2d7827 */ /* 0x000fc800078e0004 */
[----:B------:R-:W-:-:S04]  /*6d90*/  IMAD.WIDE.U32 R4, R87, R54, RZ ;  /* 0x0000003657047225 */ /* 0x000fc800078e00ff */
[----:B------:R-:W-:-:S04]  /*6da0*/  IMAD R21, R4, 0x7effffff, RZ ;  /* 0x7effffff04157824 */ /* 0x000fc800078e02ff */
[----:B------:R-:W-:-:S04]  /*6db0*/  IMAD.HI.U32 R21, R21, 0x7f000001, R4 ;  /* 0x7f00000115157827 */ /* 0x000fc800078e0004 */
[----:B------:R-:W-:Y:S01]  /*6dc0*/  IMAD.WIDE.U32 R4, R77, R68, RZ ;  /* 0x000000444d047225 */ /* 0x000fe200078e00ff */
[----:B------:R-:W-:-:S03]  /*6dd0*/  IADD3 R94, PT, PT, R17, R49, RZ ;  /* 0x00000031115e7210 */ /* 0x000fc60007ffe0ff */
[----:B------:R-:W-:Y:S02]  /*6de0*/  IMAD R75, R4, 0x7effffff, RZ ;  /* 0x7effffff044b7824 */ /* 0x000fe400078e02ff */
[----:B------:R-:W-:Y:S02]  /*6df0*/  ISETP.GE.U32.AND P0, PT, R94, 0x7f000001, PT ;  /* 0x7f0000015e00780c */ /* 0x000fe40003f06070 */
[----:B------:R-:W-:-:S04]  /*6e00*/  IMAD.HI.U32 R75, R75, 0x7f000001, R4 ;  /* 0x7f0000014b4b7827 */ /* 0x000fc800078e0004 */
        /* <DEDUP_REMOVED lines=10> */
[----:B------:R-:W-:-:S03]  /*6eb0*/  IADD3 R94, PT, PT, R69, -R94, RZ ;  /* 0x8000005e455e7210 */ /* 0x000fc60007ffe0ff */
[----:B------:R-:W-:-:S04]  /*6ec0*/  IMAD.HI.U32 R49, R49, 0x7f000001, R4 ;  /* 0x7f00000131317827 */ /* 0x000fc800078e0004 */
[----:B------:R-:W-:Y:S01]  /*6ed0*/  IMAD.WIDE.U32 R4, R51, R54, RZ ;  /* 0x0000003633047225 */ /* 0x000fe200078e00ff */
[----:B------:R-:W-:-:S03]  /*6ee0*/  @!P0 IADD3 R94, PT, PT, R94, 0x7f000001, RZ ;  /* 0x7f0000015e5e8810 */ /* 0x000fc60007ffe0ff */
[----:B------:R-:W-:Y:S01]  /*6ef0*/  IMAD R69, R4, 0x7effffff, RZ ;  /* 0x7effffff04457824 */ /* 0x000fe200078e02ff */
[----:B------:R-:W-:-:S03]  /*6f00*/  ISETP.GE.U32.AND P0, PT, R45, 0x7f000001, PT ;  /* 0x7f0000012d00780c */ /* 0x000fc60003f06070 */
[----:B------:R-:W-:-:S04]  /*6f10*/  IMAD.HI.U32 R69, R69, 0x7f000001, R4 ;  /* 0x7f00000145457827 */ /* 0x000fc800078e0004 */
[----:B------:R-:W-:Y:S01]  /*6f20*/  IMAD.WIDE.U32 R4, R47, R94, RZ ;  /* 0x0000005e2f047225 */ /* 0x000fe200078e00ff */
[----:B------:R-:W-:-:S03]  /*6f30*/  ISETP.GE.U32.AND P1, PT, R21, 0x7f000001, PT ;  /* 0x7f0000011500780c */ /* 0x000fc60003f26070 */
        /* <DEDUP_REMOVED lines=25> */
[----:B------:R-:W-:-:S04]  /*70d0*/  IMAD R49, R49, 0x6, RZ ;  /* 0x0000000631317824 */ /* 0x000fc800078e02ff */
[----:B------:R-:W-:-:S04]  /*70e0*/  IMAD.HI.U32 R49, R49, 0x7f000001, R4 ;  /* 0x7f00000131317827 */ /* 0x000fc800078e0004 */
[----:B--2---:R-:W-:-:S04]  /*70f0*/  IMAD.WIDE.U32 R4, R19, R45, RZ ;  /* 0x0000002d13047225 */ /* 0x004fc800078e00ff */
[----:B------:R-:W-:Y:S02]  /*7100*/  IMAD R83, R4, 0x7effffff, RZ ;  /* 0x7effffff04537824 */ /* 0x000fe400078e02ff */
[----:B---3--:R-:W-:-:S04]  /*7110*/  IMAD.WIDE.U32 R92, R92, R45, RZ ;  /* 0x0000002d5c5c7225 */ /* 0x008fc800078e00ff */
[----:B------:R-:W-:-:S04]  /*7120*/  IMAD.HI.U32 R83, R83, 0x7f000001, R4 ;  /* 0x7f00000153537827 */ /* 0x000fc800078e0004 */
[----:B------:R-:W-:-:S04]  /*7130*/  IMAD R5, R92, 0x7effffff, RZ ;  /* 0x7effffff5c057824 */ /* 0x000fc800078e02ff */
[----:B------:R-:W-:-:S04]  /*7140*/  IMAD.HI.U32 R92, R5, 0x7f000001, R92 ;  /* 0x7f000001055c7827 */ /* 0x000fc800078e005c */
[----:B----4-:R-:W-:-:S04]  /*7150*/  IMAD.WIDE.U32 R4, R90, R45, RZ ;  /* 0x0000002d5a047225 */ /* 0x010fc800078e00ff */
[----:B------:R-:W-:-:S04]  /*7160*/  IMAD R19, R4, 0x7effffff, RZ ;  /* 0x7effffff04137824 */ /* 0x000fc800078e02ff */
[----:B------:R-:W-:-:S04]  /*7170*/  IMAD.HI.U32 R19, R19, 0x7f000001, R4 ;  /* 0x7f00000113137827 */ /* 0x000fc800078e0004 */
[----:B------:R-:W-:Y:S02]  /*7180*/  IMAD.WIDE.U32 R4, R88, R45, RZ ;  /* 0x0000002d58047225 */ /* 0x000fe400078e00ff */
[----:B------:R-:W0:Y:S02]  /*7190*/  LDC.64 R88, c[0x0][0x388] ;  /* 0x0000e200ff587b82 */ /* 0x000e240000000a00 */
[----:B0-----:R-:W2:Y:S01]  /*71a0*/  LDG.E R45, desc[UR10][R88.64] ;  /* 0x0000000a582d7981 */ /* 0x001ea2000c1e1900 */
[----:B------:R-:W-:Y:S01]  /*71b0*/  ISETP.GE.U32.AND P0, PT, R75, 0x7f000001, PT ;  /* 0x7f0000014b00780c */ /* 0x000fe20003f06070 */
[----:B------:R-:W-:Y:S01]  /*71c0*/  ISETP.GE.U32.AND P1, PT, R69, 0x7f000001, PT ;  /* 0x7f0000014500780c */ /* 0x000fe20003f26070 */
[----:B------:R-:W-:Y:S01]  /*71d0*/  ISETP.GE.U32.AND P2, PT, R20, 0x7f000001, PT ;  /* 0x7f0000011400780c */ /* 0x000fe20003f46070 */
[----:B------:R-:W-:-:S10]  /*71e0*/  IMAD R91, R4, 0x7effffff, RZ ;  /* 0x7effffff045b7824 */ /* 0x000fd400078e02ff */
[----:B------:R-:W-:Y:S01]  /*71f0*/  @P0 IADD3 R75, PT, PT, R75, -0x7f000001, RZ ;  /* 0x80ffffff4b4b0810 */ /* 0x000fe20007ffe0ff */
[----:B------:R-:W-:Y:S01]  /*7200*/  ISETP.GE.U32.AND P0, PT, R82, 0x7f000001, PT ;  /* 0x7f0000015200780c */ /* 0x000fe20003f06070 */
[----:B------:R-:W-:-:S03]  /*7210*/  @P1 IADD3 R69, PT, PT, R69, -0x7f000001, RZ ;  /* 0x80ffffff45451810 */ /* 0x000fc60007ffe0ff */
[----:B------:R-:W-:Y:S01]  /*7220*/  ISETP.GE.U32.AND P1, PT, R75, 0x7f000001, PT ;  /* 0x7f0000014b00780c */ /* 0x000fe20003f26070 */
[----:B------:R-:W-:-:S04]  /*7230*/  IMAD.HI.U32 R91, R91, 0x7f000001, R4 ;  /* 0x7f0000015b5b7827 */ /* 0x000fc800078e0004 */
[----:B------:R-:W-:-:S04]  /*7240*/  IMAD.WIDE.U32 R4, R69, 0x5fffffa, RZ ;  /* 0x05fffffa45047825 */ /* 0x000fc800078e00ff */
[----:B------:R-:W-:Y:S01]  /*7250*/  @P0 IADD3 R82, PT, PT, R82, -0x7f000001, RZ ;  /* 0x80ffffff52520810 */ /* 0x000fe20007ffe0ff */
[----:B------:R-:W-:Y:S01]  /*7260*/  IMAD R69, R69, 0x6, RZ ;  /* 0x0000000645457824 */ /* 0x000fe200078e02ff */
[----:B------:R-:W-:Y:S02]  /*7270*/  @P2 IADD3 R20, PT, PT, R20, -0x7f000001, RZ ;  /* 0x80ffffff14142810 */ /* 0x000fe40007ffe0ff */
[----:B------:R-:W-:Y:S01]  /*7280*/  @P1 IADD3 R75, PT, PT, R75, -0x7f000001, RZ ;  /* 0x80ffffff4b4b1810 */ /* 0x000fe20007ffe0ff */
[----:B------:R-:W-:Y:S01]  /*7290*/  IMAD.HI.U32 R69, R69, 0x7f000001, R4 ;  /* 0x7f00000145457827 */ /* 0x000fe200078e0004 */
[----:B------:R-:W-:-:S03]  /*72a0*/  ISETP.GE.U32.AND P0, PT, R82, 0x7f000001, PT ;  /* 0x7f0000015200780c */ /* 0x000fc60003f06070 */
[----:B------:R-:W-:Y:S01]  /*72b0*/  IMAD.WIDE.U32 R4, R77, R54, RZ ;  /* 0x000000364d047225 */ /* 0x000fe200078e00ff */
[----:B------:R-:W-:-:S03]  /*72c0*/  IADD3 R20, PT, PT, R75, R20, RZ ;  /* 0x000000144b147210 */ /* 0x000fc60007ffe0ff */
[----:B------:R-:W-:-:S04]  /*72d0*/  IMAD R75, R4, 0x7effffff, RZ ;  /* 0x7effffff044b7824 */ /* 0x000fc800078e02ff */
[----:B------:R-:W-:Y:S02]  /*72e0*/  IMAD.HI.U32 R75, R75, 0x7f000001, R4 ;  /* 0x7f0000014b4b7827 */ /* 0x000fe400078e0004 */
[----:B------:R-:W-:-:S03]  /*72f0*/  @P0 IADD3 R82, PT, PT, R82, -0x7f000001, RZ ;  /* 0x80ffffff52520810 */ /* 0x000fc60007ffe0ff */
[----:B------:R-:W-:Y:S01]  /*7300*/  ISETP.GE.U32.AND P0, PT, R75, 0x7f000001, PT ;  /* 0x7f0000014b00780c */ /* 0x000fe20003f06070 */
[----:B------:R-:W-:-:S12]  /*7310*/  ISETP.GE.U32.AND P1, PT, R47, 0x7f000001, PT ;  /* 0x7f0000012f00780c */ /* 0x000fd80003f26070 */
[----:B------:R-:W-:-:S05]  /*7320*/  @P0 IADD3 R75, PT, PT, R75, -0x7f000001, RZ ;  /* 0x80ffffff4b4b0810 */ /* 0x000fca0007ffe0ff */
[----:B------:R-:W-:Y:S01]  /*7330*/  ISETP.GE.U32.AND P0, PT, R75, 0x7f000001, PT ;  /* 0x7f0000014b00780c */ /* 0x000fe20003f06070 */
[----:B------:R-:W-:Y:S01]  /*7340*/  @P1 IADD3 R47, PT, PT, R47, -0x7f000001, RZ ;  /* 0x80ffffff2f2f1810 */ /* 0x000fe20007ffe0ff */
[----:B------:R-:W-:Y:S01]  /*7350*/  IMAD.WIDE.U32 R4, R65, R68, RZ ;  /* 0x0000004441047225 */ /* 0x000fe200078e00ff */
[----:B------:R-:W-:Y:S02]  /*7360*/  ISETP.GE.U32.AND P3, PT, R17, 0x7f000001, PT ;  /* 0x7f0000011100780c */ /* 0x000fe40003f66070 */
[----:B------:R-:W-:Y:S01]  /*7370*/  IADD3 R82, PT, PT, R82, R47, RZ ;  /* 0x0000002f52527210 */ /* 0x000fe20007ffe0ff */
[----:B------:R-:W-:-:S07]  /*7380*/  IMAD R47, R4, 0x7effffff, RZ ;  /* 0x7effffff042f7824 */ /* 0x000fce00078e02ff */
[----:B------:R-:W-:Y:S01]  /*7390*/  @P0 IADD3 R75, PT, PT, R75, -0x7f000001, RZ ;  /* 0x80ffffff4b4b0810 */ /* 0x000fe20007ffe0ff */
[----:B------:R-:W-:Y:S01]  /*73a0*/  ISETP.GE.U32.AND P0, PT, R20, 0x7f000001, PT ;  /* 0x7f0000011400780c */ /* 0x000fe20003f06070 */
[----:B------:R-:W-:Y:S01]  /*73b0*/  IMAD.HI.U32 R4, R47, 0x7f000001, R4 ;  /* 0x7f0000012f047827 */ /* 0x000fe200078e0004 */
[----:B------:R-:W-:-:S04]  /*73c0*/  @P3 IADD3 R17, PT, PT, R17, -0x7f000001, RZ ;  /* 0x80ffffff11113810 */ /* 0x000fc80007ffe0ff */
[----:B------:R-:W-:-:S07]  /*73d0*/  ISETP.GE.U32.AND P1, PT, R4, 0x7f000001, PT ;  /* 0x7f0000010400780c */ /* 0x000fce0003f26070 */
[----:B------:R-:W-:-:S04]  /*73e0*/  @P0 IADD3 R20, PT, PT, R20, -0x7f000001, RZ ;  /* 0x80ffffff14140810 */ /* 0x000fc80007ffe0ff */
[----:B------:R-:W-:Y:S02]  /*73f0*/  IADD3 R17, PT, PT, R20, R17, RZ ;  /* 0x0000001114117210 */ /* 0x000fe40007ffe0ff */
[----:B------:R-:W3:Y:S01]  /*7400*/  LDG.E R20, desc[UR10][R88.64+0x4] ;  /* 0x0000040a58147981 */ /* 0x000ee2000c1e1900 */
[----:B------:R-:W-:Y:S01]  /*7410*/  @P1 IADD3 R4, PT, PT, R4, -0x7f000001, RZ ;  /* 0x80ffffff04041810 */ /* 0x000fe20007ffe0ff */
[----:B------:R-:W-:Y:S01]  /*7420*/  ISETP.GE.U32.AND P2, PT, R21, 0x7f000001, PT ;  /* 0x7f0000011500780c */ /* 0x000fe20003f46070 */
[----:B------:R-:W-:Y:S02]  /*7430*/  ISETP.GE.U32.AND P1, PT, R82, 0x7f000001, PT ;  /* 0x7f0000015200780c */ /* 0x000fe40003f26070 */
[----:B------:R-:W-:Y:S01]  /*7440*/  IADD3 R79, PT, PT, R75, R4, RZ ;  /* 0x000000044b4f7210 */ /* 0x000fe20007ffe0ff */
[----:B------:R-:W-:-:S04]  /*7450*/  IMAD.WIDE.U32 R4, R87, R72, RZ ;  /* 0x0000004857047225 */ /* 0x000fc800078e00ff */
[----:B------:R-:W-:-:S05]  /*7460*/  IMAD R47, R4, 0x7effffff, RZ ;  /* 0x7effffff042f7824 */ /* 0x000fca00078e02ff */
[----:B------:R-:W-:Y:S02]  /*7470*/  @P2 IADD3 R21, PT, PT, R21, -0x7f000001, RZ ;  /* 0x80ffffff15152810 */ /* 0x000fe40007ffe0ff */
[----:B------:R-:W-:Y:S01]  /*7480*/  @P1 IADD3 R82, PT, PT, R82, -0x7f000001, RZ ;  /* 0x80ffffff52521810 */ /* 0x000fe20007ffe0ff */
[----:B------:R-:W-:-:S04]  /*7490*/  IMAD.HI.U32 R47, R47, 0x7f000001, R4 ;  /* 0x7f0000012f2f7827 */ /* 0x000fc800078e0004 */
[----:B------:R-:W-:Y:S01]  /*74a0*/  IMAD.WIDE.U32 R4, R51, R66, RZ ;  /* 0x0000004233047225 */ /* 0x000fe200078e00ff */
[----:B------:R-:W-:-:S03]  /*74b0*/  IADD3 R90, PT, PT, R82, R21, RZ ;  /* 0x00000015525a7210 */ /* 0x000fc60007ffe0ff */
[----:B------:R-:W-:-:S04]  /*74c0*/  IMAD R21, R4, 0x7effffff, RZ ;  /* 0x7effffff04157824 */ /* 0x000fc800078e02ff */
[----:B------:R-:W-:-:S05]  /*74d0*/  IMAD.HI.U32 R21, R21, 0x7f000001, R4 ;  /* 0x7f00000115157827 */ /* 0x000fca00078e0004 */
[----:B------:R-:W-:Y:S01]  /*74e0*/  ISETP.GE.U32.AND P0, PT, R21, 0x7f000001, PT ;  /* 0x7f0000011500780c */ /* 0x000fe20003f06070 */
[----:B------:R-:W-:-:S12]  /*74f0*/  ISETP.GE.U32.AND P1, PT, R47, 0x7f000001, PT ;  /* 0x7f0000012f00780c */ /* 0x000fd80003f26070 */
[----:B------:R-:W-:Y:S01]  /*7500*/  @P0 IADD3 R21, PT, PT, R21, -0x7f000001, RZ ;  /* 0x80ffffff15150810 */ /* 0x000fe20007ffe0ff */
[----:B------:R-:W-:-:S04]  /*7510*/  ISETP.GE.U32.AND P0, PT, R79, 0x7f000001, PT ;  /* 0x7f0000014f00780c */ /* 0x000fc80003f06070 */
[----:B------:R-:W-:-:S04]  /*7520*/  IMAD.WIDE.U32 R4, R21, 0x5fffffa, RZ ;  /* 0x05fffffa15047825 */ /* 0x000fc800078e00ff */
[----:B------:R-:W-:Y:S01]  /*7530*/  IMAD R21, R21, 0x6, RZ ;  /* 0x0000000615157824 */ /* 0x000fe200078e02ff */
[----:B------:R-:W-:-:S03]  /*7540*/  @P1 IADD3 R47, PT, PT, R47, -0x7f000001, RZ ;  /* 0x80ffffff2f2f1810 */ /* 0x000fc60007ffe0ff */
[----:B------:R-:W-:Y:S01]  /*7550*/  IMAD.HI.U32 R82, R21, 0x7f000001, R4 ;  /* 0x7f00000115527827 */ /* 0x000fe200078e0004 */
[----:B------:R-:W-:Y:S01]  /*7560*/  @P0 IADD3 R79, PT, PT, R79, -0x7f000001, RZ ;  /* 0x80ffffff4f4f0810 */ /* 0x000fe20007ffe0ff */
[----:B------:R-:W-:Y:S02]  /*7570*/  ISETP.GE.U32.AND P0, PT, R90, 0x7f000001, PT ;  /* 0x7f0000015a00780c */ /* 0x000fe40003f06070 */
[----:B------:R-:W-:-:S04]  /*7580*/  IMAD.WIDE.U32 R4, R77, R66, RZ ;  /* 0x000000424d047225 */ /* 0x000fc800078e00ff */
[----:B------:R-:W-:Y:S01]  /*7590*/  IMAD R21, R4, 0x7effffff, RZ ;  /* 0x7effffff04157824 */ /* 0x000fe200078e02ff */
[----:B------:R-:W-:-:S03]  /*75a0*/  IADD3 R79, PT, PT, R79, R47, RZ ;  /* 0x0000002f4f4f7210 */ /* 0x000fc60007ffe0ff */
[----:B------:R-:W-:-:S03]  /*75b0*/  IMAD.HI.U32 R47, R21, 0x7f000001, R4 ;  /* 0x7f000001152f7827 */ /* 0x000fc600078e0004 */
[----:B------:R-:W-:Y:S02]  /*75c0*/  @P0 IADD3 R90, PT, PT, R90, -0x7f000001, RZ ;  /* 0x80ffffff5a5a0810 */ /* 0x000fe40007ffe0ff */
[----:B------:R-:W-:Y:S01]  /*75d0*/  ISETP.GE.U32.AND P0, PT, R47, 0x7f000001, PT ;  /* 0x7f0000012f00780c */ /* 0x000fe20003f06070 */
[----:B------:R-:W-:Y:S01]  /*75e0*/  ISETP.GE.U32.AND P1, PT, R49, 0x7f000001, PT ;  /* 0x7f0000013100780c */ /* 0x000fe20003f26070 */
[----:B------:R-:W-:-:S04]  /*75f0*/  IMAD.WIDE.U32 R4, R65, R54, RZ ;  /* 0x0000003641047225 */ /* 0x000fc800078e00ff */
[----:B------:R-:W-:-:S04]  /*7600*/  IMAD R21, R4, 0x7effffff, RZ ;  /* 0x7effffff04157824 */ /* 0x000fc800078e02ff */
[----:B------:R-:W-:-:S03]  /*7610*/  IMAD.HI.U32 R4, R21, 0x7f000001, R4 ;  /* 0x7f00000115047827 */ /* 0x000fc600078e0004 */
[----:B------:R-:W-:Y:S02]  /*7620*/  @P0 IADD3 R47, PT, PT, R47, -0x7f000001, RZ ;  /* 0x80ffffff2f2f0810 */ /* 0x000fe40007ffe0ff */
[----:B------:R-:W-:Y:S01]  /*7630*/  @P1 IADD3 R49, PT, PT, R49, -0x7f000001, RZ ;  /* 0x80ffffff31311810 */ /* 0x000fe20007ffe0ff */
[----:B------:R-:W-:Y:S02]  /*7640*/  ISETP.GE.U32.AND P1, PT, R4, 0x7f000001, PT ;  /* 0x7f0000010400780c */ /* 0x000fe40003f26070 */
[----:B------:R-:W-:-:S11]  /*7650*/  ISETP.GE.U32.AND P0, PT, R47, 0x7f000001, PT ;  /* 0x7f0000012f00780c */ /* 0x000fd60003f06070 */
[----:B------:R-:W-:Y:S02]  /*7660*/  @P1 IADD3 R4, PT, PT, R4, -0x7f000001, RZ ;  /* 0x80ffffff04041810 */ /* 0x000fe40007ffe0ff */
[----:B------:R-:W-:-:S04]  /*7670*/  @P0 IADD3 R47, PT, PT, R47, -0x7f000001, RZ ;  /* 0x80ffffff2f2f0810 */ /* 0x000fc80007ffe0ff */
[----:B------:R-:W-:Y:S01]  /*7680*/  IADD3 R47, PT, PT, R47, R4, RZ ;  /* 0x000000042f2f7210 */ /* 0x000fe20007ffe0ff */
[----:B------:R-:W-:-:S04]  /*7690*/  IMAD.WIDE.U32 R4, R87, R68, RZ ;  /* 0x0000004457047225 */ /* 0x000fc800078e00ff */
[----:B------:R-:W-:Y:S01]  /*76a0*/  IMAD R21, R4, 0x7effffff, RZ ;  /* 0x7effffff04157824 */ /* 0x000fe200078e02ff */
[----:B------:R-:W-:-:S03]  /*76b0*/  ISETP.GE.U32.AND P0, PT, R47, 0x7f000001, PT ;  /* 0x7f0000012f00780c */ /* 0x000fc60003f06070 */
[----:B------:R-:W-:-:S05]  /*76c0*/  IMAD.HI.U32 R4, R21, 0x7f000001, R4 ;  /* 0x7f00000115047827 */ /* 0x000fca00078e0004 */
[----:B------:R-:W-:Y:S01]  /*76d0*/  ISETP.GE.U32.AND P1, PT, R4, 0x7f000001, PT ;  /* 0x7f0000010400780c */ /* 0x000fe20003f26070 */
[----:B------:R-:W-:-:S04]  /*76e0*/  ISETP.GE.U32.AND P2, PT, R69, 0x7f000001, PT ;  /* 0x7f0000014500780c */ /* 0x000fc80003f46070 */
[----:B------:R-:W-:Y:S01]  /*76f0*/  @P0 IADD3 R47, PT, PT, R47, -0x7f000001, RZ ;  /* 0x80ffffff2f2f0810 */ /* 0x000fe20007ffe0ff */
[----:B------:R-:W-:Y:S01]  /*7700*/  ISETP.GE.U32.AND P0, PT, R17, 0x7f000001, PT ;  /* 0x7f0000011100780c */ /* 0x000fe20003f06070 */
[----:B------:R-:W-:-:S06]  /*7710*/  IADD3 R49, PT, PT, R90, R49, RZ ;  /* 0x000000315a317210 */ /* 0x000fcc0007ffe0ff */
[----:B------:R-:W-:Y:S01]  /*7720*/  @P1 IADD3 R4, PT, PT, R4, -0x7f000001, RZ ;  /* 0x80ffffff04041810 */ /* 0x000fe20007ffe0ff */
[----:B------:R-:W-:Y:S01]  /*7730*/  ISETP.GE.U32.AND P1, PT, R49, 0x7f000001, PT ;  /* 0x7f0000013100780c */ /* 0x000fe20003f26070 */
[----:B------:R-:W-:-:S04]  /*7740*/  @P2 IADD3 R69, PT, PT, R69, -0x7f000001, RZ ;  /* 0x80ffffff45452810 */ /* 0x000fc80007ffe0ff */
[----:B------:R-:W-:-:S04]  /*7750*/  @P0 IADD3 R17, PT, PT, R17, -0x7f000001, RZ ;  /* 0x80ffffff11110810 */ /* 0x000fc80007ffe0ff */
[----:B------:R-:W-:Y:S02]  /*7760*/  IADD3 R69, PT, PT, R17, R69, RZ ;  /* 0x0000004511457210 */ /* 0x000fe40007ffe0ff */
[----:B------:R-:W-:Y:S01]  /*7770*/  IADD3 R47, PT, PT, R47, R4, RZ ;  /* 0x000000042f2f7210 */ /* 0x000fe20007ffe0ff */
[----:B------:R-:W-:Y:S01]  /*7780*/  ISETP.GE.U32.AND P0, PT, R79, 0x7f000001, PT ;  /* 0x7f0000014f00780c */ /* 0x000fe20003f06070 */
[----:B------:R-:W-:Y:S01]  /*7790*/  @P1 IADD3 R49, PT, PT, R49, -0x7f000001, RZ ;  /* 0x80ffffff31311810 */ /* 0x000fe20007ffe0ff */
[----:B------:R-:W-:Y:S01]  /*77a0*/  IMAD.WIDE.U32 R4, R51, R72, RZ ;  /* 0x0000004833047225 */ /* 0x000fe200078e00ff */
[----:B------:R-:W-:-:S03]  /*77b0*/  ISETP.GE.U32.AND P1, PT, R69, 0x7f000001, PT ;  /* 0x7f0000014500780c */ /* 0x000fc60003f26070 */
[----:B------:R-:W-:-:S04]  /*77c0*/  IMAD R21, R4, 0x7effffff, RZ ;  /* 0x7effffff04157824 */ /* 0x000fc800078e02ff */
[----:B------:R-:W-:Y:S01]  /*77d0*/  IMAD.HI.U32 R90, R21, 0x7f000001, R4 ;  /* 0x7f000001155a7827 */ /* 0x000fe200078e0004 */
[----:B------:R-:W-:Y:S02]  /*77e0*/  ISETP.GE.U32.AND P2, PT, R82, 0x7f000001, PT ;  /* 0x7f0000015200780c */ /* 0x000fe40003f46070 */
[----:B------:R-:W-:Y:S01]  /*77f0*/  @P0 IADD3 R79, PT, PT, R79, -0x7f000001, RZ ;  /* 0x80ffffff4f4f0810 */ /* 0x000fe20007ffe0ff */
[----:B------:R-:W-:Y:S02]  /*7800*/  ISETP.GE.U32.AND P0, PT, R47, 0x7f000001, PT ;  /* 0x7f0000012f00780c */ /* 0x000fe40003f06070 */
[----:B------:R-:W-:Y:S01]  /*7810*/  @P1 IADD3 R69, PT, PT, R69, -0x7f000001, RZ ;  /* 0x80ffffff45451810 */ /* 0x000fe20007ffe0ff */
[----:B------:R-:W-:-:S07]  /*7820*/  ISETP.GE.U32.AND P1, PT, R90, 0x7f000001, PT ;  /* 0x7f0000015a00780c */ /* 0x000fce0003f26070 */
[----:B------:R-:W-:-:S03]  /*7830*/  @P2 IADD3 R82, PT, PT, R82, -0x7f000001, RZ ;  /* 0x80ffffff52522810 */ /* 0x000fc60007ffe0ff */
[----:B------:R-:W-:Y:S02]  /*7840*/  @P0 IADD3 R47, PT, PT, R47, -0x7f000001, RZ ;  /* 0x80ffffff2f2f0810 */ /* 0x000fe40007ffe0ff */
[----:B--2---:R-:W-:Y:S02]  /*7850*/  R2UR UR4, R45 ;  /* 0x000000002d0472ca */ /* 0x004fe400000e0000 */
[----:B------:R-:W-:Y:S01]  /*7860*/  @P1 IADD3 R90, PT, PT, R90, -0x7f000001, RZ ;  /* 0x80ffffff5a5a1810 */ /* 0x000fe20007ffe0ff */
[----:B------:R-:W-:Y:S01]  /*7870*/  ISETP.GE.U32.AND P1, PT, R59, 0x7f000001, PT ;  /* 0x7f0000013b00780c */ /* 0x000fe20003f26070 */
[----:B------:R-:W-:-:S09]  /*7880*/  IADD3 R79, PT, PT, R79, R82, RZ ;  /* 0x000000524f4f7210 */ /* 0x000fd20007ffe0ff */
[----:B------:R-:W-:-:S05]  /*7890*/  IADD3 R64, PT, PT, R64, UR4, RZ ;  /* 0x0000000440407c10 */ /* 0x000fca000fffe0ff */
[----:B------:R-:W-:Y:S01]  /*78a0*/  ISETP.GE.U32.AND P0, PT, R64, 0x7f000001, PT ;  /* 0x7f0000014000780c */ /* 0x000fe20003f06070 */
[----:B------:R-:W-:Y:S01]  /*78b0*/  ISETP.GE.U32.AND P2, PT, R79, 0x7f000001, PT ;  /* 0x7f0000014f00780c */ /* 0x000fe20003f46070 */
[----:B------:R-:W-:Y:S01]  /*78c0*/  IMAD.WIDE.U32 R4, R49, R76, RZ ;  /* 0x0000004c31047225 */ /* 0x000fe200078e00ff */
[----:B------:R-:W-:Y:S02]  /*78d0*/  @P1 IADD3 R59, PT, PT, R59, -0x7f000001, RZ ;  /* 0x80ffffff3b3b1810 */ /* 0x000fe40007ffe0ff */
[----:B------:R-:W-:Y:S01]  /*78e0*/  IADD3 R47, PT, PT, R47, R90, RZ ;  /* 0x0000005a2f2f7210 */ /* 0x000fe20007ffe0ff */
[----:B------:R-:W-:-:S07]  /*78f0*/  IMAD R21, R4, 0x7effffff, RZ ;  /* 0x7effffff04157824 */ /* 0x000fce00078e02ff */
[----:B------:R-:W-:Y:S01]  /*7900*/  @P0 IADD3 R64, PT, PT, R64, -0x7f000001, RZ ;  /* 0x80ffffff40400810 */ /* 0x000fe20007ffe0ff */
[----:B------:R-:W-:Y:S01]  /*7910*/  IMAD.HI.U32 R21, R21, 0x7f000001, R4 ;  /* 0x7f00000115157827 */ /* 0x000fe200078e0004 */
[----:B------:R-:W-:Y:S02]  /*7920*/  @P2 IADD3 R79, PT, PT, R79, -0x7f000001, RZ ;  /* 0x80ffffff4f4f2810 */ /* 0x000fe40007ffe0ff */
[----:B------:R-:W-:Y:S01]  /*7930*/  IADD3 R82, PT, PT, R64, R59, RZ ;  /* 0x0000003b40527210 */ /* 0x000fe20007ffe0ff */
[----:B------:R-:W-:Y:S01]  /*7940*/  IMAD.WIDE.U32 R4, R69, R76, RZ ;  /* 0x0000004c45047225 */ /* 0x000fe200078e00ff */
[----:B------:R-:W-:Y:S01]  /*7950*/  ISETP.GE.U32.AND P2, PT, R47, 0x7f000001, PT ;  /* 0x7f0000012f00780c */ /* 0x000fe20003f46070 */
[----:B------:R-:W-:Y:S02]  /*7960*/  ISETP.GE.U32.AND P1, PT, R67, 0x7f000001, PT ;  /* 0x7f0000014300780c */ /* 0x000fe40003f26070 */
[----:B------:R-:W-:Y:S01]  /*7970*/  ISETP.GE.U32.AND P0, PT, R82, 0x7f000001, PT ;  /* 0x7f0000015200780c */ /* 0x000fe20003f06070 */
[----:B------:R-:W-:-:S04]  /*7980*/  IMAD R17, R4, 0x7effffff, RZ ;  /* 0x7effffff04117824 */ /* 0x000fc800078e02ff */
[----:B------:R-:W-:-:S04]  /*7990*/  IMAD.HI.U32 R17, R17, 0x7f000001, R4 ;  /* 0x7f00000111117827 */ /* 0x000fc800078e0004 */
[----:B------:R-:W-:Y:S01]  /*79a0*/  IMAD.WIDE.U32 R4, R79, R76, RZ ;  /* 0x0000004c4f047225 */ /* 0x000fe200078e00ff */
[----:B------:R-:W-:Y:S02]  /*79b0*/  @P2 IADD3 R47, PT, PT, R47, -0x7f000001, RZ ;  /* 0x80ffffff2f2f2810 */ /* 0x000fe40007ffe0ff */
[----:B------:R-:W-:Y:S01]  /*79c0*/  @P1 IADD3 R67, PT, PT, R67, -0x7f000001, RZ ;  /* 0x80ffffff43431810 */ /* 0x000fe20007ffe0ff */
[----:B------:R-:W-:Y:S01]  /*79d0*/  IMAD R45, R4, 0x7effffff, RZ ;  /* 0x7effffff042d7824 */ /* 0x000fe200078e02ff */
[----:B------:R-:W-:-:S03]  /*79e0*/  @P0 IADD3 R82, PT, PT, R82, -0x7f000001, RZ ;  /* 0x80ffffff52520810 */ /* 0x000fc60007ffe0ff */
[----:B------:R-:W-:-:S04]  /*79f0*/  IMAD.HI.U32 R45, R45, 0x7f000001, R4 ;  /* 0x7f0000012d2d7827 */ /* 0x000fc800078e0004 */
[----:B------:R-:W-:Y:S01]  /*7a00*/  IMAD.WIDE.U32 R4, R47, R76, RZ ;  /* 0x0000004c2f047225 */ /* 0x000fe200078e00ff */
[----:B------:R-:W-:Y:S01]  /*7a10*/  IADD3 R76, PT, PT, R82, R67, RZ ;  /* 0x00000043524c7210 */ /* 0x000fe20007ffe0ff */
[----:B------:R-:W-:-:S04]  /*7a20*/  ISETP.GE.U32.AND P1, PT, R57, 0x7f000001, PT ;  /* 0x7f0000013900780c */ /* 0x000fc80003f26070 */
[----:B------:R-:W-:-:S09]  /*7a30*/  ISETP.GE.U32.AND P0, PT, R76, 0x7f000001, PT ;  /* 0x7f0000014c00780c */ /* 0x000fd20003f06070 */
[----:B------:R-:W-:-:S04]  /*7a40*/  @P1 IADD3 R57, PT, PT, R57, -0x7f000001, RZ ;  /* 0x80ffffff39391810 */ /* 0x000fc80007ffe0ff */
[----:B------:R-:W-:-:S04]  /*7a50*/  @P0 IADD3 R76, PT, PT, R76, -0x7f000001, RZ ;  /* 0x80ffffff4c4c0810 */ /* 0x000fc80007ffe0ff */
[----:B------:R-:W-:Y:S02]  /*7a60*/  IADD3 R76, PT, PT, R76, R57, RZ ;  /* 0x000000394c4c7210 */ /* 0x000fe40007ffe0ff */
[----:B------:R-:W2:Y:S01]  /*7a70*/  LDG.E R57, desc[UR10][R88.64+0x8] ;  /* 0x0000080a58397981 */ /* 0x000ea2000c1e1900 */
[----:B------:R-:W-:-:S04]  /*7a80*/  IMAD R59, R4, 0x7effffff, RZ ;  /* 0x7effffff043b7824 */ /* 0x000fc800078e02ff */
[----:B------:R-:W-:-:S04]  /*7a90*/  IMAD.HI.U32 R59, R59, 0x7f000001, R4 ;  /* 0x7f0000013b3b7827 */ /* 0x000fc800078e0004 */
[----:B------:R-:W-:-:S04]  /*7aa0*/  IMAD.WIDE.U32 R4, R72, R9, RZ ;  /* 0x0000000948047225 */ /* 0x000fc800078e00ff */
[----:B------:R-:W-:-:S04]  /*7ab0*/  IMAD R67, R4, 0x7effffff, RZ ;  /* 0x7effffff04437824 */ /* 0x000fc800078e02ff */
[----:B------:R-:W-:-:S05]  /*7ac0*/  IMAD.HI.U32 R75, R67, 0x7f000001, R4 ;  /* 0x7f000001434b7827 */ /* 0x000fca00078e0004 */
[----:B------:R-:W-:Y:S01]  /*7ad0*/  ISETP.GE.U32.AND P2, PT, R75, 0x7f000001, PT ;  /* 0x7f0000014b00780c */ /* 0x000fe20003f46070 */
[----:B------:R-:W-:-:S04]  /*7ae0*/  IMAD.WIDE.U32 R4, R24, R58, RZ ;  /* 0x0000003a18047225 */ /* 0x000fc800078e00ff */
[----:B------:R-:W-:Y:S01]  /*7af0*/  IMAD R67, R4, 0x7effffff, RZ ;  /* 0x7effffff04437824 */ /* 0x000fe200078e02ff */
[----:B---3--:R-:W-:-:S07]  /*7b00*/  R2UR UR5, R20 ;  /* 0x00000000140572ca */ /* 0x008fce00000e0000 */
[----:B------:R-:W-:Y:S01]  /*7b10*/  @P2 IADD3 R75, PT, PT, R75, -0x7f000001, RZ ;  /* 0x80ffffff4b4b2810 */ /* 0x000fe20007ffe0ff */
[----:B------:R-:W-:-:S03]  /*7b20*/  IMAD.HI.U32 R67, R67, 0x7f000001, R4 ;  /* 0x7f00000143437827 */ /* 0x000fc600078e0004 */
[----:B------:R-:W-:Y:S02]  /*7b30*/  IADD3 R82, PT, PT, R64, R75, RZ ;  /* 0x0000004b40527210 */ /* 0x000fe40007ffe0ff */
[----:B------:R-:W-:-:S03]  /*7b40*/  ISETP.GE.U32.AND P1, PT, R67, 0x7f000001, PT ;  /* 0x7f0000014300780c */ /* 0x000fc60003f26070 */
[----:B------:R-:W-:Y:S01]  /*7b50*/  ISETP.GE.U32.AND P0, PT, R82, 0x7f000001, PT ;  /* 0x7f0000015200780c */ /* 0x000fe20003f06070 */
[----:B------:R-:W-:Y:S01]  /*7b60*/  IADD3 R43, PT, PT, R43, UR5, RZ ;  /* 0x000000052b2b7c10 */ /* 0x000fe2000fffe0ff */
[----:B------:R-:W-:-:S08]  /*7b70*/  IMAD.WIDE.U32 R4, R68, R9, RZ ;  /* 0x0000000944047225 */ /* 0x000fd000078e00ff */
[----:B------:R-:W-:Y:S01]  /*7b80*/  @P1 IADD3 R67, PT, PT, R67, -0x7f000001, RZ ;  /* 0x80ffffff43431810 */ /* 0x000fe20007ffe0ff */
[----:B------:R-:W-:Y:S02]  /*7b90*/  ISETP.GE.U32.AND P1, PT, R52, 0x7f000001, PT ;  /* 0x7f0000013400780c */ /* 0x000fe40003f26070 */
[----:B------:R-:W-:Y:S01]  /*7ba0*/  @P0 IADD3 R82, PT, PT, R82, -0x7f000001, RZ ;  /* 0x80ffffff52520810 */ /* 0x000fe20007ffe0ff */
[----:B------:R-:W-:Y:S01]  /*7bb0*/  ISETP.GE.U32.AND P0, PT, R43, 0x7f000001, PT ;  /* 0x7f0000012b00780c */ /* 0x000fe20003f06070 */
[----:B------:R-:W-:-:S04]  /*7bc0*/  IMAD R75, R4, 0x7effffff, RZ ;  /* 0x7effffff044b7824 */ /* 0x000fc800078e02ff */
[----:B------:R-:W-:Y:S01]  /*7bd0*/  IMAD.HI.U32 R90, R75, 0x7f000001, R4 ;  /* 0x7f0000014b5a7827 */ /* 0x000fe200078e0004 */
[----:B------:R-:W-:-:S03]  /*7be0*/  IADD3 R20, PT, PT, R82, R67, RZ ;  /* 0x0000004352147210 */ /* 0x000fc60007ffe0ff */
[----:B------:R-:W-:Y:S01]  /*7bf0*/  IMAD.WIDE.U32 R4, R27, R58, RZ ;  /* 0x0000003a1b047225 */ /* 0x000fe200078e00ff */
[----:B------:R-:W-:-:S03]  /*7c00*/  @P1 IADD3 R52, PT, PT, R52, -0x7f000001, RZ ;  /* 0x80ffffff34341810 */ /* 0x000fc60007ffe0ff */
[----:B------:R-:W-:Y:S01]  /*7c10*/  IMAD R67, R4, 0x7effffff, RZ ;  /* 0x7effffff04437824 */ /* 0x000fe200078e02ff */
[----:B------:R-:W-:-:S03]  /*7c20*/  @P0 IADD3 R43, PT, PT, R43, -0x7f000001, RZ ;  /* 0x80ffffff2b2b0810 */ /* 0x000fc60007ffe0ff */
[----:B------:R-:W-:Y:S01]  /*7c30*/  IMAD.HI.U32 R82, R67, 0x7f000001, R4 ;  /* 0x7f00000143527827 */ /* 0x000fe200078e0004 */
[----:B------:R-:W-:-:S05]  /*7c40*/  IADD3 R67, PT, PT, R43, R52, RZ ;  /* 0x000000342b437210 */ /* 0x000fca0007ffe0ff */
[----:B------:R-:W-:Y:S01]  /*7c50*/  ISETP.GE.U32.AND P0, PT, R67, 0x7f000001, PT ;  /* 0x7f0000014300780c */ /* 0x000fe20003f06070 */
[----:B------:R-:W-:Y:S01]  /*7c60*/  ISETP.GE.U32.AND P1, PT, R86, 0x7f000001, PT ;  /* 0x7f0000015600780c */ /* 0x000fe20003f26070 */
[----:B------:R-:W-:Y:S01]  /*7c70*/  ISETP.GE.U32.AND P2, PT, R76, 0x7f000001, PT ;  /* 0x7f0000014c00780c */ /* 0x000fe20003f46070 */
[----:B------:R-:W-:Y:S01]  /*7c80*/  ISETP.GE.U32.AND P3, PT, R21, 0x7f000001, PT ;  /* 0x7f0000011500780c */ /* 0x000fe20003f66070 */
[----:B------:R-:W-:-:S04]  /*7c90*/  IMAD.WIDE.U32 R4, R54, R9, RZ ;  /* 0x0000000936047225 */ /* 0x000fc800078e00ff */
[----:B------:R-:W-:-:S05]  /*7ca0*/  IMAD R75, R4, 0x7effffff, RZ ;  /* 0x7effffff044b7824 */ /* 0x000fca00078e02ff */
[----:B------:R-:W-:Y:S01]  /*7cb0*/  @P0 IADD3 R67, PT, PT, R67, -0x7f000001, RZ ;  /* 0x80ffffff43430810 */ /* 0x000fe20007ffe0ff */
[----:B------:R-:W-:Y:S01]  /*7cc0*/  ISETP.GE.U32.AND P0, PT, R90, 0x7f000001, PT ;  /* 0x7f0000015a00780c */ /* 0x000fe20003f06070 */
[----:B------:R-:W-:Y:S01]  /*7cd0*/  @P1 IADD3 R86, PT, PT, R86, -0x7f000001, RZ ;  /* 0x80ffffff56561810 */ /* 0x000fe20007ffe0ff */
[----:B------:R-:W-:Y:S01]  /*7ce0*/  IMAD.HI.U32 R52, R75, 0x7f000001, R4 ;  /* 0x7f0000014b347827 */ /* 0x000fe200078e0004 */
[----:B------:R-:W-:Y:S02]  /*7cf0*/  @P2 IADD3 R76, PT, PT, R76, -0x7f000001, RZ ;  /* 0x80ffffff4c4c2810 */ /* 0x000fe40007ffe0ff */
[----:B------:R-:W-:Y:S01]  /*7d00*/  @P3 IADD3 R21, PT, PT, R21, -0x7f000001, RZ ;  /* 0x80ffffff15153810 */ /* 0x000fe20007ffe0ff */
[----:B------:R-:W-:Y:S01]  /*7d10*/  IMAD.WIDE.U32 R4, R25, R58, RZ ;  /* 0x0000003a19047225 */ /* 0x000fe200078e00ff */
[----:B------:R-:W-:-:S03]  /*7d20*/  IADD3 R86, PT, PT, R67, R86, RZ ;  /* 0x0000005643567210 */ /* 0x000fc60007ffe0ff */
[----:B------:R-:W-:-:S03]  /*7d30*/  IMAD R67, R4, 0x7effffff, RZ ;  /* 0x7effffff04437824 */ /* 0x000fc600078e02ff */
[----:B------:R-:W-:Y:S02]  /*7d40*/  @P0 IADD3 R90, PT, PT, R90, -0x7f000001, RZ ;  /* 0x80ffffff5a5a0810 */ /* 0x000fe40007ffe0ff */
[----:B------:R-:W-:Y:S01]  /*7d50*/  IADD3 R21, PT, PT, R76, R21, RZ ;  /* 0x000000154c157210 */ /* 0x000fe20007ffe0ff */
[----:B------:R-:W-:Y:S01]  /*7d60*/  IMAD.HI.U32 R76, R67, 0x7f000001, R4 ;  /* 0x7f000001434c7827 */ /* 0x000fe200078e0004 */
[----:B------:R-:W-:-:S03]  /*7d70*/  IADD3 R67, PT, PT, R43, R90, RZ ;  /* 0x0000005a2b437210 */ /* 0x000fc60007ffe0ff */
[----:B------:R-:W-:Y:S01]  /*7d80*/  IMAD.WIDE.U32 R4, R66, R9, RZ ;  /* 0x0000000942047225 */ /* 0x000fe200078e00ff */
[----:B------:R-:W-:Y:S01]  /*7d90*/  ISETP.GE.U32.AND P1, PT, R82, 0x7f000001, PT ;  /* 0x7f0000015200780c */ /* 0x000fe20003f26070 */
[----:B------:R-:W-:Y:S02]  /*7da0*/  ISETP.GE.U32.AND P0, PT, R67, 0x7f000001, PT ;  /* 0x7f0000014300780c */ /* 0x000fe40003f06070 */
[----:B------:R-:W-:-:S04]  /*7db0*/  IMAD R9, R4, 0x7effffff, RZ ;  /* 0x7effffff04097824 */ /* 0x000fc800078e02ff */
[----:B------:R-:W-:-:S04]  /*7dc0*/  IMAD.HI.U32 R9, R9, 0x7f000001, R4 ;  /* 0x7f00000109097827 */ /* 0x000fc800078e0004 */
[----:B------:R-:W-:Y:S02]  /*7dd0*/  IMAD.WIDE.U32 R4, R73, R58, RZ ;  /* 0x0000003a49047225 */ /* 0x000fe400078e00ff */
[----:B------:R-:W-:Y:S02]  /*7de0*/  @P1 IADD3 R82, PT, PT, R82, -0x7f000001, RZ ;  /* 0x80ffffff52521810 */ /* 0x000fe40007ffe0ff */
[----:B------:R-:W-:Y:S01]  /*7df0*/  IMAD R75, R4, 0x7effffff, RZ ;  /* 0x7effffff044b7824 */ /* 0x000fe200078e02ff */
[----:B------:R-:W-:-:S03]  /*7e00*/  @P0 IADD3 R67, PT, PT, R67, -0x7f000001, RZ ;  /* 0x80ffffff43430810 */ /* 0x000fc60007ffe0ff */
[----:B------:R-:W-:-:S04]  /*7e10*/  IMAD.HI.U32 R58, R75, 0x7f000001, R4 ;  /* 0x7f0000014b3a7827 */ /* 0x000fc800078e0004 */
[----:B------:R-:W-:Y:S01]  /*7e20*/  IMAD.WIDE.U32 R4, R69, R66, RZ ;  /* 0x0000004245047225 */ /* 0x000fe200078e00ff */
[----:B------:R-:W-:-:S03]  /*7e30*/  IADD3 R82, PT, PT, R67, R82, RZ ;  /* 0x0000005243527210 */ /* 0x000fc60007ffe0ff */
[----:B------:R-:W-:-:S04]  /*7e40*/  IMAD R67, R4, 0x7effffff, RZ ;  /* 0x7effffff04437824 */ /* 0x000fc800078e02ff */
[----:B------:R-:W-:-:S05]  /*7e50*/  IMAD.HI.U32 R67, R67, 0x7f000001, R4 ;  /* 0x7f00000143437827 */ /* 0x000fca00078e0004 */
[----:B------:R-:W-:Y:S01]  /*7e60*/  ISETP.GE.U32.AND P2, PT, R67, 0x7f000001, PT ;  /* 0x7f0000014300780c */ /* 0x000fe20003f46070 */
[----:B------:R-:W-:Y:S01]  /*7e70*/  ISETP.GE.U32.AND P0, PT, R86, 0x7f000001, PT ;  /* 0x7f0000015600780c */ /* 0x000fe20003f06070 */
[----:B------:R-:W-:-:S11]  /*7e80*/  ISETP.GE.U32.AND P1, PT, R63, 0x7f000001, PT ;  /* 0x7f0000013f00780c */ /* 0x000fd60003f26070 */
[----:B------:R-:W-:-:S05]  /*7e90*/  @P2 IADD3 R67, PT, PT, R67, -0x7f000001, RZ ;  /* 0x80ffffff43432810 */ /* 0x000fca0007ffe0ff */
[----:B------:R-:W-:Y:S01]  /*7ea0*/  IMAD.WIDE.U32 R4, R67, 0x5fffffa, RZ ;  /* 0x05fffffa43047825 */ /* 0x000fe200078e00ff */
[----:B------:R-:W-:-:S03]  /*7eb0*/  @P0 IADD3 R86, PT, PT, R86, -0x7f000001, RZ ;  /* 0x80ffffff56560810 */ /* 0x000fc60007ffe0ff */
        /* <DEDUP_REMOVED lines=8> */
[----:B------:R-:W-:-:S12]  /*7f40*/  IMAD.WIDE.U32 R4, R79, R54, RZ ;  /* 0x000000364f047225 */ /* 0x000fd800078e00ff */
[----:B------:R-:W-:-:S05]  /*7f50*/  @P0 IADD3 R63, PT, PT, R63, -0x7f000001, RZ ;  /* 0x80ffffff3f3f0810 */ /* 0x000fca0007ffe0ff */
[----:B------:R-:W-:Y:S01]  /*7f60*/  ISETP.GE.U32.AND P0, PT, R63, 0x7f000001, PT ;  /* 0x7f0000013f00780c */ /* 0x000fe20003f06070 */
[----:B------:R-:W-:-:S04]  /*7f70*/  IMAD R67, R4, 0x7effffff, RZ ;  /* 0x7effffff04437824 */ /* 0x000fc800078e02ff */
[----:B------:R-:W-:Y:S01]  /*7f80*/  IMAD.HI.U32 R67, R67, 0x7f000001, R4 ;  /* 0x7f00000143437827 */ /* 0x000fe200078e0004 */
[----:B------:R-:W-:-:S07]  /*7f90*/  ISETP.GE.U32.AND P1, PT, R90, 0x7f000001, PT ;  /* 0x7f0000015a00780c */ /* 0x000fce0003f26070 */
[----:B------:R-:W-:Y:S01]  /*7fa0*/  @P0 IADD3 R63, PT, PT, R63, -0x7f000001, RZ ;  /* 0x80ffffff3f3f0810 */ /* 0x000fe20007ffe0ff */
[----:B------:R-:W-:-:S05]  /*7fb0*/  ISETP.GE.U32.AND P0, PT, R67, 0x7f000001, PT ;  /* 0x7f0000014300780c */ /* 0x000fca0003f06070 */
[----:B------:R-:W-:-:S08]  /*7fc0*/  @P1 IADD3 R90, PT, PT, R90, -0x7f000001, RZ ;  /* 0x80ffffff5a5a1810 */ /* 0x000fd00007ffe0ff */
[----:B------:R-:W-:-:S05]  /*7fd0*/  @P0 IADD3 R67, PT, PT, R67, -0x7f000001, RZ ;  /* 0x80ffffff43430810 */ /* 0x000fca0007ffe0ff */
[----:B------:R-:W-:-:S04]  /*7fe0*/  IMAD.WIDE.U32 R4, R67, 0x5fffffa, RZ ;  /* 0x05fffffa43047825 */ /* 0x000fc800078e00ff */
[----:B------:R-:W-:Y:S01]  /*7ff0*/  IMAD R67, R67, 0x6, RZ ;  /* 0x0000000643437824 */ /* 0x000fe200078e02ff */
[----:B------:R-:W-:-:S03]  /*8000*/  IADD3 R63, PT, PT, R63, R90, RZ ;  /* 0x0000005a3f3f7210 */ /* 0x000fc60007ffe0ff */
[----:B------:R-:W-:Y:S02]  /*8010*/  IMAD.HI.U32 R4, R67, 0x7f000001, R4 ;  /* 0x7f00000143047827 */ /* 0x000fe400078e0004 */
[----:B------:R-:W-:-:S03]  /*8020*/  ISETP.GE.U32.AND P0, PT, R63, 0x7f000001, PT ;  /* 0x7f0000013f00780c */ /* 0x000fc60003f06070 */
[----:B------:R-:W-:-:S10]  /*8030*/  ISETP.GE.U32.AND P1, PT, R4, 0x7f000001, PT ;  /* 0x7f0000010400780c */ /* 0x000fd40003f26070 */
[----:B------:R-:W-:-:S03]  /*8040*/  @P0 IADD3 R63, PT, PT, R63, -0x7f000001, RZ ;  /* 0x80ffffff3f3f0810 */ /* 0x000fc60007ffe0ff */
[----:B------:R-:W-:-:S04]  /*8050*/  @P1 IADD3 R4, PT, PT, R4, -0x7f000001, RZ ;  /* 0x80ffffff04041810 */ /* 0x000fc80007ffe0ff */
[----:B------:R-:W-:Y:S01]  /*8060*/  IADD3 R63, PT, PT, R63, R4, RZ ;  /* 0x000000043f3f7210 */ /* 0x000fe20007ffe0ff */
[----:B------:R-:W-:-:S04]  /*8070*/  IMAD.WIDE.U32 R4, R49, R68, RZ ;  /* 0x0000004431047225 */ /* 0x000fc800078e00ff */
[----:B------:R-:W-:-:S04]  /*8080*/  IMAD R67, R4, 0x7effffff, RZ ;  /* 0x7effffff04437824 */ /* 0x000fc800078e02ff */
[----:B------:R-:W-:-:S05]  /*8090*/  IMAD.HI.U32 R67, R67, 0x7f000001, R4 ;  /* 0x7f00000143437827 */ /* 0x000fca00078e0004 */
[----:B------:R-:W-:Y:S01]  /*80a0*/  ISETP.GE.U32.AND P0, PT, R67, 0x7f000001, PT ;  /* 0x7f0000014300780c */ /* 0x000fe20003f06070 */
[----:B------:R-:W-:Y:S01]  /*80b0*/  IMAD.WIDE.U32 R4, R69, R72, RZ ;  /* 0x0000004845047225 */ /* 0x000fe200078e00ff */
[----:B--2---:R-:W-:-:S03]  /*80c0*/  R2UR UR6, R57 ;  /* 0x00000000390672ca */ /* 0x004fc600000e0000 */
[----:B------:R-:W-:-:S04]  /*80d0*/  IMAD R57, R4, 0x7effffff, RZ ;  /* 0x7effffff04397824 */ /* 0x000fc800078e02ff */
[----:B------:R-:W-:-:S04]  /*80e0*/  IMAD.HI.U32 R4, R57, 0x7f000001, R4 ;  /* 0x7f00000139047827 */ /* 0x000fc800078e0004 */
[----:B------:R-:W-:Y:S01]  /*80f0*/  @P0 IADD3 R67, PT, PT, R67, -0x7f000001, RZ ;  /* 0x80ffffff43430810 */ /* 0x000fe20007ffe0ff */
[----:B------:R-:W-:-:S04]  /*8100*/  ISETP.GE.U32.AND P1, PT, R4, 0x7f000001, PT ;  /* 0x7f0000010400780c */ /* 0x000fc80003f26070 */
[----:B------:R-:W-:-:S09]  /*8110*/  ISETP.GE.U32.AND P0, PT, R67, 0x7f000001, PT ;  /* 0x7f0000014300780c */ /* 0x000fd20003f06070 */
[----:B------:R-:W-:-:S04]  /*8120*/  @P1 IADD3 R4, PT, PT, R4, -0x7f000001, RZ ;  /* 0x80ffffff04041810 */ /* 0x000fc80007ffe0ff */
[----:B------:R-:W-:-:S04]  /*8130*/  @P0 IADD3 R67, PT, PT, R67, -0x7f000001, RZ ;  /* 0x80ffffff43430810 */ /* 0x000fc80007ffe0ff */
[----:B------:R-:W-:Y:S01]  /*8140*/  IADD3 R81, PT, PT, R67, R4, RZ ;  /* 0x0000000443517210 */ /* 0x000fe20007ffe0ff */
[----:B------:R-:W-:-:S04]  /*8150*/  IMAD.WIDE.U32 R4, R79, R66, RZ ;  /* 0x000000424f047225 */ /* 0x000fc800078e00ff */
[----:B------:R-:W-:-:S04]  /*8160*/  IMAD R57, R4, 0x7effffff, RZ ;  /* 0x7effffff04397824 */ /* 0x000fc800078e02ff */
[----:B------:R-:W-:-:S05]  /*8170*/  IMAD.HI.U32 R57, R57, 0x7f000001, R4 ;  /* 0x7f00000139397827 */ /* 0x000fca00078e0004 */
[----:B------:R-:W-:-:S13]  /*8180*/  ISETP.GE.U32.AND P0, PT, R57, 0x7f000001, PT ;  /* 0x7f0000013900780c */ /* 0x000fda0003f06070 */
[----:B------:R-:W-:-:S05]  /*8190*/  @P0 IADD3 R57, PT, PT, R57, -0x7f000001, RZ ;  /* 0x80ffffff39390810 */ /* 0x000fca0007ffe0ff */
[----:B------:R-:W-:-:S04]  /*81a0*/  IMAD.WIDE.U32 R4, R57, 0x5fffffa, RZ ;  /* 0x05fffffa39047825 */ /* 0x000fc800078e00ff */
[----:B------:R-:W-:-:S04]  /*81b0*/  IMAD R57, R57, 0x6, RZ ;  /* 0x0000000639397824 */ /* 0x000fc800078e02ff */
[----:B------:R-:W-:Y:S01]  /*81c0*/  IMAD.HI.U32 R4, R57, 0x7f000001, R4 ;  /* 0x7f00000139047827 */ /* 0x000fe200078e0004 */
        /* <DEDUP_REMOVED lines=33> */
[----:B------:R-:W-:Y:S01]  /*83e0*/  IMAD.HI.U32 R67, R67, 0x7f000001, R4 ;  /* 0x7f00000143437827 */ /* 0x000fe200078e0004 */
[----:B------:R-:W-:Y:S01]  /*83f0*/  ISETP.GE.U32.AND P0, PT, R86, 0x7f000001, PT ;  /* 0x7f0000015600780c */ /* 0x000fe20003f06070 */
[----:B------:R-:W-:-:S03]  /*8400*/  ISETP.GE.U32.AND P1, PT, R17, 0x7f000001, PT ;  /* 0x7f0000011100780c */ /* 0x000fc60003f26070 */
[----:B------:R-:W-:Y:S01]  /*8410*/  ISETP.GE.U32.AND P2, PT, R67, 0x7f000001, PT ;  /* 0x7f0000014300780c */ /* 0x000fe20003f46070 */
[----:B------:R-:W-:Y:S01]  /*8420*/  IMAD.WIDE.U32 R4, R69, R68, RZ ;  /* 0x0000004445047225 */ /* 0x000fe200078e00ff */
[----:B------:R-:W-:-:S03]  /*8430*/  IADD3 R55, PT, PT, R55, UR6, RZ ;  /* 0x0000000637377c10 */ /* 0x000fc6000fffe0ff */
[----:B------:R-:W-:-:S04]  /*8440*/  IMAD R57, R4, 0x7effffff, RZ ;  /* 0x7effffff04397824 */ /* 0x000fc800078e02ff */
[----:B------:R-:W-:Y:S02]  /*8450*/  @P0 IADD3 R86, PT, PT, R86, -0x7f000001, RZ ;  /* 0x80ffffff56560810 */ /* 0x000fe40007ffe0ff */
[----:B------:R-:W-:Y:S01]  /*8460*/  @P1 IADD3 R17, PT, PT, R17, -0x7f000001, RZ ;  /* 0x80ffffff11111810 */ /* 0x000fe20007ffe0ff */
[----:B------:R-:W-:Y:S01]  /*8470*/  ISETP.GE.U32.AND P0, PT, R55, 0x7f000001, PT ;  /* 0x7f0000013700780c */ /* 0x000fe20003f06070 */
[----:B------:R-:W-:Y:S01]  /*8480*/  ISETP.GE.U32.AND P1, PT, R50, 0x7f000001, PT ;  /* 0x7f0000013200780c */ /* 0x000fe20003f26070 */
[----:B------:R-:W-:Y:S01]  /*8490*/  IMAD.HI.U32 R4, R57, 0x7f000001, R4 ;  /* 0x7f00000139047827 */ /* 0x000fe200078e0004 */
[----:B------:R-:W-:-:S04]  /*84a0*/  @P2 IADD3 R67, PT, PT, R67, -0x7f000001, RZ ;  /* 0x80ffffff43432810 */ /* 0x000fc80007ffe0ff */
[----:B------:R-:W-:Y:S01]  /*84b0*/  ISETP.GE.U32.AND P3, PT, R4, 0x7f000001, PT ;  /* 0x7f0000010400780c */ /* 0x000fe20003f66070 */
[----:B------:R-:W-:-:S05]  /*84c0*/  ISETP.GE.U32.AND P2, PT, R67, 0x7f000001, PT ;  /* 0x7f0000014300780c */ /* 0x000fca0003f46070 */
[----:B------:R-:W-:Y:S02]  /*84d0*/  @P0 IADD3 R55, PT, PT, R55, -0x7f000001, RZ ;  /* 0x80ffffff37370810 */ /* 0x000fe40007ffe0ff */
[----:B------:R-:W-:-:S04]  /*84e0*/  @P1 IADD3 R50, PT, PT, R50, -0x7f000001, RZ ;  /* 0x80ffffff32321810 */ /* 0x000fc80007ffe0ff */
[----:B------:R-:W-:Y:S02]  /*84f0*/  IADD3 R57, PT, PT, R55, R50, RZ ;  /* 0x0000003237397210 */ /* 0x000fe40007ffe0ff */
[----:B------:R-:W-:Y:S02]  /*8500*/  @P3 IADD3 R4, PT, PT, R4, -0x7f000001, RZ ;  /* 0x80ffffff04043810 */ /* 0x000fe40007ffe0ff */
[----:B------:R-:W-:Y:S01]  /*8510*/  @P2 IADD3 R67, PT, PT, R67, -0x7f000001, RZ ;  /* 0x80ffffff43432810 */ /* 0x000fe20007ffe0ff */
[----:B------:R-:W-:Y:S01]  /*8520*/  ISETP.GE.U32.AND P1, PT, R48, 0x7f000001, PT ;  /* 0x7f0000013000780c */ /* 0x000fe20003f26070 */
[----:B------:R-:W2:Y:S01]  /*8530*/  LDG.E R50, desc[UR10][R88.64+0xc] ;  /* 0x00000c0a58327981 */ /* 0x000ea2000c1e1900 */
[----:B------:R-:W-:Y:S01]  /*8540*/  ISETP.GE.U32.AND P0, PT, R57, 0x7f000001, PT ;  /* 0x7f0000013900780c */ /* 0x000fe20003f06070 */
[----:B------:R-:W-:Y:S01]  /*8550*/  IADD3 R67, PT, PT, R67, R4, RZ ;  /* 0x0000000443437210 */ /* 0x000fe20007ffe0ff */
[----:B------:R-:W-:-:S04]  /*8560*/  IMAD.WIDE.U32 R4, R79, R72, RZ ;  /* 0x000000484f047225 */ /* 0x000fc800078e00ff */
[----:B------:R-:W-:-:S04]  /*8570*/  IMAD R75, R4, 0x7effffff, RZ ;  /* 0x7effffff044b7824 */ /* 0x000fc800078e02ff */
[----:B------:R-:W-:Y:S01]  /*8580*/  IMAD.HI.U32 R4, R75, 0x7f000001, R4 ;  /* 0x7f0000014b047827 */ /* 0x000fe200078e0004 */
[----:B------:R-:W-:Y:S02]  /*8590*/  @P1 IADD3 R48, PT, PT, R48, -0x7f000001, RZ ;  /* 0x80ffffff30301810 */ /* 0x000fe40007ffe0ff */
[----:B------:R-:W-:Y:S01]  /*85a0*/  @P0 IADD3 R57, PT, PT, R57, -0x7f000001, RZ ;  /* 0x80ffffff39390810 */ /* 0x000fe20007ffe0ff */
[----:B------:R-:W-:Y:S01]  /*85b0*/  ISETP.GE.U32.AND P0, PT, R67, 0x7f000001, PT ;  /* 0x7f0000014300780c */ /* 0x000fe20003f06070 */
[----:B------:R-:W-:-:S12]  /*85c0*/  ISETP.GE.U32.AND P1, PT, R4, 0x7f000001, PT ;  /* 0x7f0000010400780c */ /* 0x000fd80003f26070 */
[----:B------:R-:W-:Y:S02]  /*85d0*/  @P0 IADD3 R67, PT, PT, R67, -0x7f000001, RZ ;  /* 0x80ffffff43430810 */ /* 0x000fe40007ffe0ff */
        /* <DEDUP_REMOVED lines=11> */
[----:B------:R-:W-:Y:S01]  /*8690*/  ISETP.GE.U32.AND P1, PT, R4, 0x7f000001, PT ;  /* 0x7f0000010400780c */ /* 0x000fe20003f26070 */
[----:B------:R-:W-:-:S08]  /*86a0*/  IADD3 R57, PT, PT, R57, R48, RZ ;  /* 0x0000003039397210 */ /* 0x000fd00007ffe0ff */
[----:B------:R-:W-:-:S04]  /*86b0*/  @P0 IADD3 R67, PT, PT, R67, -0x7f000001, RZ ;  /* 0x80ffffff43430810 */ /* 0x000fc80007ffe0ff */
[----:B------:R-:W-:Y:S01]  /*86c0*/  @P1 IADD3 R4, PT, PT, R4, -0x7f000001, RZ ;  /* 0x80ffffff04041810 */ /* 0x000fe20007ffe0ff */
[----:B------:R-:W-:-:S03]  /*86d0*/  ISETP.GE.U32.AND P0, PT, R57, 0x7f000001, PT ;  /* 0x7f0000013900780c */ /* 0x000fc60003f06070 */
[----:B------:R-:W-:Y:S01]  /*86e0*/  IADD3 R67, PT, PT, R67, R4, RZ ;  /* 0x0000000443437210 */ /* 0x000fe20007ffe0ff */
[----:B------:R-:W-:Y:S01]  /*86f0*/  IMAD.WIDE.U32 R4, R49, R66, RZ ;  /* 0x0000004231047225 */ /* 0x000fe200078e00ff */
[----:B------:R-:W-:-:S03]  /*8700*/  ISETP.GE.U32.AND P1, PT, R46, 0x7f000001, PT ;  /* 0x7f0000012e00780c */ /* 0x000fc60003f26070 */
[----:B------:R-:W-:-:S04]  /*8710*/  IMAD R75, R4, 0x7effffff, RZ ;  /* 0x7effffff044b7824 */ /* 0x000fc800078e02ff */
[----:B------:R-:W-:Y:S01]  /*8720*/  IMAD.HI.U32 R48, R75, 0x7f000001, R4 ;  /* 0x7f0000014b307827 */ /* 0x000fe200078e0004 */
[----:B------:R-:W-:-:S04]  /*8730*/  @P0 IADD3 R57, PT, PT, R57, -0x7f000001, RZ ;  /* 0x80ffffff39390810 */ /* 0x000fc80007ffe0ff */
[----:B------:R-:W-:Y:S01]  /*8740*/  ISETP.GE.U32.AND P0, PT, R48, 0x7f000001, PT ;  /* 0x7f0000013000780c */ /* 0x000fe20003f06070 */
[----:B------:R-:W-:Y:S01]  /*8750*/  @P1 IADD3 R46, PT, PT, R46, -0x7f000001, RZ ;  /* 0x80ffffff2e2e1810 */ /* 0x000fe20007ffe0ff */
[----:B------:R-:W-:-:S03]  /*8760*/  IMAD.WIDE.U32 R4, R69, R54, RZ ;  /* 0x0000003645047225 */ /* 0x000fc600078e00ff */
[----:B------:R-:W-:Y:S01]  /*8770*/  IADD3 R46, PT, PT, R57, R46, RZ ;  /* 0x0000002e392e7210 */ /* 0x000fe20007ffe0ff */
[----:B------:R-:W-:-:S04]  /*8780*/  IMAD R57, R4, 0x7effffff, RZ ;  /* 0x7effffff04397824 */ /* 0x000fc800078e02ff */
[----:B------:R-:W-:-:S03]  /*8790*/  IMAD.HI.U32 R5, R57, 0x7f000001, R4 ;  /* 0x7f00000139057827 */ /* 0x000fc600078e0004 */
[----:B------:R-:W-:Y:S02]  /*87a0*/  @P0 IADD3 R48, PT, PT, R48, -0x7f000001, RZ ;  /* 0x80ffffff30300810 */ /* 0x000fe40007ffe0ff */
[----:B------:R-:W-:-:S03]  /*87b0*/  ISETP.GE.U32.AND P1, PT, R5, 0x7f000001, PT ;  /* 0x7f0000010500780c */ /* 0x000fc60003f26070 */
[----:B------:R-:W-:-:S10]  /*87c0*/  ISETP.GE.U32.AND P0, PT, R48, 0x7f000001, PT ;  /* 0x7f0000013000780c */ /* 0x000fd40003f06070 */
[----:B------:R-:W-:-:S03]  /*87d0*/  @P1 IADD3 R5, PT, PT, R5, -0x7f000001, RZ ;  /* 0x80ffffff05051810 */ /* 0x000fc60007ffe0ff */
[----:B------:R-:W-:-:S04]  /*87e0*/  @P0 IADD3 R48, PT, PT, R48, -0x7f000001, RZ ;  /* 0x80ffffff30300810 */ /* 0x000fc80007ffe0ff */
[----:B------:R-:W-:Y:S01]  /*87f0*/  IADD3 R48, PT, PT, R48, R5, RZ ;  /* 0x0000000530307210 */ /* 0x000fe20007ffe0ff */
[----:B------:R-:W-:-:S04]  /*8800*/  IMAD.WIDE.U32 R4, R79, R68, RZ ;  /* 0x000000444f047225 */ /* 0x000fc800078e00ff */
        /* <DEDUP_REMOVED lines=12> */
[----:B------:R-:W-:-:S09]  /*88d0*/  ISETP.GE.U32.AND P1, PT, R5, 0x7f000001, PT ;  /* 0x7f0000010500780c */ /* 0x000fd20003f26070 */
[----:B------:R-:W-:Y:S02]  /*88e0*/  @P0 IADD3 R48, PT, PT, R48, -0x7f000001, RZ ;  /* 0x80ffffff30300810 */ /* 0x000fe40007ffe0ff */
[----:B------:R-:W-:Y:S02]  /*88f0*/  @P2 IADD3 R63, PT, PT, R63, -0x7f000001, RZ ;  /* 0x80ffffff3f3f2810 */ /* 0x000fe40007ffe0ff */
[----:B------:R-:W-:-:S04]  /*8900*/  @P1 IADD3 R5, PT, PT, R5, -0x7f000001, RZ ;  /* 0x80ffffff05051810 */ /* 0x000fc80007ffe0ff */
[----:B------:R-:W-:Y:S01]  /*8910*/  IADD3 R75, PT, PT, R48, R5, RZ ;  /* 0x00000005304b7210 */ /* 0x000fe20007ffe0ff */
[----:B------:R-:W-:Y:S01]  /*8920*/  IMAD.WIDE.U32 R4, R63, R70, RZ ;  /* 0x000000463f047225 */ /* 0x000fe200078e00ff */
[----:B------:R-:W-:-:S03]  /*8930*/  ISETP.GE.U32.AND P0, PT, R81, 0x7f000001, PT ;  /* 0x7f0000015100780c */ /* 0x000fc60003f06070 */
[----:B------:R-:W-:Y:S01]  /*8940*/  IMAD R57, R4, 0x7effffff, RZ ;  /* 0x7effffff04397824 */ /* 0x000fe200078e02ff */
[----:B------:R-:W-:-:S03]  /*8950*/  ISETP.GE.U32.AND P1, PT, R21, 0x7f000001, PT ;  /* 0x7f0000011500780c */ /* 0x000fc60003f26070 */
[----:B------:R-:W-:-:S05]  /*8960*/  IMAD.HI.U32 R4, R57, 0x7f000001, R4 ;  /* 0x7f00000139047827 */ /* 0x000fca00078e0004 */
[----:B------:R-:W-:Y:S01]  /*8970*/  ISETP.GE.U32.AND P2, PT, R4, 0x7f000001, PT ;  /* 0x7f0000010400780c */ /* 0x000fe20003f46070 */
[----:B------:R-:W-:Y:S01]  /*8980*/  @P0 IADD3 R81, PT, PT, R81, -0x7f000001, RZ ;  /* 0x80ffffff51510810 */ /* 0x000fe20007ffe0ff */
[----:B------:R-:W-:-:S03]  /*8990*/  ISETP.GE.U32.AND P0, PT, R46, 0x7f000001, PT ;  /* 0x7f0000012e00780c */ /* 0x000fc60003f06070 */
[----:B------:R-:W-:Y:S01]  /*89a0*/  @P1 IADD3 R21, PT, PT, R21, -0x7f000001, RZ ;  /* 0x80ffffff15151810 */ /* 0x000fe20007ffe0ff */
[----:B------:R-:W-:-:S07]  /*89b0*/  ISETP.GE.U32.AND P1, PT, R67, 0x7f000001, PT ;  /* 0x7f0000014300780c */ /* 0x000fce0003f26070 */
[----:B------:R-:W-:Y:S01]  /*89c0*/  @P2 IADD3 R4, PT, PT, R4, -0x7f000001, RZ ;  /* 0x80ffffff04042810 */ /* 0x000fe20007ffe0ff */
[----:B------:R-:W-:Y:S01]  /*89d0*/  ISETP.GE.U32.AND P2, PT, R45, 0x7f000001, PT ;  /* 0x7f0000012d00780c */ /* 0x000fe20003f46070 */
[----:B------:R-:W-:Y:S01]  /*89e0*/  @P0 IADD3 R46, PT, PT, R46, -0x7f000001, RZ ;  /* 0x80ffffff2e2e0810 */ /* 0x000fe20007ffe0ff */
[----:B------:R-:W-:Y:S01]  /*89f0*/  ISETP.GE.U32.AND P0, PT, R75, 0x7f000001, PT ;  /* 0x7f0000014b00780c */ /* 0x000fe20003f06070 */
[----:B------:R-:W-:Y:S01]  /*8a00*/  IADD3 R21, PT, PT, R21, R4, RZ ;  /* 0x0000000415157210 */ /* 0x000fe20007ffe0ff */
[----:B------:R-:W-:Y:S01]  /*8a10*/  IMAD.WIDE.U32 R4, R81, R70, RZ ;  /* 0x0000004651047225 */ /* 0x000fe200078e00ff */
[----:B------:R-:W-:-:S03]  /*8a20*/  @P1 IADD3 R67, PT, PT, R67, -0x7f000001, RZ ;  /* 0x80ffffff43431810 */ /* 0x000fc60007ffe0ff */
[----:B------:R-:W-:-:S04]  /*8a30*/  IMAD R57, R4, 0x7effffff, RZ ;  /* 0x7effffff04397824 */ /* 0x000fc800078e02ff */
[----:B------:R-:W-:Y:S01]  /*8a40*/  IMAD.HI.U32 R48, R57, 0x7f000001, R4 ;  /* 0x7f00000139307827 */ /* 0x000fe200078e0004 */
[----:B------:R-:W-:-:S03]  /*8a50*/  @P2 IADD3 R45, PT, PT, R45, -0x7f000001, RZ ;  /* 0x80ffffff2d2d2810 */ /* 0x000fc60007ffe0ff */
[----:B------:R-:W-:Y:S01]  /*8a60*/  IMAD.WIDE.U32 R4, R67, R70, RZ ;  /* 0x0000004643047225 */ /* 0x000fe200078e00ff */
[----:B------:R-:W-:-:S03]  /*8a70*/  @P0 IADD3 R75, PT, PT, R75, -0x7f000001, RZ ;  /* 0x80ffffff4b4b0810 */ /* 0x000fc60007ffe0ff */
[----:B------:R-:W-:Y:S01]  /*8a80*/  IMAD R57, R4, 0x7effffff, RZ ;  /* 0x7effffff04397824 */ /* 0x000fe200078e02ff */
[----:B------:R-:W-:-:S03]  /*8a90*/  IADD3 R45, PT, PT, R46, R45, RZ ;  /* 0x0000002d2e2d7210 */ /* 0x000fc60007ffe0ff */
[----:B------:R-:W-:-:S04]  /*8aa0*/  IMAD.HI.U32 R46, R57, 0x7f000001, R4 ;  /* 0x7f000001392e7827 */ /* 0x000fc800078e0004 */
[----:B------:R-:W-:-:S04]  /*8ab0*/  IMAD.WIDE.U32 R4, R75, R70, RZ ;  /* 0x000000464b047225 */ /* 0x000fc800078e00ff */
[----:B------:R-:W-:-:S04]  /*8ac0*/  IMAD R57, R4, 0x7effffff, RZ ;  /* 0x7effffff04397824 */ /* 0x000fc800078e02ff */
[----:B------:R-:W-:-:S04]  /*8ad0*/  IMAD.HI.U32 R57, R57, 0x7f000001, R4 ;  /* 0x7f00000139397827 */ /* 0x000fc800078e0004 */
        /* <DEDUP_REMOVED lines=9> */
[----:B------:R-:W-:Y:S01]  /*8b70*/  IMAD R93, R4, 0x7effffff, RZ ;  /* 0x7effffff045d7824 */ /* 0x000fe200078e02ff */
[----:B--2---:R-:W-:-:S03]  /*8b80*/  R2UR UR7, R50 ;  /* 0x00000000320772ca */ /* 0x004fc600000e0000 */
[----:B------:R-:W-:Y:S01]  /*8b90*/  IMAD.HI.U32 R5, R93, 0x7f000001, R4 ;  /* 0x7f0000015d057827 */ /* 0x000fe200078e0004 */
[----:B------:R-:W-:-:S04]  /*8ba0*/  ISETP.GE.U32.AND P0, PT, R82, 0x7f000001, PT ;  /* 0x7f0000015200780c */ /* 0x000fc80003f06070 */
[----:B------:R-:W-:-:S05]  /*8bb0*/  ISETP.GE.U32.AND P1, PT, R5, 0x7f000001, PT ;  /* 0x7f0000010500780c */ /* 0x000fca0003f26070 */
[----:B------:R-:W-:-:S04]  /*8bc0*/  IADD3 R60, PT, PT, R60, UR7, RZ ;  /* 0x000000073c3c7c10 */ /* 0x000fc8000fffe0ff */
[----:B------:R-:W-:Y:S01]  /*8bd0*/  @P0 IADD3 R82, PT, PT, R82, -0x7f000001, RZ ;  /* 0x80ffffff52520810 */ /* 0x000fe20007ffe0ff */
[----:B------:R-:W-:-:S03]  /*8be0*/  ISETP.GE.U32.AND P0, PT, R60, 0x7f000001, PT ;  /* 0x7f0000013c00780c */ /* 0x000fc60003f06070 */
[----:B------:R-:W-:Y:S01]  /*8bf0*/  @P1 IADD3 R5, PT, PT, R5, -0x7f000001, RZ ;  /* 0x80ffffff05051810 */ /* 0x000fe20007ffe0ff */
[----:B------:R-:W-:-:S09]  /*8c00*/  ISETP.GE.U32.AND P1, PT, R85, 0x7f000001, PT ;  /* 0x7f0000015500780c */ /* 0x000fd20003f26070 */
[----:B------:R-:W-:-:S04]  /*8c10*/  @P0 IADD3 R60, PT, PT, R60, -0x7f000001, RZ ;  /* 0x80ffffff3c3c0810 */ /* 0x000fc80007ffe0ff */
[----:B------:R-:W-:Y:S02]  /*8c20*/  @P1 IADD3 R85, PT, PT, R85, -0x7f000001, RZ ;  /* 0x80ffffff55551810 */ /* 0x000fe40007ffe0ff */
[----:B------:R-:W-:Y:S01]  /*8c30*/  IADD3 R82, PT, PT, R82, R5, RZ ;  /* 0x0000000552527210 */ /* 0x000fe20007ffe0ff */
[----:B------:R-:W-:Y:S01]  /*8c40*/  IMAD.WIDE.U32 R4, R87, R16, RZ ;  /* 0x0000001057047225 */ /* 0x000fe200078e00ff */
[----:B------:R-:W-:Y:S01]  /*8c50*/  IADD3 R70, PT, PT, R60, R85, RZ ;  /* 0x000000553c467210 */ /* 0x000fe20007ffe0ff */
[----:B------:R-:W-:Y:S02]  /*8c60*/  ISETP.GE.U32.AND P1, PT, R53, 0x7f000001, PT ;  /* 0x7f0000013500780c */ /* 0x000fe40003f26070 */
[----:B------:R-:W-:Y:S02]  /*8c70*/  IMAD R93, R4, 0x7effffff, RZ ;  /* 0x7effffff045d7824 */ /* 0x000fe400078e02ff */
[----:B------:R-:W-:Y:S02]  /*8c80*/  ISETP.GE.U32.AND P0, PT, R70, 0x7f000001, PT ;  /* 0x7f0000014600780c */ /* 0x000fe40003f06070 */
[----:B------:R-:W-:-:S04]  /*8c90*/  IMAD.HI.U32 R50, R93, 0x7f000001, R4 ;  /* 0x7f0000015d327827 */ /* 0x000fc800078e0004 */
[----:B------:R-:W-:-:S04]  /*8ca0*/  IMAD.WIDE.U32 R4, R51, R16, RZ ;  /* 0x0000001033047225 */ /* 0x000fc800078e00ff */
[----:B------:R-:W-:Y:S01]  /*8cb0*/  IMAD R85, R4, 0x7effffff, RZ ;  /* 0x7effffff04557824 */ /* 0x000fe200078e02ff */
[----:B------:R-:W-:Y:S02]  /*8cc0*/  @P1 IADD3 R53, PT, PT, R53, -0x7f000001, RZ ;  /* 0x80ffffff35351810 */ /* 0x000fe40007ffe0ff */
[----:B------:R-:W-:Y:S01]  /*8cd0*/  @P0 IADD3 R70, PT, PT, R70, -0x7f000001, RZ ;  /* 0x80ffffff46460810 */ /* 0x000fe20007ffe0ff */
[----:B------:R-:W-:-:S04]  /*8ce0*/  IMAD.HI.U32 R16, R85, 0x7f000001, R4 ;  /* 0x7f00000155107827 */ /* 0x000fc800078e0004 */
[----:B------:R-:W-:Y:S01]  /*8cf0*/  IMAD.WIDE.U32 R4, R49, R22, RZ ;  /* 0x0000001631047225 */ /* 0x000fe200078e00ff */
[----:B------:R-:W-:-:S03]  /*8d00*/  IADD3 R70, PT, PT, R70, R53, RZ ;  /* 0x0000003546467210 */ /* 0x000fc60007ffe0ff */
[----:B------:R-:W-:-:S04]  /*8d10*/  IMAD R53, R4, 0x7effffff, RZ ;  /* 0x7effffff04357824 */ /* 0x000fc800078e02ff */
[----:B------:R-:W-:Y:S01]  /*8d20*/  IMAD.HI.U32 R5, R53, 0x7f000001, R4 ;  /* 0x7f00000135057827 */ /* 0x000fe200078e0004 */
[----:B------:R-:W-:-:S04]  /*8d30*/  ISETP.GE.U32.AND P0, PT, R20, 0x7f000001, PT ;  /* 0x7f0000011400780c */ /* 0x000fc80003f06070 */
[----:B------:R-:W-:-:S09]  /*8d40*/  ISETP.GE.U32.AND P1, PT, R5, 0x7f000001, PT ;  /* 0x7f0000010500780c */ /* 0x000fd20003f26070 */
[----:B------:R-:W-:Y:S01]  /*8d50*/  @P0 IADD3 R20, PT, PT, R20, -0x7f000001, RZ ;  /* 0x80ffffff14140810 */ /* 0x000fe20007ffe0ff */
[----:B------:R-:W-:-:S03]  /*8d60*/  ISETP.GE.U32.AND P0, PT, R70, 0x7f000001, PT ;  /* 0x7f0000014600780c */ /* 0x000fc60003f06070 */
[----:B------:R-:W-:Y:S01]  /*8d70*/  @P1 IADD3 R5, PT, PT, R5, -0x7f000001, RZ ;  /* 0x80ffffff05051810 */ /* 0x000fe20007ffe0ff */
[----:B------:R-:W-:-:S03]  /*8d80*/  ISETP.GE.U32.AND P1, PT, R23, 0x7f000001, PT ;  /* 0x7f0000011700780c */ /* 0x000fc60003f26070 */
[----:B------:R-:W-:Y:S01]  /*8d90*/  IADD3 R20, PT, PT, R20, R5, RZ ;  /* 0x0000000514147210 */ /* 0x000fe20007ffe0ff */
[----:B------:R-:W-:-:S05]  /*8da0*/  IMAD.WIDE.U32 R4, R69, R22, RZ ;  /* 0x0000001645047225 */ /* 0x000fca00078e00ff */
[----:B------:R-:W-:Y:S01]  /*8db0*/  @P0 IADD3 R70, PT, PT, R70, -0x7f000001, RZ ;  /* 0x80ffffff46460810 */ /* 0x000fe20007ffe0ff */
[----:B------:R-:W-:-:S03]  /*8dc0*/  IMAD R53, R4, 0x7effffff, RZ ;  /* 0x7effffff04357824 */ /* 0x000fc600078e02ff */
[----:B------:R-:W-:Y:S01]  /*8dd0*/  @P1 IADD3 R23, PT, PT, R23, -0x7f000001, RZ ;  /* 0x80ffffff17171810 */ /* 0x000fe20007ffe0ff */
[----:B------:R-:W-:-:S03]  /*8de0*/  IMAD.HI.U32 R53, R53, 0x7f000001, R4 ;  /* 0x7f00000135357827 */ /* 0x000fc600078e0004 */
[----:B------:R-:W-:Y:S01]  /*8df0*/  IADD3 R70, PT, PT, R70, R23, RZ ;  /* 0x0000001746467210 */ /* 0x000fe20007ffe0ff */
[----:B------:R-:W-:Y:S01]  /*8e00*/  IMAD.WIDE.U32 R4, R79, R22, RZ ;  /* 0x000000164f047225 */ /* 0x000fe200078e00ff */
[----:B------:R-:W-:-:S03]  /*8e10*/  ISETP.GE.U32.AND P1, PT, R59, 0x7f000001, PT ;  /* 0x7f0000013b00780c */ /* 0x000fc60003f26070 */
[----:B------:R-:W-:Y:S01]  /*8e20*/  ISETP.GE.U32.AND P0, PT, R70, 0x7f000001, PT ;  /* 0x7f0000014600780c */ /* 0x000fe20003f06070 */
[----:B------:R-:W-:-:S04]  /*8e30*/  IMAD R23, R4, 0x7effffff, RZ ;  /* 0x7effffff04177824 */ /* 0x000fc800078e02ff */
[----:B------:R-:W-:-:S04]  /*8e40*/  IMAD.HI.U32 R23, R23, 0x7f000001, R4 ;  /* 0x7f00000117177827 */ /* 0x000fc800078e0004 */
[----:B------:R-:W-:Y:S01]  /*8e50*/  IMAD.WIDE.U32 R4, R47, R22, RZ ;  /* 0x000000162f047225 */ /* 0x000fe200078e00ff */
[----:B------:R-:W-:-:S03]  /*8e60*/  @P1 IADD3 R59, PT, PT, R59, -0x7f000001, RZ ;  /* 0x80ffffff3b3b1810 */ /* 0x000fc60007ffe0ff */
[----:B------:R-:W-:Y:S01]  /*8e70*/  IMAD R85, R4, 0x7effffff, RZ ;  /* 0x7effffff04557824 */ /* 0x000fe200078e02ff */
[----:B------:R-:W-:-:S03]  /*8e80*/  @P0 IADD3 R70, PT, PT, R70, -0x7f000001, RZ ;  /* 0x80ffffff46460810 */ /* 0x000fc60007ffe0ff */
[----:B------:R-:W-:Y:S01]  /*8e90*/  IMAD.HI.U32 R22, R85, 0x7f000001, R4 ;  /* 0x7f00000155167827 */ /* 0x000fe200078e0004 */
[----:B------:R-:W-:-:S03]  /*8ea0*/  IADD3 R17, PT, PT, R86, R17, RZ ;  /* 0x0000001156117210 */ /* 0x000fc60007ffe0ff */
        /* <DEDUP_REMOVED lines=10> */
[----:B------:R-:W-:-:S06]  /*8f50*/  IADD3 R20, PT, PT, R20, R5, RZ ;  /* 0x0000000514147210 */ /* 0x000fcc0007ffe0ff */
[----:B------:R-:W-:-:S04]  /*8f60*/  @P0 IADD3 R86, PT, PT, R86, -0x7f000001, RZ ;  /* 0x80ffffff56560810 */ /* 0x000fc80007ffe0ff */
[----:B------:R-:W-:Y:S01]  /*8f70*/  @P1 IADD3 R57, PT, PT, R57, -0x7f000001, RZ ;  /* 0x80ffffff39391810 */ /* 0x000fe20007ffe0ff */
[----:B------:R-:W-:-:S03]  /*8f80*/  IMAD.WIDE.U32 R4, R81, R84, RZ ;  /* 0x0000005451047225 */ /* 0x000fc600078e00ff */
[----:B------:R-:W-:Y:S01]  /*8f90*/  IADD3 R57, PT, PT, R86, R57, RZ ;  /* 0x0000003956397210 */ /* 0x000fe20007ffe0ff */
[----:B------:R-:W-:-:S04]  /*8fa0*/  IMAD R59, R4, 0x7effffff, RZ ;  /* 0x7effffff043b7824 */ /* 0x000fc800078e02ff */
[----:B------:R-:W-:Y:S01]  /*8fb0*/  ISETP.GE.U32.AND P2, PT, R57, 0x7f000001, PT ;  /* 0x7f0000013900780c */ /* 0x000fe20003f46070 */
[----:B------:R-:W-:-:S04]  /*8fc0*/  IMAD.HI.U32 R70, R59, 0x7f000001, R4 ;  /* 0x7f0000013b467827 */ /* 0x000fc800078e0004 */
[----:B------:R-:W-:-:S04]  /*8fd0*/  IMAD.WIDE.U32 R4, R67, R84, RZ ;  /* 0x0000005443047225 */ /* 0x000fc800078e00ff */
[----:B------:R-:W-:Y:S02]  /*8fe0*/  IMAD R59, R4, 0x7effffff, RZ ;  /* 0x7effffff043b7824 */ /* 0x000fe400078e02ff */
[----:B------:R-:W-:Y:S02]  /*8ff0*/  IMAD.WIDE.U32 R84, R75, R84, RZ ;  /* 0x000000544b547225 */ /* 0x000fe400078e00ff */
[----:B------:R-:W-:Y:S02]  /*9000*/  @P2 IADD3 R57, PT, PT, R57, -0x7f000001, RZ ;  /* 0x80ffffff39392810 */ /* 0x000fe40007ffe0ff */
[----:B------:R-:W-:-:S04]  /*9010*/  IMAD.HI.U32 R86, R59, 0x7f000001, R4 ;  /* 0x7f0000013b567827 */ /* 0x000fc800078e0004 */
[----:B------:R-:W-:Y:S01]  /*9020*/  IMAD R5, R84, 0x7effffff, RZ ;  /* 0x7effffff54057824 */ /* 0x000fe200078e02ff */
[----:B------:R-:W-:-:S03]  /*9030*/  ISETP.GE.U32.AND P0, PT, R45, 0x7f000001, PT ;  /* 0x7f0000012d00780c */ /* 0x000fc60003f06070 */
[----:B------:R-:W-:-:S04]  /*9040*/  IMAD.HI.U32 R84, R5, 0x7f000001, R84 ;  /* 0x7f00000105547827 */ /* 0x000fc800078e0054 */
[----:B------:R-:W-:-:S04]  /*9050*/  IMAD.WIDE.U32 R4, R57, UR5, RZ ;  /* 0x0000000539047c25 */ /* 0x000fc8000f8e00ff */
[----:B------:R-:W-:-:S04]  /*9060*/  IMAD R59, R4, 0x7effffff, RZ ;  /* 0x7effffff043b7824 */ /* 0x000fc800078e02ff */
[----:B------:R-:W-:Y:S01]  /*9070*/  IMAD.HI.U32 R59, R59, 0x7f000001, R4 ;  /* 0x7f0000013b3b7827 */ /* 0x000fe200078e0004 */
[----:B------:R-:W-:Y:S01]  /*9080*/  @P0 IADD3 R45, PT, PT, R45, -0x7f000001, RZ ;  /* 0x80ffffff2d2d0810 */ /* 0x000fe20007ffe0ff */
[----:B------:R-:W-:-:S03]  /*9090*/  ISETP.GE.U32.AND P1, PT, R46, 0x7f000001, PT ;  /* 0x7f0000012e00780c */ /* 0x000fc60003f26070 */
[----:B------:R-:W-:Y:S01]  /*90a0*/  ISETP.GE.U32.AND P0, PT, R59, 0x7f000001, PT ;  /* 0x7f0000013b00780c */ /* 0x000fe20003f06070 */
[----:B------:R-:W-:-:S09]  /*90b0*/  ISETP.GE.U32.AND P2, PT, R53, 0x7f000001, PT ;  /* 0x7f0000013500780c */ /* 0x000fd20003f46070 */
[----:B------:R-:W-:-:S03]  /*90c0*/  @P1 IADD3 R46, PT, PT, R46, -0x7f000001, RZ ;  /* 0x80ffffff2e2e1810 */ /* 0x000fc60007ffe0ff */
[----:B------:R-:W-:Y:S01]  /*90d0*/  @P0 IADD3 R59, PT, PT, R59, -0x7f000001, RZ ;  /* 0x80ffffff3b3b0810 */ /* 0x000fe20007ffe0ff */
[----:B------:R-:W-:Y:S01]  /*90e0*/  ISETP.GE.U32.AND P0, PT, R21, 0x7f000001, PT ;  /* 0x7f0000011500780c */ /* 0x000fe20003f06070 */
[----:B------:R-:W-:Y:S02]  /*90f0*/  IADD3 R45, PT, PT, R45, R46, RZ ;  /* 0x0000002e2d2d7210 */ /* 0x000fe40007ffe0ff */
[----:B------:R-:W-:Y:S01]  /*9100*/  @P2 IADD3 R53, PT, PT, R53, -0x7f000001, RZ ;  /* 0x80ffffff35352810 */ /* 0x000fe20007ffe0ff */
[----:B------:R-:W-:Y:S01]  /*9110*/  ISETP.GE.U32.AND P1, PT, R82, 0x7f000001, PT ;  /* 0x7f0000015200780c */ /* 0x000fe20003f26070 */
[----:B------:R-:W-:Y:S01]  /*9120*/  IMAD.WIDE.U32 R4, R59, 0x5fffffa, RZ ;  /* 0x05fffffa3b047825 */ /* 0x000fe200078e00ff */
[----:B------:R-:W-:-:S03]  /*9130*/  ISETP.GE.U32.AND P2, PT, R45, 0x7f000001, PT ;  /* 0x7f0000012d00780c */ /* 0x000fc60003f46070 */
[----:B------:R-:W-:-:S04]  /*9140*/  IMAD R59, R59, 0x6, RZ ;  /* 0x000000063b3b7824 */ /* 0x000fc800078e02ff */
[----:B------:R-:W-:Y:S01]  /*9150*/  @P0 IADD3 R21, PT, PT, R21, -0x7f000001, RZ ;  /* 0x80ffffff15150810 */ /* 0x000fe20007ffe0ff */
[----:B------:R-:W-:-:S04]  /*9160*/  IMAD.HI.U32 R46, R59, 0x7f000001, R4 ;  /* 0x7f0000013b2e7827 */ /* 0x000fc800078e0004 */
[----:B------:R-:W-:Y:S01]  /*9170*/  IMAD.WIDE.U32 R4, R21, UR4, RZ ;  /* 0x0000000415047c25 */ /* 0x000fe2000f8e00ff */
[----:B------:R-:W-:-:S03]  /*9180*/  @P2 IADD3 R45, PT, PT, R45, -0x7f000001, RZ ;  /* 0x80ffffff2d2d2810 */ /* 0x000fc60007ffe0ff */
[----:B------:R-:W-:Y:S01]  /*9190*/  IMAD R59, R4, 0x7effffff, RZ ;  /* 0x7effffff043b7824 */ /* 0x000fe200078e02ff */
[----:B------:R-:W-:Y:S01]  /*91a0*/  @P1 IADD3 R82, PT, PT, R82, -0x7f000001, RZ ;  /* 0x80ffffff52521810 */ /* 0x000fe20007ffe0ff */
[----:B------:R-:W-:Y:S02]  /*91b0*/  ISETP.GE.U32.AND P1, PT, R48, 0x7f000001, PT ;  /* 0x7f0000013000780c */ /* 0x000fe40003f26070 */
[----:B------:R-:W-:-:S04]  /*91c0*/  IMAD.HI.U32 R59, R59, 0x7f000001, R4 ;  /* 0x7f0000013b3b7827 */ /* 0x000fc800078e0004 */
[----:B------:R-:W-:-:S04]  /*91d0*/  IMAD.WIDE.U32 R4, R45, UR6, RZ ;  /* 0x000000062d047c25 */ /* 0x000fc8000f8e00ff */
[----:B------:R-:W-:-:S04]  /*91e0*/  IMAD R85, R4, 0x7effffff, RZ ;  /* 0x7effffff04557824 */ /* 0x000fc800078e02ff */
[----:B------:R-:W-:Y:S01]  /*91f0*/  IMAD.HI.U32 R85, R85, 0x7f000001, R4 ;  /* 0x7f00000155557827 */ /* 0x000fe200078e0004 */
[----:B------:R-:W-:-:S04]  /*9200*/  @P1 IADD3 R48, PT, PT, R48, -0x7f000001, RZ ;  /* 0x80ffffff30301810 */ /* 0x000fc80007ffe0ff */
[----:B------:R-:W-:Y:S01]  /*9210*/  ISETP.GE.U32.AND P1, PT, R85, 0x7f000001, PT ;  /* 0x7f0000015500780c */ /* 0x000fe20003f26070 */
[----:B------:R-:W-:Y:S01]  /*9220*/  ISETP.GE.U32.AND P0, PT, R17, 0x7f000001, PT ;  /* 0x7f0000011100780c */ /* 0x000fe20003f06070 */
[----:B------:R-:W-:Y:S01]  /*9230*/  IADD3 R53, PT, PT, R82, R53, RZ ;  /* 0x0000003552357210 */ /* 0x000fe20007ffe0ff */
[----:B------:R-:W-:-:S10]  /*9240*/  ISETP.GE.U32.AND P2, PT, R70, 0x7f000001, PT ;  /* 0x7f0000014600780c */ /* 0x000fd40003f46070 */
[----:B------:R-:W-:Y:S01]  /*9250*/  @P1 IADD3 R85, PT, PT, R85, -0x7f000001, RZ ;  /* 0x80ffffff55551810 */ /* 0x000fe20007ffe0ff */
[----:B------:R-:W-:Y:S01]  /*9260*/  ISETP.GE.U32.AND P1, PT, R53, 0x7f000001, PT ;  /* 0x7f0000013500780c */ /* 0x000fe20003f26070 */
[----:B------:R-:W-:Y:S01]  /*9270*/  @P0 IADD3 R17, PT, PT, R17, -0x7f000001, RZ ;  /* 0x80ffffff11110810 */ /* 0x000fe20007ffe0ff */
[----:B------:R-:W-:Y:S02]  /*9280*/  ISETP.GE.U32.AND P0, PT, R52, 0x7f000001, PT ;  /* 0x7f0000013400780c */ /* 0x000fe40003f06070 */
[----:B------:R-:W-:Y:S01]  /*9290*/  IMAD.WIDE.U32 R4, R85, 0x5fffffa, RZ ;  /* 0x05fffffa55047825 */ /* 0x000fe200078e00ff */
[----:B------:R-:W-:Y:S02]  /*92a0*/  @P2 IADD3 R70, PT, PT, R70, -0x7f000001, RZ ;  /* 0x80ffffff46462810 */ /* 0x000fe40007ffe0ff */
[----:B------:R-:W-:Y:S01]  /*92b0*/  IADD3 R17, PT, PT, R17, R48, RZ ;  /* 0x0000003011117210 */ /* 0x000fe20007ffe0ff */
[----:B------:R-:W-:-:S05]  /*92c0*/  IMAD R85, R85, 0x6, RZ ;  /* 0x0000000655557824 */ /* 0x000fca00078e02ff */
[----:B------:R-:W-:Y:S01]  /*92d0*/  @P1 IADD3 R53, PT, PT, R53, -0x7f000001, RZ ;  /* 0x80ffffff35351810 */ /* 0x000fe20007ffe0ff */
[----:B------:R-:W-:Y:S01]  /*92e0*/  ISETP.GE.U32.AND P1, PT, R9, 0x7f000001, PT ;  /* 0x7f0000010900780c */ /* 0x000fe20003f26070 */
[----:B------:R-:W-:Y:S01]  /*92f0*/  @P0 IADD3 R52, PT, PT, R52, -0x7f000001, RZ ;  /* 0x80ffffff34340810 */ /* 0x000fe20007ffe0ff */
[----:B------:R-:W-:Y:S01]  /*9300*/  IMAD.HI.U32 R48, R85, 0x7f000001, R4 ;  /* 0x7f00000155307827 */ /* 0x000fe200078e0004 */
[----:B------:R-:W-:Y:S01]  /*9310*/  ISETP.GE.U32.AND P0, PT, R17, 0x7f000001, PT ;  /* 0x7f0000011100780c */ /* 0x000fe20003f06070 */
[----:B------:R-:W-:Y:S02]  /*9320*/  IADD3 R70, PT, PT, R53, R70, RZ ;  /* 0x0000004635467210 */ /* 0x000fe40007ffe0ff */
[----:B------:R-:W-:Y:S01]  /*9330*/  IADD3 R85, PT, PT, R55, R52, RZ ;  /* 0x0000003437557210 */ /* 0x000fe20007ffe0ff */
[----:B------:R-:W-:Y:S01]  /*9340*/  IMAD.WIDE.U32 R52, R45, UR4, RZ ;  /* 0x000000042d347c25 */ /* 0x000fe2000f8e00ff */
[----:B------:R-:W-:-:S03]  /*9350*/  ISETP.GE.U32.AND P3, PT, R76, 0x7f000001, PT ;  /* 0x7f0000014c00780c */ /* 0x000fc60003f66070 */
[----:B------:R-:W-:Y:S01]  /*9360*/  IMAD R5, R52, 0x7effffff, RZ ;  /* 0x7effffff34057824 */ /* 0x000fe200078e02ff */
[----:B------:R-:W-:Y:S01]  /*9370*/  ISETP.GE.U32.AND P2, PT, R85, 0x7f000001, PT ;  /* 0x7f0000015500780c */ /* 0x000fe20003f46070 */
[----:B------:R-:W-:Y:S02]  /*9380*/  @P1 IADD3 R9, PT, PT, R9, -0x7f000001, RZ ;  /* 0x80ffffff09091810 */ /* 0x000fe40007ffe0ff */
[----:B------:R-:W-:Y:S02]  /*9390*/  IMAD.HI.U32 R52, R5, 0x7f000001, R52 ;  /* 0x7f00000105347827 */ /* 0x000fe400078e0034 */
[----:B------:R-:W-:Y:S02]  /*93a0*/  IADD3 R53, PT, PT, R60, R9, RZ ;  /* 0x000000093c357210 */ /* 0x000fe40007ffe0ff */
[----:B------:R-:W-:Y:S01]  /*93b0*/  @P0 IADD3 R17, PT, PT, R17, -0x7f000001, RZ ;  /* 0x80ffffff11110810 */ /* 0x000fe20007ffe0ff */
[----:B------:R-:W-:Y:S02]  /*93c0*/  ISETP.GE.U32.AND P1, PT, R58, 0x7f000001, PT ;  /* 0x7f0000013a00780c */ /* 0x000fe40003f26070 */
[----:B------:R-:W-:Y:S01]  /*93d0*/  ISETP.GE.U32.AND P0, PT, R53, 0x7f000001, PT ;  /* 0x7f0000013500780c */ /* 0x000fe20003f06070 */
[----:B------:R-:W-:-:S02]  /*93e0*/  @P3 IADD3 R76, PT, PT, R76, -0x7f000001, RZ ;  /* 0x80ffffff4c4c3810 */ /* 0x000fc40007ffe0ff */
[----:B------:R-:W-:-:S04]  /*93f0*/  @P2 IADD3 R85, PT, PT, R85, -0x7f000001, RZ ;  /* 0x80ffffff55552810 */ /* 0x000fc80007ffe0ff */
[----:B------:R-:W-:-:S04]  /*9400*/  IADD3 R85, PT, PT, R85, R76, RZ ;  /* 0x0000004c55557210 */ /* 0x000fc80007ffe0ff */
[----:B------:R-:W-:Y:S01]  /*9410*/  @P1 IADD3 R58, PT, PT, R58, -0x7f000001, RZ ;  /* 0x80ffffff3a3a1810 */ /* 0x000fe20007ffe0ff */
[----:B------:R-:W-:Y:S01]  /*9420*/  ISETP.GE.U32.AND P1, PT, R50, 0x7f000001, PT ;  /* 0x7f0000013200780c */ /* 0x000fe20003f26070 */
[----:B------:R-:W-:Y:S01]  /*9430*/  @P0 IADD3 R53, PT, PT, R53, -0x7f000001, RZ ;  /* 0x80ffffff35350810 */ /* 0x000fe20007ffe0ff */
[----:B------:R-:W-:-:S03]  /*9440*/  ISETP.GE.U32.AND P0, PT, R85, 0x7f000001, PT ;  /* 0x7f0000015500780c */ /* 0x000fc60003f06070 */
[----:B------:R-:W-:Y:S01]  /*9450*/  IADD3 R53, PT, PT, R53, R58, RZ ;  /* 0x0000003a35357210 */ /* 0x000fe20007ffe0ff */
[----:B------:R-:W-:-:S07]  /*9460*/  IMAD.WIDE.U32 R4, R17, UR5, RZ ;  /* 0x0000000511047c25 */ /* 0x000fce000f8e00ff */
[----:B------:R-:W-:Y:S01]  /*9470*/  @P1 IADD3 R50, PT, PT, R50, -0x7f000001, RZ ;  /* 0x80ffffff32321810 */ /* 0x000fe20007ffe0ff */
[----:B------:R-:W-:Y:S01]  /*9480*/  ISETP.GE.U32.AND P1, PT, R16, 0x7f000001, PT ;  /* 0x7f0000011000780c */ /* 0x000fe20003f26070 */
[----:B------:R-:W-:Y:S01]  /*9490*/  @P0 IADD3 R85, PT, PT, R85, -0x7f000001, RZ ;  /* 0x80ffffff55550810 */ /* 0x000fe20007ffe0ff */
[----:B------:R-:W-:Y:S01]  /*94a0*/  ISETP.GE.U32.AND P0, PT, R53, 0x7f000001, PT ;  /* 0x7f0000013500780c */ /* 0x000fe20003f06070 */
[----:B------:R-:W-:Y:S02]  /*94b0*/  IMAD R9, R4, 0x7effffff, RZ ;  /* 0x7effffff04097824 */ /* 0x000fe400078e02ff */
[----:B------:R-:W-:Y:S02]  /*94c0*/  IADD3 R50, PT, PT, R85, R50, RZ ;  /* 0x0000003255327210 */ /* 0x000fe40007ffe0ff */
[----:B------:R-:W-:-:S04]  /*94d0*/  IMAD.HI.U32 R9, R9, 0x7f000001, R4 ;  /* 0x7f00000109097827 */ /* 0x000fc800078e0004 */
[----:B------:R-:W-:Y:S02]  /*94e0*/  IMAD.WIDE.U32 R4, R57, UR4, RZ ;  /* 0x0000000439047c25 */ /* 0x000fe4000f8e00ff */
[----:B------:R-:W-:Y:S01]  /*94f0*/  @P1 IADD3 R16, PT, PT, R16, -0x7f000001, RZ ;  /* 0x80ffffff10101810 */ /* 0x000fe20007ffe0ff */
[----:B------:R-:W-:Y:S01]  /*9500*/  ISETP.GE.U32.AND P1, PT, R23, 0x7f000001, PT ;  /* 0x7f0000011700780c */ /* 0x000fe20003f26070 */
[----:B------:R-:W-:Y:S01]  /*9510*/  @P0 IADD3 R53, PT, PT, R53, -0x7f000001, RZ ;  /* 0x80ffffff35350810 */ /* 0x000fe20007ffe0ff */
[----:B------:R-:W-:Y:S01]  /*9520*/  ISETP.GE.U32.AND P0, PT, R50, 0x7f000001, PT ;  /* 0x7f0000013200780c */ /* 0x000fe20003f06070 */
[----:B------:R-:W-:-:S04]  /*9530*/  IMAD R93, R4, 0x7effffff, RZ ;  /* 0x7effffff045d7824 */ /* 0x000fc800078e02ff */
[----:B------:R-:W-:Y:S01]  /*9540*/  IMAD.HI.U32 R76, R93, 0x7f000001, R4 ;  /* 0x7f0000015d4c7827 */ /* 0x000fe200078e0004 */
[----:B------:R-:W-:-:S03]  /*9550*/  IADD3 R93, PT, PT, R53, R16, RZ ;  /* 0x00000010355d7210 */ /* 0x000fc60007ffe0ff */
[----:B------:R-:W-:Y:S02]  /*9560*/  IMAD.WIDE.U32 R4, R45, UR5, RZ ;  /* 0x000000052d047c25 */ /* 0x000fe4000f8e00ff */
[----:B------:R-:W-:Y:S02]  /*9570*/  @P1 IADD3 R23, PT, PT, R23, -0x7f000001, RZ ;  /* 0x80ffffff17171810 */ /* 0x000fe40007ffe0ff */
[----:B------:R-:W-:Y:S01]  /*9580*/  IMAD R85, R4, 0x7effffff, RZ ;  /* 0x7effffff04557824 */ /* 0x000fe200078e02ff */
[----:B------:R-:W-:Y:S01]  /*9590*/  @P0 IADD3 R50, PT, PT, R50, -0x7f000001, RZ ;  /* 0x80ffffff32320810 */ /* 0x000fe20007ffe0ff */
[----:B------:R-:W-:Y:S01]  /*95a0*/  ISETP.GE.U32.AND P0, PT, R93, 0x7f000001, PT ;  /* 0x7f0000015d00780c */ /* 0x000fe20003f06070 */
[----:B------:R-:W-:Y:S01]  /*95b0*/  ISETP.GE.U32.AND P1, PT, R22, 0x7f000001, PT ;  /* 0x7f0000011600780c */ /* 0x000fe20003f26070 */
[----:B------:R-:W-:-:S04]  /*95c0*/  IMAD.HI.U32 R85, R85, 0x7f000001, R4 ;  /* 0x7f00000155557827 */ /* 0x000fc800078e0004 */
[----:B------:R-:W-:-:S04]  /*95d0*/  IMAD.WIDE.U32 R4, R21, UR6, RZ ;  /* 0x0000000615047c25 */ /* 0x000fc8000f8e00ff */
[----:B------:R-:W-:-:S04]  /*95e0*/  IMAD R53, R4, 0x7effffff, RZ ;  /* 0x7effffff04357824 */ /* 0x000fc800078e02ff */
[----:B------:R-:W-:Y:S01]  /*95f0*/  IMAD.HI.U32 R16, R53, 0x7f000001, R4 ;  /* 0x7f00000135107827 */ /* 0x000fe200078e0004 */
[----:B------:R-:W-:Y:S02]  /*9600*/  @P0 IADD3 R93, PT, PT, R93, -0x7f000001, RZ ;  /* 0x80ffffff5d5d0810 */ /* 0x000fe40007ffe0ff */
[----:B------:R-:W-:Y:S01]  /*9610*/  @P1 IADD3 R22, PT, PT, R22, -0x7f000001, RZ ;  /* 0x80ffffff16161810 */ /* 0x000fe20007ffe0ff */
[----:B------:R-:W-:Y:S01]  /*9620*/  IMAD.WIDE.U32 R4, R17, UR6, RZ ;  /* 0x0000000611047c25 */ /* 0x000fe2000f8e00ff */
[----:B------:R-:W-:-:S03]  /*9630*/  IADD3 R53, PT, PT, R50, R23, RZ ;  /* 0x0000001732357210 */ /* 0x000fc60007ffe0ff */
[----:B------:R-:W-:Y:S01]  /*9640*/  IMAD R23, R4, 0x7effffff, RZ ;  /* 0x7effffff04177824 */ /* 0x000fe200078e02ff */
[----:B------:R-:W-:-:S03]  /*9650*/  IADD3 R93, PT, PT, R93, R22, RZ ;  /* 0x000000165d5d7210 */ /* 0x000fc60007ffe0ff */
[----:B------:R-:W-:Y:S01]  /*9660*/  IMAD.HI.U32 R23, R23, 0x7f000001, R4 ;  /* 0x7f00000117177827 */ /* 0x000fe200078e0004 */
[----:B------:R-:W-:-:S03]  /*9670*/  ISETP.GE.U32.AND P1, PT, R84, 0x7f000001, PT ;  /* 0x7f0000015400780c */ /* 0x000fc60003f26070 */
[----:B------:R-:W-:Y:S01]  /*9680*/  IMAD.WIDE.U32 R4, R21, UR5, RZ ;  /* 0x0000000515047c25 */ /* 0x000fe2000f8e00ff */
[----:B------:R-:W-:-:S03]  /*9690*/  ISETP.GE.U32.AND P0, PT, R93, 0x7f000001, PT ;  /* 0x7f0000015d00780c */ /* 0x000fc60003f06070 */
[----:B------:R-:W-:-:S04]  /*96a0*/  IMAD R95, R4, 0x7effffff, RZ ;  /* 0x7effffff045f7824 */ /* 0x000fc800078e02ff */
[----:B------:R-:W-:-:S04]  /*96b0*/  IMAD.HI.U32 R50, R95, 0x7f000001, R4 ;  /* 0x7f0000015f327827 */ /* 0x000fc800078e0004 */
[----:B------:R-:W-:Y:S01]  /*96c0*/  IMAD.WIDE.U32 R4, R21, UR7, RZ ;  /* 0x0000000715047c25 */ /* 0x000fe2000f8e00ff */
[----:B------:R-:W-:-:S03]  /*96d0*/  @P1 IADD3 R84, PT, PT, R84, -0x7f000001, RZ ;  /* 0x80ffffff54541810 */ /* 0x000fc60007ffe0ff */
[----:B------:R-:W-:Y:S01]  /*96e0*/  IMAD R21, R4, 0x7effffff, RZ ;  /* 0x7effffff04157824 */ /* 0x000fe200078e02ff */
[----:B------:R-:W-:-:S03]  /*96f0*/  @P0 IADD3 R93, PT, PT, R93, -0x7f000001, RZ ;  /* 0x80ffffff5d5d0810 */ /* 0x000fc60007ffe0ff */
[----:B------:R-:W-:-:S04]  /*9700*/  IMAD.HI.U32 R22, R21, 0x7f000001, R4 ;  /* 0x7f00000115167827 */ /* 0x000fc800078e0004 */
[----:B------:R-:W-:Y:S01]  /*9710*/  IMAD.WIDE.U32 R4, R17, UR4, RZ ;  /* 0x0000000411047c25 */ /* 0x000fe2000f8e00ff */
[----:B------:R-:W-:-:S03]  /*9720*/  IADD3 R84, PT, PT, R93, R84, RZ ;  /* 0x000000545d547210 */ /* 0x000fc60007ffe0ff */
[----:B------:R-:W-:-:S04]  /*9730*/  IMAD R93, R4, 0x7effffff, RZ ;  /* 0x7effffff045d7824 */ /* 0x000fc800078e02ff */
[----:B------:R-:W-:-:S04]  /*9740*/  IMAD.HI.U32 R93, R93, 0x7f000001, R4 ;  /* 0x7f0000015d5d7827 */ /* 0x000fc800078e0004 */
[----:B------:R-:W-:-:S04]  /*9750*/  IMAD.WIDE.U32 R4, R17, UR7, RZ ;  /* 0x0000000711047c25 */ /* 0x000fc8000f8e00ff */
[----:B------:R-:W-:-:S04]  /*9760*/  IMAD R17, R4, 0x7effffff, RZ ;  /* 0x7effffff04117824 */ /* 0x000fc800078e02ff */
[----:B------:R-:W-:-:S05]  /*9770*/  IMAD.HI.U32 R17, R17, 0x7f000001, R4 ;  /* 0x7f00000111117827 */ /* 0x000fca00078e0004 */
[----:B------:R-:W-:Y:S01]  /*9780*/  ISETP.GE.U32.AND P2, PT, R17, 0x7f000001, PT ;  /* 0x7f0000011100780c */ /* 0x000fe20003f46070 */
[----:B------:R-:W-:-:S12]  /*9790*/  ISETP.GE.U32.AND P0, PT, R93, 0x7f000001, PT ;  /* 0x7f0000015d00780c */ /* 0x000fd80003f06070 */
[----:B------:R-:W-:Y:S02]  /*97a0*/  @P2 IADD3 R17, PT, PT, R17, -0x7f000001, RZ ;  /* 0x80ffffff11112810 */ /* 0x000fe40007ffe0ff */
[----:B------:R-:W-:-:S03]  /*97b0*/  @P0 IADD3 R93, PT, PT, R93, -0x7f000001, RZ ;  /* 0x80ffffff5d5d0810 */ /* 0x000fc60007ffe0ff */
[----:B------:R-:W-:-:S04]  /*97c0*/  IMAD.WIDE.U32 R4, R17, 0x5fffffa, RZ ;  /* 0x05fffffa11047825 */ /* 0x000fc800078e00ff */
[----:B------:R-:W-:Y:S01]  /*97d0*/  IMAD R21, R17, 0x6, RZ ;  /* 0x0000000611157824 */ /* 0x000fe200078e02ff */
[----:B------:R-:W-:-:S03]  /*97e0*/  ISETP.GE.U32.AND P0, PT, R93, 0x7f000001, PT ;  /* 0x7f0000015d00780c */ /* 0x000fc60003f06070 */
[----:B------:R-:W-:-:S04]  /*97f0*/  IMAD.HI.U32 R21, R21, 0x7f000001, R4 ;  /* 0x7f00000115157827 */ /* 0x000fc800078e0004 */
[----:B------:R-:W-:-:S04]  /*9800*/  IMAD.WIDE.U32 R4, R57, UR6, RZ ;  /* 0x0000000639047c25 */ /* 0x000fc8000f8e00ff */
[----:B------:R-:W-:-:S04]  /*9810*/  IMAD R17, R4, 0x7effffff, RZ ;  /* 0x7effffff04117824 */ /* 0x000fc800078e02ff */
[----:B------:R-:W-:Y:S01]  /*9820*/  IMAD.HI.U32 R17, R17, 0x7f000001, R4 ;  /* 0x7f00000111117827 */ /* 0x000fe200078e0004 */
[----:B------:R-:W-:-:S04]  /*9830*/  @P0 IADD3 R93, PT, PT, R93, -0x7f000001, RZ ;  /* 0x80ffffff5d5d0810 */ /* 0x000fc80007ffe0ff */
[----:B------:R-:W-:-:S13]  /*9840*/  ISETP.GE.U32.AND P0, PT, R17, 0x7f000001, PT ;  /* 0x7f0000011100780c */ /* 0x000fda0003f06070 */
[----:B------:R-:W-:-:S05]  /*9850*/  @P0 IADD3 R17, PT, PT, R17, -0x7f000001, RZ ;  /* 0x80ffffff11110810 */ /* 0x000fca0007ffe0ff */
[----:B------:R-:W-:-:S04]  /*9860*/  IMAD.WIDE.U32 R4, R17, 0x5fffffa, RZ ;  /* 0x05fffffa11047825 */ /* 0x000fc800078e00ff */
[----:B------:R-:W-:-:S04]  /*9870*/  IMAD R17, R17, 0x6, RZ ;  /* 0x0000000611117824 */ /* 0x000fc800078e02ff */
[----:B------:R-:W-:-:S04]  /*9880*/  IMAD.HI.U32 R17, R17, 0x7f000001, R4 ;  /* 0x7f00000111117827 */ /* 0x000fc800078e0004 */
[----:B------:R-:W-:-:S04]  /*9890*/  IMAD.WIDE.U32 R4, R45, UR7, RZ ;  /* 0x000000072d047c25 */ /* 0x000fc8000f8e00ff */
[----:B------:R-:W-:-:S04]  /*98a0*/  IMAD R45, R4, 0x7effffff, RZ ;  /* 0x7effffff042d7824 */ /* 0x000fc800078e02ff */
[----:B------:R-:W-:-:S05]  /*98b0*/  IMAD.HI.U32 R45, R45, 0x7f000001, R4 ;  /* 0x7f0000012d2d7827 */ /* 0x000fca00078e0004 */
[----:B------:R-:W-:-:S13]  /*98c0*/  ISETP.GE.U32.AND P0, PT, R45, 0x7f000001, PT ;  /* 0x7f0000012d00780c */ /* 0x000fda0003f06070 */
[----:B------:R-:W-:-:S05]  /*98d0*/  @P0 IADD3 R45, PT, PT, R45, -0x7f000001, RZ ;  /* 0x80ffffff2d2d0810 */ /* 0x000fca0007ffe0ff */
[----:B------:R-:W-:-:S04]  /*98e0*/  IMAD.WIDE.U32 R4, R45, 0x5fffffa, RZ ;  /* 0x05fffffa2d047825 */ /* 0x000fc800078e00ff */
[----:B------:R-:W-:-:S04]  /*98f0*/  IMAD R45, R45, 0x6, RZ ;  /* 0x000000062d2d7824 */ /* 0x000fc800078e02ff */
[----:B------:R-:W-:-:S04]  /*9900*/  IMAD.HI.U32 R45, R45, 0x7f000001, R4 ;  /* 0x7f0000012d2d7827 */ /* 0x000fc800078e0004 */
[----:B------:R-:W-:-:S04]  /*9910*/  IMAD.WIDE.U32 R4, R57, UR7, RZ ;  /* 0x0000000739047c25 */ /* 0x000fc8000f8e00ff */
[----:B------:R-:W-:-:S04]  /*9920*/  IMAD R57, R4, 0x7effffff, RZ ;  /* 0x7effffff04397824 */ /* 0x000fc800078e02ff */
[----:B------:R-:W-:Y:S01]  /*9930*/  IMAD.HI.U32 R57, R57, 0x7f000001, R4 ;  /* 0x7f00000139397827 */ /* 0x000fe200078e0004 */
[----:B------:R-:W-:-:S04]  /*9940*/  ISETP.GE.U32.AND P1, PT, R50, 0x7f000001, PT ;  /* 0x7f0000013200780c */ /* 0x000fc80003f26070 */
[----:B------:R-:W-:Y:S01]  /*9950*/  ISETP.GE.U32.AND P2, PT, R57, 0x7f000001, PT ;  /* 0x7f0000013900780c */ /* 0x000fe20003f46070 */
[----:B------:R-:W-:-:S08]  /*9960*/  ISETP.GE.U32.AND P0, PT, R53, 0x7f000001, PT ;  /* 0x7f0000013500780c */ /* 0x000fd00003f06070 */
[----:B------:R-:W-:-:S04]  /*9970*/  @P1 IADD3 R50, PT, PT, R50, -0x7f000001, RZ ;  /* 0x80ffffff32321810 */ /* 0x000fc80007ffe0ff */
[----:B------:R-:W-:Y:S01]  /*9980*/  @P2 IADD3 R57, PT, PT, R57, -0x7f000001, RZ ;  /* 0x80ffffff39392810 */ /* 0x000fe20007ffe0ff */
[----:B------:R-:W-:Y:S01]  /*9990*/  ISETP.GE.U32.AND P2, PT, R84, 0x7f000001, PT ;  /* 0x7f0000015400780c */ /* 0x000fe20003f46070 */
[----:B------:R-:W-:-:S03]  /*99a0*/  ISETP.GE.U32.AND P1, PT, R86, 0x7f000001, PT ;  /* 0x7f0000015600780c */ /* 0x000fc60003f26070 */
[----:B------:R-:W-:Y:S01]  /*99b0*/  IMAD.WIDE.U32 R4, R57, 0x5fffffa, RZ ;  /* 0x05fffffa39047825 */ /* 0x000fe200078e00ff */
[----:B------:R-:W-:-:S03]  /*99c0*/  @P0 IADD3 R53, PT, PT, R53, -0x7f000001, RZ ;  /* 0x80ffffff35350810 */ /* 0x000fc60007ffe0ff */
[----:B------:R-:W-:-:S05]  /*99d0*/  IMAD R57, R57, 0x6, RZ ;  /* 0x0000000639397824 */ /* 0x000fca00078e02ff */
[----:B------:R-:W-:Y:S02]  /*99e0*/  @P2 IADD3 R84, PT, PT, R84, -0x7f000001, RZ ;  /* 0x80ffffff54542810 */ /* 0x000fe40007ffe0ff */
[----:B------:R-:W-:Y:S01]  /*99f0*/  @P1 IADD3 R86, PT, PT, R86, -0x7f000001, RZ ;  /* 0x80ffffff56561810 */ /* 0x000fe20007ffe0ff */
[----:B------:R-:W-:Y:S01]  /*9a00*/  IMAD.HI.U32 R57, R57, 0x7f000001, R4 ;  /* 0x7f00000139397827 */ /* 0x000fe200078e0004 */
[----:B------:R-:W-:-:S03]  /*9a10*/  ISETP.GE.U32.AND P0, PT, R52, 0x7f000001, PT ;  /* 0x7f0000013400780c */ /* 0x000fc60003f06070 */
[----:B------:R-:W-:Y:S01]  /*9a20*/  IMAD.WIDE.U32 R4, R84, UR5, RZ ;  /* 0x0000000554047c25 */ /* 0x000fe2000f8e00ff */
[----:B------:R-:W-:-:S03]  /*9a30*/  IADD3 R86, PT, PT, R53, R86, RZ ;  /* 0x0000005635567210 */ /* 0x000fc60007ffe0ff */
[----:B------:R-:W-:-:S04]  /*9a40*/  IMAD R53, R4, 0x7effffff, RZ ;  /* 0x7effffff04357824 */ /* 0x000fc800078e02ff */
[----:B------:R-:W-:Y:S02]  /*9a50*/  IMAD.HI.U32 R53, R53, 0x7f000001, R4 ;  /* 0x7f00000135357827 */ /* 0x000fe400078e0004 */
[----:B------:R-:W-:Y:S01]  /*9a60*/  @P0 IADD3 R52, PT, PT, R52, -0x7f000001, RZ ;  /* 0x80ffffff34340810 */ /* 0x000fe20007ffe0ff */
[----:B------:R-:W-:Y:S02]  /*9a70*/  ISETP.GE.U32.AND P0, PT, R20, 0x7f000001, PT ;  /* 0x7f0000011400780c */ /* 0x000fe40003f06070 */
[----:B------:R-:W-:Y:S01]  /*9a80*/  ISETP.GE.U32.AND P1, PT, R53, 0x7f000001, PT ;  /* 0x7f0000013500780c */ /* 0x000fe20003f26070 */
[----:B------:R-:W-:Y:S01]  /*9a90*/  ISETP.GE.U32.AND P3, PT, R9, 0x7f000001, PT ;  /* 0x7f0000010900780c */ /* 0x000fe20003f66070 */
[----:B------:R-:W-:-:S09]  /*9aa0*/  ISETP.GE.U32.AND P2, PT, R52, 0x7f000001, PT ;  /* 0x7f0000013400780c */ /* 0x000fd20003f46070 */
[----:B------:R-:W-:Y:S02]  /*9ab0*/  @P0 IADD3 R20, PT, PT, R20, -0x7f000001, RZ ;  /* 0x80ffffff14140810 */ /* 0x000fe40007ffe0ff */
[----:B------:R-:W-:Y:S01]  /*9ac0*/  @P1 IADD3 R53, PT, PT, R53, -0x7f000001, RZ ;  /* 0x80ffffff35351810 */ /* 0x000fe20007ffe0ff */
[----:B------:R-:W-:Y:S01]  /*9ad0*/  ISETP.GE.U32.AND P1, PT, R59, 0x7f000001, PT ;  /* 0x7f0000013b00780c */ /* 0x000fe20003f26070 */
[----:B------:R-:W-:-:S03]  /*9ae0*/  ISETP.GE.U32.AND P0, PT, R86, 0x7f000001, PT ;  /* 0x7f0000015600780c */ /* 0x000fc60003f06070 */
[----:B------:R-:W-:-:S04]  /*9af0*/  IMAD.WIDE.U32 R4, R53, 0x5fffffa, RZ ;  /* 0x05fffffa35047825 */ /* 0x000fc800078e00ff */
[----:B------:R-:W-:Y:S01]  /*9b00*/  IMAD R53, R53, 0x6, RZ ;  /* 0x0000000635357824 */ /* 0x000fe200078e02ff */
[----:B------:R-:W-:-:S03]  /*9b10*/  @P3 IADD3 R9, PT, PT, R9, -0x7f000001, RZ ;  /* 0x80ffffff09093810 */ /* 0x000fc60007ffe0ff */
[----:B------:R-:W-:Y:S01]  /*9b20*/  IMAD.HI.U32 R53, R53, 0x7f000001, R4 ;  /* 0x7f00000135357827 */ /* 0x000fe200078e0004 */
[----:B------:R-:W-:-:S03]  /*9b30*/  @P2 IADD3 R52, PT, PT, R52, -0x7f000001, RZ ;  /* 0x80ffffff34342810 */ /* 0x000fc60007ffe0ff */
[----:B------:R-:W-:Y:S01]  /*9b40*/  IMAD.WIDE.U32 R4, R20, UR4, RZ ;  /* 0x0000000414047c25 */ /* 0x000fe2000f8e00ff */
[----:B------:R-:W-:Y:S02]  /*9b50*/  IADD3 R50, PT, PT, R93, R50, RZ ;  /* 0x000000325d327210 */ /* 0x000fe40007ffe0ff */
[----:B------:R-:W-:Y:S02]  /*9b60*/  @P1 IADD3 R59, PT, PT, R59, -0x7f000001, RZ ;  /* 0x80ffffff3b3b1810 */ /* 0x000fe40007ffe0ff */
[----:B------:R-:W-:Y:S01]  /*9b70*/  @P0 IADD3 R86, PT, PT, R86, -0x7f000001, RZ ;  /* 0x80ffffff56560810 */ /* 0x000fe20007ffe0ff */
[----:B------:R-:W-:Y:S01]  /*9b80*/  IMAD R93, R4, 0x7effffff, RZ ;  /* 0x7effffff045d7824 */ /* 0x000fe200078e02ff */
[----:B------:R-:W-:Y:S01]  /*9b90*/  IADD3 R9, PT, PT, R52, R9, RZ ;  /* 0x0000000934097210 */ /* 0x000fe20007ffe0ff */
[----:B------:R-:W-:Y:S02]  /*9ba0*/  ISETP.GE.U32.AND P1, PT, R59, 0x7f000001, PT ;  /* 0x7f0000013b00780c */ /* 0x000fe40003f26070 */
[----:B------:R-:W-:-:S04]  /*9bb0*/  IMAD.HI.U32 R52, R93, 0x7f000001, R4 ;  /* 0x7f0000015d347827 */ /* 0x000fc800078e0004 */
[----:B------:R-:W-:Y:S01]  /*9bc0*/  IMAD.WIDE.U32 R4, R86, UR6, RZ ;  /* 0x0000000656047c25 */ /* 0x000fe2000f8e00ff */
[----:B------:R-:W-:-:S03]  /*9bd0*/  ISETP.GE.U32.AND P0, PT, R52, 0x7f000001, PT ;  /* 0x7f0000013400780c */ /* 0x000fc60003f06070 */
[----:B------:R-:W-:-:S04]  /*9be0*/  IMAD R93, R4, 0x7effffff, RZ ;  /* 0x7effffff045d7824 */ /* 0x000fc800078e02ff */
[----:B------:R-:W-:Y:S01]  /*9bf0*/  IMAD.HI.U32 R93, R93, 0x7f000001, R4 ;  /* 0x7f0000015d5d7827 */ /* 0x000fe200078e0004 */
[----:B------:R-:W-:-:S04]  /*9c00*/  @P1 IADD3 R59, PT, PT, R59, -0x7f000001, RZ ;  /* 0x80ffffff3b3b1810 */ /* 0x000fc80007ffe0ff */
[----:B------:R-:W-:Y:S01]  /*9c10*/  ISETP.GE.U32.AND P1, PT, R93, 0x7f000001, PT ;  /* 0x7f0000015d00780c */ /* 0x000fe20003f26070 */
[----:B------:R-:W-:Y:S01]  /*9c20*/  ISETP.GE.U32.AND P2, PT, R46, 0x7f000001, PT ;  /* 0x7f0000012e00780c */ /* 0x000fe20003f46070 */
[----:B------:R-:W-:Y:S01]  /*9c30*/  @P0 IADD3 R52, PT, PT, R52, -0x7f000001, RZ ;  /* 0x80ffffff34340810 */ /* 0x000fe20007ffe0ff */
[----:B------:R-:W-:-:S10]  /*9c40*/  ISETP.GE.U32.AND P0, PT, R70, 0x7f000001, PT ;  /* 0x7f0000014600780c */ /* 0x000fd40003f06070 */
[----:B------:R-:W-:Y:S01]  /*9c50*/  @P1 IADD3 R93, PT, PT, R93, -0x7f000001, RZ ;  /* 0x80ffffff5d5d1810 */ /* 0x000fe20007ffe0ff */
[----:B------:R-:W-:Y:S01]  /*9c60*/  ISETP.GE.U32.AND P1, PT, R52, 0x7f000001, PT ;  /* 0x7f0000013400780c */ /* 0x000fe20003f26070 */
[----:B------:R-:W-:Y:S02]  /*9c70*/  @P2 IADD3 R46, PT, PT, R46, -0x7f000001, RZ ;  /* 0x80ffffff2e2e2810 */ /* 0x000fe40007ffe0ff */
[----:B------:R-:W-:Y:S01]  /*9c80*/  @P0 IADD3 R70, PT, PT, R70, -0x7f000001, RZ ;  /* 0x80ffffff46460810 */ /* 0x000fe20007ffe0ff */
[----:B------:R-:W-:-:S04]  /*9c90*/  IMAD.WIDE.U32 R4, R93, 0x5fffffa, RZ ;  /* 0x05fffffa5d047825 */ /* 0x000fc800078e00ff */
[----:B------:R-:W-:Y:S01]  /*9ca0*/  IMAD R93, R93, 0x6, RZ ;  /* 0x000000065d5d7824 */ /* 0x000fe200078e02ff */
[----:B------:R-:W-:Y:S01]  /*9cb0*/  IADD3 R59, PT, PT, R59, R46, RZ ;  /* 0x0000002e3b3b7210 */ /* 0x000fe20007ffe0ff */
[----:B------:R-:W-:Y:S02]  /*9cc0*/  ISETP.GE.U32.AND P0, PT, R50, 0x7f000001, PT ;  /* 0x7f0000013200780c */ /* 0x000fe40003f06070 */
[----:B------:R-:W-:Y:S01]  /*9cd0*/  IMAD.HI.U32 R46, R93, 0x7f000001, R4 ;  /* 0x7f0000015d2e7827 */ /* 0x000fe200078e0004 */
[----:B------:R-:W-:-:S03]  /*9ce0*/  @P1 IADD3 R52, PT, PT, R52, -0x7f000001, RZ ;  /* 0x80ffffff34341810 */ /* 0x000fc60007ffe0ff */
[----:B------:R-:W-:Y:S01]  /*9cf0*/  IMAD.WIDE.U32 R4, R70, UR4, RZ ;  /* 0x0000000446047c25 */ /* 0x000fe2000f8e00ff */
[----:B------:R-:W-:-:S03]  /*9d00*/  ISETP.GE.U32.AND P1, PT, R17, 0x7f000001, PT ;  /* 0x7f0000011100780c */ /* 0x000fc60003f26070 */
[----:B------:R-:W-:-:S04]  /*9d10*/  IMAD R93, R4, 0x7effffff, RZ ;  /* 0x7effffff045d7824 */ /* 0x000fc800078e02ff */
[----:B------:R-:W-:Y:S01]  /*9d20*/  IMAD.HI.U32 R93, R93, 0x7f000001, R4 ;  /* 0x7f0000015d5d7827 */ /* 0x000fe200078e0004 */
[----:B------:R-:W-:-:S04]  /*9d30*/  @P0 IADD3 R50, PT, PT, R50, -0x7f000001, RZ ;  /* 0x80ffffff32320810 */ /* 0x000fc80007ffe0ff */
[----:B------:R-:W-:Y:S01]  /*9d40*/  ISETP.GE.U32.AND P0, PT, R93, 0x7f000001, PT ;  /* 0x7f0000015d00780c */ /* 0x000fe20003f06070 */
[----:B------:R-:W-:Y:S01]  /*9d50*/  @P1 IADD3 R17, PT, PT, R17, -0x7f000001, RZ ;  /* 0x80ffffff11111810 */ /* 0x000fe20007ffe0ff */
[----:B------:R-:W-:-:S03]  /*9d60*/  IMAD.WIDE.U32 R4, R20, UR5, RZ ;  /* 0x0000000514047c25 */ /* 0x000fc6000f8e00ff */
        /* <DEDUP_REMOVED lines=9> */
[----:B------:R-:W-:-:S04]  /*9e00*/  IMAD.WIDE.U32 R4, R84, UR6, RZ ;  /* 0x0000000654047c25 */ /* 0x000fc8000f8e00ff */
        /* <DEDUP_REMOVED lines=12> */
[----:B------:R-:W-:-:S04]  /*9ed0*/  IMAD.WIDE.U32 R4, R70, UR7, RZ ;  /* 0x0000000746047c25 */ /* 0x000fc8000f8e00ff */
[----:B------:R-:W-:-:S04]  /*9ee0*/  IMAD R93, R4, 0x7effffff, RZ ;  /* 0x7effffff045d7824 */ /* 0x000fc800078e02ff */
[----:B------:R-:W-:-:S05]  /*9ef0*/  IMAD.HI.U32 R93, R93, 0x7f000001, R4 ;  /* 0x7f0000015d5d7827 */ /* 0x000fca00078e0004 */
[----:B------:R-:W-:Y:S01]  /*9f00*/  ISETP.GE.U32.AND P0, PT, R93, 0x7f000001, PT ;  /* 0x7f0000015d00780c */ /* 0x000fe20003f06070 */
[----:B------:R-:W-:Y:S01]  /*9f10*/  ISETP.GE.U32.AND P2, PT, R53, 0x7f000001, PT ;  /* 0x7f0000013500780c */ /* 0x000fe20003f46070 */
[----:B------:R-:W-:-:S11]  /*9f20*/  ISETP.GE.U32.AND P1, PT, R48, 0x7f000001, PT ;  /* 0x7f0000013000780c */ /* 0x000fd60003f26070 */
[----:B------:R-:W-:Y:S01]  /*9f30*/  @P0 IADD3 R93, PT, PT, R93, -0x7f000001, RZ ;  /* 0x80ffffff5d5d0810 */ /* 0x000fe20007ffe0ff */
[----:B------:R-:W-:Y:S01]  /*9f40*/  ISETP.GE.U32.AND P0, PT, R59, 0x7f000001, PT ;  /* 0x7f0000013b00780c */ /* 0x000fe20003f06070 */
[----:B------:R-:W-:-:S03]  /*9f50*/  @P2 IADD3 R53, PT, PT, R53, -0x7f000001, RZ ;  /* 0x80ffffff35352810 */ /* 0x000fc60007ffe0ff */
[----:B------:R-:W-:Y:S01]  /*9f60*/  IMAD.WIDE.U32 R4, R93, 0x5fffffa, RZ ;  /* 0x05fffffa5d047825 */ /* 0x000fe200078e00ff */
[----:B------:R-:W-:-:S03]  /*9f70*/  @P1 IADD3 R48, PT, PT, R48, -0x7f000001, RZ ;  /* 0x80ffffff30301810 */ /* 0x000fc60007ffe0ff */
[----:B------:R-:W-:Y:S01]  /*9f80*/  IMAD R93, R93, 0x6, RZ ;  /* 0x000000065d5d7824 */ /* 0x000fe200078e02ff */
[----:B------:R-:W-:-:S03]  /*9f90*/  IADD3 R53, PT, PT, R52, R53, RZ ;  /* 0x0000003534357210 */ /* 0x000fc60007ffe0ff */
[----:B------:R-:W-:Y:S01]  /*9fa0*/  IMAD.HI.U32 R52, R93, 0x7f000001, R4 ;  /* 0x7f0000015d347827 */ /* 0x000fe200078e0004 */
[----:B------:R-:W-:-:S03]  /*9fb0*/  @P0 IADD3 R59, PT, PT, R59, -0x7f000001, RZ ;  /* 0x80ffffff3b3b0810 */ /* 0x000fc60007ffe0ff */
[----:B------:R-:W-:Y:S01]  /*9fc0*/  IMAD.WIDE.U32 R4, R86, UR7, RZ ;  /* 0x0000000756047c25 */ /* 0x000fe2000f8e00ff */
        /* <DEDUP_REMOVED lines=13> */
[----:B------:R-:W-:-:S04]  /*a0a0*/  IMAD.WIDE.U32 R4, R86, UR4, RZ ;  /* 0x0000000456047c25 */ /* 0x000fc8000f8e00ff */
[----:B------:R-:W-:Y:S01]  /*a0b0*/  IMAD R59, R4, 0x7effffff, RZ ;  /* 0x7effffff043b7824 */ /* 0x000fe200078e02ff */
[----:B------:R-:W-:-:S03]  /*a0c0*/  IADD3 R53, PT, PT, R53, R46, RZ ;  /* 0x0000002e35357210 */ /* 0x000fc60007ffe0ff */
[----:B------:R-:W-:-:S03]  /*a0d0*/  IMAD.HI.U32 R46, R59, 0x7f000001, R4 ;  /* 0x7f0000013b2e7827 */ /* 0x000fc600078e0004 */
[----:B------:R-:W-:Y:S02]  /*a0e0*/  @P0 IADD3 R50, PT, PT, R50, -0x7f000001, RZ ;  /* 0x80ffffff32320810 */ /* 0x000fe40007ffe0ff */
[----:B------:R-:W-:Y:S01]  /*a0f0*/  ISETP.GE.U32.AND P0, PT, R46, 0x7f000001, PT ;  /* 0x7f0000012e00780c */ /* 0x000fe20003f06070 */
[----:B------:R-:W-:Y:S01]  /*a100*/  ISETP.GE.U32.AND P1, PT, R45, 0x7f000001, PT ;  /* 0x7f0000012d00780c */ /* 0x000fe20003f26070 */
[----:B------:R-:W-:-:S04]  /*a110*/  IMAD.WIDE.U32 R4, R70, UR5, RZ ;  /* 0x0000000546047c25 */ /* 0x000fc8000f8e00ff */
[----:B------:R-:W-:-:S04]  /*a120*/  IMAD R59, R4, 0x7effffff, RZ ;  /* 0x7effffff043b7824 */ /* 0x000fc800078e02ff */
[----:B------:R-:W-:-:S03]  /*a130*/  IMAD.HI.U32 R5, R59, 0x7f000001, R4 ;  /* 0x7f0000013b057827 */ /* 0x000fc600078e0004 */
[----:B------:R-:W-:Y:S02]  /*a140*/  @P0 IADD3 R46, PT, PT, R46, -0x7f000001, RZ ;  /* 0x80ffffff2e2e0810 */ /* 0x000fe40007ffe0ff */
[----:B------:R-:W-:Y:S01]  /*a150*/  @P1 IADD3 R45, PT, PT, R45, -0x7f000001, RZ ;  /* 0x80ffffff2d2d1810 */ /* 0x000fe20007ffe0ff */
[----:B------:R-:W-:Y:S02]  /*a160*/  ISETP.GE.U32.AND P1, PT, R5, 0x7f000001, PT ;  /* 0x7f0000010500780c */ /* 0x000fe40003f26070 */
[----:B------:R-:W-:Y:S01]  /*a170*/  ISETP.GE.U32.AND P0, PT, R46, 0x7f000001, PT ;  /* 0x7f0000012e00780c */ /* 0x000fe20003f06070 */
[----:B------:R-:W-:-:S10]  /*a180*/  IADD3 R45, PT, PT, R50, R45, RZ ;  /* 0x0000002d322d7210 */ /* 0x000fd40007ffe0ff */
[----:B------:R-:W-:Y:S02]  /*a190*/  @P1 IADD3 R5, PT, PT, R5, -0x7f000001, RZ ;  /* 0x80ffffff05051810 */ /* 0x000fe40007ffe0ff */
[----:B------:R-:W-:-:S04]  /*a1a0*/  @P0 IADD3 R46, PT, PT, R46, -0x7f000001, RZ ;  /* 0x80ffffff2e2e0810 */ /* 0x000fc80007ffe0ff */
[----:B------:R-:W-:Y:S01]  /*a1b0*/  IADD3 R50, PT, PT, R46, R5, RZ ;  /* 0x000000052e327210 */ /* 0x000fe20007ffe0ff */
[----:B------:R-:W-:Y:S01]  /*a1c0*/  IMAD.WIDE.U32 R4, R20, UR6, RZ ;  /* 0x0000000614047c25 */ /* 0x000fe2000f8e00ff */
[----:B------:R-:W-:Y:S01]  /*a1d0*/  ISETP.GE.U32.AND P2, PT, R52, 0x7f000001, PT ;  /* 0x7f0000013400780c */ /* 0x000fe20003f46070 */
[----:B------:R-:W2:Y:S02]  /*a1e0*/  LDL R46, [R1+0x110] ;  /* 0x00011000012e7983 */ /* 0x000ea40000100800 */
        /* <DEDUP_REMOVED lines=11> */
[----:B------:R-:W-:-:S12]  /*a2a0*/  ISETP.GE.U32.AND P1, PT, R58, 0x7f000001, PT ;  /* 0x7f0000013a00780c */ /* 0x000fd80003f26070 */
[----:B------:R-:W-:Y:S01]  /*a2b0*/  @P0 IADD3 R59, PT, PT, R59, -0x7f000001, RZ ;  /* 0x80ffffff3b3b0810 */ /* 0x000fe20007ffe0ff */
[----:B------:R-:W-:-:S04]  /*a2c0*/  ISETP.GE.U32.AND P0, PT, R17, 0x7f000001, PT ;  /* 0x7f0000011100780c */ /* 0x000fc80003f06070 */
[----:B------:R-:W-:Y:S01]  /*a2d0*/  IMAD.WIDE.U32 R4, R59, 0x5fffffa, RZ ;  /* 0x05fffffa3b047825 */ /* 0x000fe200078e00ff */
[----:B------:R-:W-:-:S03]  /*a2e0*/  @P1 IADD3 R58, PT, PT, R58, -0x7f000001, RZ ;  /* 0x80ffffff3a3a1810 */ /* 0x000fc60007ffe0ff */
[----:B------:R-:W-:-:S04]  /*a2f0*/  IMAD R59, R59, 0x6, RZ ;  /* 0x000000063b3b7824 */ /* 0x000fc800078e02ff */
[----:B------:R-:W-:Y:S01]  /*a300*/  IMAD.HI.U32 R59, R59, 0x7f000001, R4 ;  /* 0x7f0000013b3b7827 */ /* 0x000fe200078e0004 */
[----:B------:R-:W-:Y:S01]  /*a310*/  @P0 IADD3 R17, PT, PT, R17, -0x7f000001, RZ ;  /* 0x80ffffff11110810 */ /* 0x000fe20007ffe0ff */
[----:B------:R-:W-:Y:S02]  /*a320*/  ISETP.GE.U32.AND P0, PT, R50, 0x7f000001, PT ;  /* 0x7f0000013200780c */ /* 0x000fe40003f06070 */
[----:B------:R-:W-:Y:S01]  /*a330*/  IMAD.WIDE.U32 R4, R84, UR4, RZ ;  /* 0x0000000454047c25 */ /* 0x000fe2000f8e00ff */
[----:B------:R-:W-:Y:S01]  /*a340*/  ISETP.GE.U32.AND P1, PT, R53, 0x7f000001, PT ;  /* 0x7f0000013500780c */ /* 0x000fe20003f26070 */
[----:B------:R-:W-:Y:S02]  /*a350*/  IADD3 R58, PT, PT, R17, R58, RZ ;  /* 0x0000003a113a7210 */ /* 0x000fe40007ffe0ff */
[----:B------:R-:W-:-:S04]  /*a360*/  IMAD R17, R4, 0x7effffff, RZ ;  /* 0x7effffff04117824 */ /* 0x000fc800078e02ff */
[----:B------:R-:W-:-:S03]  /*a370*/  IMAD.HI.U32 R17, R17, 0x7f000001, R4 ;  /* 0x7f00000111117827 */ /* 0x000fc600078e0004 */
[----:B------:R-:W-:Y:S02]  /*a380*/  @P0 IADD3 R50, PT, PT, R50, -0x7f000001, RZ ;  /* 0x80ffffff32320810 */ /* 0x000fe40007ffe0ff */
[----:B------:R-:W-:Y:S01]  /*a390*/  ISETP.GE.U32.AND P0, PT, R17, 0x7f000001, PT ;  /* 0x7f0000011100780c */ /* 0x000fe20003f06070 */
[----:B------:R-:W-:Y:S02]  /*a3a0*/  @P2 IADD3 R52, PT, PT, R52, -0x7f000001, RZ ;  /* 0x80ffffff34342810 */ /* 0x000fe40007ffe0ff */
[----:B------:R-:W-:Y:S01]  /*a3b0*/  @P1 IADD3 R53, PT, PT, R53, -0x7f000001, RZ ;  /* 0x80ffffff35351810 */ /* 0x000fe20007ffe0ff */
[----:B------:R-:W-:-:S03]  /*a3c0*/  IMAD.WIDE.U32 R4, R86, UR5, RZ ;  /* 0x0000000556047c25 */ /* 0x000fc6000f8e00ff */
[----:B------:R-:W-:Y:S01]  /*a3d0*/  IADD3 R82, PT, PT, R53, R52, RZ ;  /* 0x0000003435527210 */ /* 0x000fe20007ffe0ff */
[----:B------:R-:W-:-:S04]  /*a3e0*/  IMAD R53, R4, 0x7effffff, RZ ;  /* 0x7effffff04357824 */ /* 0x000fc800078e02ff */
[----:B------:R-:W-:Y:S01]  /*a3f0*/  IMAD.HI.U32 R4, R53, 0x7f000001, R4 ;  /* 0x7f00000135047827 */ /* 0x000fe200078e0004 */
[----:B------:R-:W-:-:S04]  /*a400*/  @P0 IADD3 R17, PT, PT, R17, -0x7f000001, RZ ;  /* 0x80ffffff11110810 */ /* 0x000fc80007ffe0ff */
[----:B------:R-:W-:Y:S01]  /*a410*/  ISETP.GE.U32.AND P1, PT, R4, 0x7f000001, PT ;  /* 0x7f0000010400780c */ /* 0x000fe20003f26070 */
[----:B------:R-:W-:-:S12]  /*a420*/  ISETP.GE.U32.AND P0, PT, R17, 0x7f000001, PT ;  /* 0x7f0000011100780c */ /* 0x000fd80003f06070 */
[----:B------:R-:W-:Y:S02]  /*a430*/  @P1 IADD3 R4, PT, PT, R4, -0x7f000001, RZ ;  /* 0x80ffffff04041810 */ /* 0x000fe40007ffe0ff */
[----:B------:R-:W-:-:S04]  /*a440*/  @P0 IADD3 R17, PT, PT, R17, -0x7f000001, RZ ;  /* 0x80ffffff11110810 */ /* 0x000fc80007ffe0ff */
[----:B------:R-:W-:Y:S01]  /*a450*/  IADD3 R17, PT, PT, R17, R4, RZ ;  /* 0x0000000411117210 */ /* 0x000fe20007ffe0ff */
[----:B------:R-:W-:-:S04]  /*a460*/  IMAD.WIDE.U32 R4, R70, UR6, RZ ;  /* 0x0000000646047c25 */ /* 0x000fc8000f8e00ff */
[----:B------:R-:W-:-:S04]  /*a470*/  IMAD R53, R4, 0x7effffff, RZ ;  /* 0x7effffff04357824 */ /* 0x000fc800078e02ff */
[----:B------:R-:W-:Y:S01]  /*a480*/  IMAD.HI.U32 R4, R53, 0x7f000001, R4 ;  /* 0x7f00000135047827 */ /* 0x000fe200078e0004 */
[----:B------:R-:W-:-:S04]  /*a490*/  ISETP.GE.U32.AND P0, PT, R17, 0x7f000001, PT ;  /* 0x7f0000011100780c */ /* 0x000fc80003f06070 */
[----:B------:R-:W-:Y:S01]  /*a4a0*/  ISETP.GE.U32.AND P1, PT, R4, 0x7f000001, PT ;  /* 0x7f0000010400780c */ /* 0x000fe20003f26070 */
[----:B------:R-:W-:-:S08]  /*a4b0*/  ISETP.GE.U32.AND P3, PT, R59, 0x7f000001, PT ;  /* 0x7f0000013b00780c */ /* 0x000fd00003f66070 */
[----:B------:R-:W-:-:S04]  /*a4c0*/  @P0 IADD3 R17, PT, PT, R17, -0x7f000001, RZ ;  /* 0x80ffffff11110810 */ /* 0x000fc80007ffe0ff */
[----:B------:R-:W-:-:S04]  /*a4d0*/  @P1 IADD3 R4, PT, PT, R4, -0x7f000001, RZ ;  /* 0x80ffffff04041810 */ /* 0x000fc80007ffe0ff */
[----:B------:R-:W-:Y:S01]  /*a4e0*/  IADD3 R17, PT, PT, R17, R4, RZ ;  /* 0x0000000411117210 */ /* 0x000fe20007ffe0ff */
[----:B------:R-:W-:-:S04]  /*a4f0*/  IMAD.WIDE.U32 R4, R20, UR7, RZ ;  /* 0x0000000714047c25 */ /* 0x000fc8000f8e00ff */
[----:B------:R-:W-:Y:S01]  /*a500*/  IMAD R53, R4, 0x7effffff, RZ ;  /* 0x7effffff04357824 */ /* 0x000fe200078e02ff */
[----:B------:R-:W-:-:S03]  /*a510*/  ISETP.GE.U32.AND P0, PT, R17, 0x7f000001, PT ;  /* 0x7f0000011100780c */ /* 0x000fc60003f06070 */
[----:B------:R-:W-:Y:S01]  /*a520*/  IMAD.HI.U32 R4, R53, 0x7f000001, R4 ;  /* 0x7f00000135047827 */ /* 0x000fe200078e0004 */
[----:B------:R-:W-:-:S04]  /*a530*/  @P3 IADD3 R59, PT, PT, R59, -0x7f000001, RZ ;  /* 0x80ffffff3b3b3810 */ /* 0x000fc80007ffe0ff */
[----:B------:R-:W-:Y:S01]  /*a540*/  ISETP.GE.U32.AND P1, PT, R4, 0x7f000001, PT ;  /* 0x7f0000010400780c */ /* 0x000fe20003f26070 */
[----:B------:R-:W-:-:S04]  /*a550*/  IADD3 R50, PT, PT, R50, R59, RZ ;  /* 0x0000003b32327210 */ /* 0x000fc80007ffe0ff */
[----:B------:R-:W-:Y:S01]  /*a560*/  @P0 IADD3 R17, PT, PT, R17, -0x7f000001, RZ ;  /* 0x80ffffff11110810 */ /* 0x000fe20007ffe0ff */
[----:B------:R-:W-:Y:S01]  /*a570*/  ISETP.GE.U32.AND P0, PT, R50, 0x7f000001, PT ;  /* 0x7f0000013200780c */ /* 0x000fe20003f06070 */
[----:B------:R-:W-:-:S06]  /*a580*/  ISETP.GE.U32.AND P2, PT, R58, 0x7f000001, PT ;  /* 0x7f0000013a00780c */ /* 0x000fcc0003f46070 */
[----:B------:R-:W-:-:S04]  /*a590*/  @P1 IADD3 R4, PT, PT, R4, -0x7f000001, RZ ;  /* 0x80ffffff04041810 */ /* 0x000fc80007ffe0ff */
[----:B------:R-:W-:Y:S02]  /*a5a0*/  IADD3 R90, PT, PT, R17, R4, RZ ;  /* 0x00000004115a7210 */ /* 0x000fe40007ffe0ff */
[----:B------:R-:W-:Y:S02]  /*a5b0*/  @P0 IADD3 R50, PT, PT, R50, -0x7f000001, RZ ;  /* 0x80ffffff32320810 */ /* 0x000fe40007ffe0ff */
[----:B------:R-:W-:Y:S01]  /*a5c0*/  @P2 IADD3 R58, PT, PT, R58, -0x7f000001, RZ ;  /* 0x80ffffff3a3a2810 */ /* 0x000fe20007ffe0ff */
[----:B------:R-:W-:-:S04]  /*a5d0*/  ISETP.GE.U32.AND P0, PT, R90, 0x7f000001, PT ;  /* 0x7f0000015a00780c */ /* 0x000fc80003f06070 */
[----:B------:R-:W-:-:S04]  /*a5e0*/  IMAD.WIDE.U32 R52, R11, R58, RZ ;  /* 0x0000003a0b347225 */ /* 0x000fc800078e00ff */
[----:B------:R-:W-:-:S04]  /*a5f0*/  IMAD R5, R52, 0x7effffff, RZ ;  /* 0x7effffff34057824 */ /* 0x000fc800078e02ff */
[----:B------:R-:W-:Y:S01]  /*a600*/  IMAD.HI.U32 R52, R5, 0x7f000001, R52 ;  /* 0x7f00000105347827 */ /* 0x000fe200078e0034 */
[----:B------:R-:W-:Y:S01]  /*a610*/  @P0 IADD3 R90, PT, PT, R90, -0x7f000001, RZ ;  /* 0x80ffffff5a5a0810 */ /* 0x000fe20007ffe0ff */
[----:B------:R-:W-:Y:S02]  /*a620*/  ISETP.GE.U32.AND P0, PT, R45, 0x7f000001, PT ;  /* 0x7f0000012d00780c */ /* 0x000fe40003f06070 */
[----:B------:R-:W-:-:S04]  /*a630*/  IMAD.WIDE.U32 R4, R11, R50, RZ ;  /* 0x000000320b047225 */ /* 0x000fc800078e00ff */
[----:B------:R-:W-:Y:S01]  /*a640*/  IMAD R53, R4, 0x7effffff, RZ ;  /* 0x7effffff04357824 */ /* 0x000fe200078e02ff */
[----:B------:R-:W-:-:S03]  /*a650*/  ISETP.GE.U32.AND P4, PT, R82, 0x7f000001, PT ;  /* 0x7f0000015200780c */ /* 0x000fc60003f86070 */
[----:B------:R-:W-:Y:S01]  /*a660*/  IMAD.HI.U32 R53, R53, 0x7f000001, R4 ;  /* 0x7f00000135357827 */ /* 0x000fe200078e0004 */
[----:B------:R-:W-:-:S03]  /*a670*/  ISETP.GE.U32.AND P1, PT, R16, 0x7f000001, PT ;  /* 0x7f0000011000780c */ /* 0x000fc60003f26070 */
[----:B------:R-:W-:Y:S01]  /*a680*/  IMAD.WIDE.U32 R4, R11, R90, RZ ;  /* 0x0000005a0b047225 */ /* 0x000fe200078e00ff */
[----:B------:R-:W-:Y:S01]  /*a690*/  @P0 IADD3 R45, PT, PT, R45, -0x7f000001, RZ ;  /* 0x80ffffff2d2d0810 */ /* 0x000fe20007ffe0ff */
[----:B------:R-:W-:Y:S02]  /*a6a0*/  ISETP.GE.U32.AND P0, PT, R9, 0x7f000001, PT ;  /* 0x7f0000010900780c */ /* 0x000fe40003f06070 */
[----:B------:R-:W-:Y:S01]  /*a6b0*/  IMAD R17, R4, 0x7effffff, RZ ;  /* 0x7effffff04117824 */ /* 0x000fe200078e02ff */
[----:B------:R-:W-:Y:S01]  /*a6c0*/  ISETP.GE.U32.AND P3, PT, R21, 0x7f000001, PT ;  /* 0x7f0000011500780c */ /* 0x000fe20003f66070 */
[----:B------:R-:W-:Y:S02]  /*a6d0*/  ISETP.GE.U32.AND P2, PT, R48, 0x7f000001, PT ;  /* 0x7f0000013000780c */ /* 0x000fe40003f46070 */
[----:B------:R-:W-:-:S04]  /*a6e0*/  IMAD.HI.U32 R50, R17, 0x7f000001, R4 ;  /* 0x7f00000111327827 */ /* 0x000fc800078e0004 */
[----:B------:R-:W-:Y:S01]  /*a6f0*/  IMAD.WIDE.U32 R4, R45, R84, RZ ;  /* 0x000000542d047225 */ /* 0x000fe200078e00ff */
[----:B------:R-:W-:-:S03]  /*a700*/  @P4 IADD3 R82, PT, PT, R82, -0x7f000001, RZ ;  /* 0x80ffffff52524810 */ /* 0x000fc60007ffe0ff */
[----:B------:R-:W-:Y:S01]  /*a710*/  IMAD R17, R4, 0x7effffff, RZ ;  /* 0x7effffff04117824 */ /* 0x000fe200078e02ff */
[----:B------:R-:W-:Y:S02]  /*a720*/  @P1 IADD3 R16, PT, PT, R16, -0x7f000001, RZ ;  /* 0x80ffffff10101810 */ /* 0x000fe40007ffe0ff */
[----:B------:R-:W-:Y:S01]  /*a730*/  @P0 IADD3 R9, PT, PT, R9, -0x7f000001, RZ ;  /* 0x80ffffff09090810 */ /* 0x000fe20007ffe0ff */
[----:B------:R-:W-:Y:S01]  /*a740*/  IMAD.HI.U32 R58, R17, 0x7f000001, R4 ;  /* 0x7f000001113a7827 */ /* 0x000fe200078e0004 */
[----:B------:R-:W-:-:S03]  /*a750*/  @P3 IADD3 R21, PT, PT, R21, -0x7f000001, RZ ;  /* 0x80ffffff15153810 */ /* 0x000fc60007ffe0ff */
[----:B------:R-:W-:Y:S01]  /*a760*/  IMAD.WIDE.U32 R4, R11, R82, RZ ;  /* 0x000000520b047225 */ /* 0x000fe200078e00ff */
[----:B------:R-:W-:Y:S02]  /*a770*/  IADD3 R16, PT, PT, R9, R16, RZ ;  /* 0x0000001009107210 */ /* 0x000fe40007ffe0ff */
[----:B------:R-:W-:Y:S01]  /*a780*/  @P2 IADD3 R48, PT, PT, R48, -0x7f000001, RZ ;  /* 0x80ffffff30302810 */ /* 0x000fe20007ffe0ff */
[----:B------:R-:W-:-:S03]  /*a790*/  IMAD R9, R4, 0x7effffff, RZ ;  /* 0x7effffff04097824 */ /* 0x000fc600078e02ff */
[----:B------:R-:W-:Y:S01]  /*a7a0*/  IADD3 R21, PT, PT, R48, R21, RZ ;  /* 0x0000001530157210 */ /* 0x000fe20007ffe0ff */
[----:B------:R-:W-:Y:S02]  /*a7b0*/  IMAD.HI.U32 R48, R9, 0x7f000001, R4 ;  /* 0x7f00000109307827 */ /* 0x000fe400078e0004 */
[----:B------:R-:W3:Y:S01]  /*a7c0*/  LDL R9, [R1+0x114] ;  /* 0x0001140001097983 */ /* 0x000ee20000100800 */
[----:B------:R-:W-:Y:S01]  /*a7d0*/  ISETP.GE.U32.AND P4, PT, R57, 0x7f000001, PT ;  /* 0x7f0000013900780c */ /* 0x000fe20003f86070 */
[----:B------:R-:W-:Y:S01]  /*a7e0*/  ISETP.GE.U32.AND P0, PT, R16, 0x7f000001, PT ;  /* 0x7f0000011000780c */ /* 0x000fe20003f06070 */
[----:B------:R-:W-:-:S11]  /*a7f0*/  ISETP.GE.U32.AND P1, PT, R21, 0x7f000001, PT ;  /* 0x7f0000011500780c */ /* 0x000fd60003f26070 */
[----:B------:R-:W-:Y:S02]  /*a800*/  @P4 IADD3 R57, PT, PT, R57, -0x7f000001, RZ ;  /* 0x80ffffff39394810 */ /* 0x000fe40007ffe0ff */
[----:B------:R-:W-:Y:S02]  /*a810*/  @P0 IADD3 R16, PT, PT, R16, -0x7f000001, RZ ;  /* 0x80ffffff10100810 */ /* 0x000fe40007ffe0ff */
[----:B------:R-:W-:Y:S01]  /*a820*/  @P1 IADD3 R21, PT, PT, R21, -0x7f000001, RZ ;  /* 0x80ffffff15151810 */ /* 0x000fe20007ffe0ff */
[----:B------:R-:W-:Y:S01]  /*a830*/  ISETP.GE.U32.AND P1, PT, R58, 0x7f000001, PT ;  /* 0x7f0000013a00780c */ /* 0x000fe20003f26070 */
[----:B------:R-:W-:-:S03]  /*a840*/  IADD3 R57, PT, PT, R16, R57, RZ ;  /* 0x0000003910397210 */ /* 0x000fc60007ffe0ff */
[----:B------:R-:W-:Y:S02]  /*a850*/  IMAD.WIDE.U32 R4, R21, R20, RZ ;  /* 0x0000001415047225 */ /* 0x000fe400078e00ff */
[----:B------:R-:W-:Y:S02]  /*a860*/  ISETP.GE.U32.AND P0, PT, R57, 0x7f000001, PT ;  /* 0x7f0000013900780c */ /* 0x000fe40003f06070 */
[----:B------:R-:W-:-:S05]  /*a870*/  IMAD R17, R4, 0x7effffff, RZ ;  /* 0x7effffff04117824 */ /* 0x000fca00078e02ff */
[----:B------:R-:W-:Y:S01]  /*a880*/  @P1 IADD3 R58, PT, PT, R58, -0x7f000001, RZ ;  /* 0x80ffffff3a3a1810 */ /* 0x000fe20007ffe0ff */
[----:B------:R-:W-:-:S04]  /*a890*/  IMAD.HI.U32 R17, R17, 0x7f000001, R4 ;  /* 0x7f00000111117827 */ /* 0x000fc800078e0004 */
[----:B------:R-:W-:Y:S01]  /*a8a0*/  IMAD.WIDE.U32 R4, R58, 0x5fffffa, RZ ;  /* 0x05fffffa3a047825 */ /* 0x000fe200078e00ff */
[----:B------:R-:W-:-:S03]  /*a8b0*/  @P0 IADD3 R57, PT, PT, R57, -0x7f000001, RZ ;  /* 0x80ffffff39390810 */ /* 0x000fc60007ffe0ff */
[----:B------:R-:W-:-:S04]  /*a8c0*/  IMAD R11, R58, 0x6, RZ ;  /* 0x000000063a0b7824 */ /* 0x000fc800078e02ff */
[----:B------:R-:W-:-:S04]  /*a8d0*/  IMAD.HI.U32 R16, R11, 0x7f000001, R4 ;  /* 0x7f0000010b107827 */ /* 0x000fc800078e0004 */
[----:B------:R-:W-:Y:S01]  /*a8e0*/  IMAD.WIDE.U32 R4, R57, R86, RZ ;  /* 0x0000005639047225 */ /* 0x000fe200078e00ff */
[----:B------:R-:W-:-:S03]  /*a8f0*/  ISETP.GE.U32.AND P0, PT, R76, 0x7f000001, PT ;  /* 0x7f0000014c00780c */ /* 0x000fc60003f06070 */
[----:B------:R-:W-:-:S04]  /*a900*/  IMAD R11, R4, 0x7effffff, RZ ;  /* 0x7effffff040b7824 */ /* 0x000fc800078e02ff */
[----:B------:R-:W-:-:S05]  /*a910*/  IMAD.HI.U32 R11, R11, 0x7f000001, R4 ;  /* 0x7f0000010b0b7827 */ /* 0x000fca00078e0004 */
[----:B------:R-:W-:Y:S01]  /*a920*/  ISETP.GE.U32.AND P1, PT, R11, 0x7f000001, PT ;  /* 0x7f0000010b00780c */ /* 0x000fe20003f26070 */
[----:B------:R-:W-:-:S05]  /*a930*/  @P0 IADD3 R76, PT, PT, R76, -0x7f000001, RZ ;  /* 0x80ffffff4c4c0810 */ /* 0x000fca0007ffe0ff */
[----:B------:R-:W-:-:S07]  /*a940*/  ISETP.GE.U32.AND P0, PT, R76, 0x7f000001, PT ;  /* 0x7f0000014c00780c */ /* 0x000fce0003f06070 */
[----:B------:R-:W-:Y:S01]  /*a950*/  @P1 IADD3 R11, PT, PT, R11, -0x7f000001, RZ ;  /* 0x80ffffff0b0b1810 */ /* 0x000fe20007ffe0ff */
[----:B------:R-:W-:-:S05]  /*a960*/  ISETP.GE.U32.AND P1, PT, R85, 0x7f000001, PT ;  /* 0x7f0000015500780c */ /* 0x000fca0003f26070 */
[----:B------:R-:W-:Y:S01]  /*a970*/  @P0 IADD3 R76, PT, PT, R76, -0x7f000001, RZ ;  /* 0x80ffffff4c4c0810 */ /* 0x000fe20007ffe0ff */
[----:B------:R-:W-:-:S07]  /*a980*/  ISETP.GE.U32.AND P0, PT, R83, 0x7f000001, PT ;  /* 0x7f0000015300780c */ /* 0x000fce0003f06070 */
[----:B------:R-:W-:-:S04]  /*a990*/  @P1 IADD3 R85, PT, PT, R85, -0x7f000001, RZ ;  /* 0x80ffffff55551810 */ /* 0x000fc80007ffe0ff */
[----:B------:R-:W-:Y:S02]  /*a9a0*/  IADD3 R76, PT, PT, R76, R85, RZ ;  /* 0x000000554c4c7210 */ /* 0x000fe40007ffe0ff */
[----:B------:R-:W-:-:S03]  /*a9b0*/  @P0 IADD3 R83, PT, PT, R83, -0x7f000001, RZ ;  /* 0x80ffffff53530810 */ /* 0x000fc60007ffe0ff */
[----:B------:R-:W-:Y:S01]  /*a9c0*/  ISETP.GE.U32.AND P0, PT, R76, 0x7f000001, PT ;  /* 0x7f0000014c00780c */ /* 0x000fe20003f06070 */
[----:B------:R-:W-:Y:S01]  /*a9d0*/  ISETP.GE.U32.AND P1, PT, R23, 0x7f000001, PT ;  /* 0x7f0000011700780c */ /* 0x000fe20003f26070 */
[----:B--2---:R-:W-:Y:S01]  /*a9e0*/  IADD3 R82, PT, PT, R83, R46, RZ ;  /* 0x0000002e53527210 */ /* 0x004fe20007ffe0ff */
[----:B------:R-:W-:-:S04]  /*a9f0*/  IMAD.WIDE.U32 R4, R11, 0x5fffffa, RZ ;  /* 0x05fffffa0b047825 */ /* 0x000fc800078e00ff */
[----:B------:R-:W-:Y:S02]  /*aa00*/  IMAD R11, R11, 0x6, RZ ;  /* 0x000000060b0b7824 */ /* 0x000fe400078e02ff */
[----:B------:R-:W-:-:S04]  /*aa10*/  IMAD.WIDE.U32 R58, R21, R86, RZ ;  /* 0x00000056153a7225 */ /* 0x000fc800078e00ff */
[----:B------:R-:W-:Y:S01]  /*aa20*/  @P0 IADD3 R76, PT, PT, R76, -0x7f000001, RZ ;  /* 0x80ffffff4c4c0810 */ /* 0x000fe20007ffe0ff */
[----:B------:R-:W-:Y:S01]  /*aa30*/  ISETP.GE.U32.AND P0, PT, R82, 0x7f000001, PT ;  /* 0x7f0000015200780c */ /* 0x000fe20003f06070 */
[----:B------:R-:W-:Y:S01]  /*aa40*/  IMAD.HI.U32 R11, R11, 0x7f000001, R4 ;  /* 0x7f0000010b0b7827 */ /* 0x000fe200078e0004 */
[----:B------:R-:W-:-:S03]  /*aa50*/  @P1 IADD3 R23, PT, PT, R23, -0x7f000001, RZ ;  /* 0x80ffffff17171810 */ /* 0x000fc60007ffe0ff */
[----:B------:R-:W-:Y:S01]  /*aa60*/  IMAD R5, R58, 0x7effffff, RZ ;  /* 0x7effffff3a057824 */ /* 0x000fe200078e02ff */
[----:B------:R-:W-:Y:S01]  /*aa70*/  ISETP.GE.U32.AND P2, PT, R17, 0x7f000001, PT ;  /* 0x7f0000011100780c */ /* 0x000fe20003f46070 */
[----:B------:R-:W-:Y:S02]  /*aa80*/  IADD3 R23, PT, PT, R76, R23, RZ ;  /* 0x000000174c177210 */ /* 0x000fe40007ffe0ff */
[----:B------:R-:W-:Y:S01]  /*aa90*/  IMAD.HI.U32 R58, R5, 0x7f000001, R58 ;  /* 0x7f000001053a7827 */ /* 0x000fe200078e003a */
[----:B------:R0:W-:Y:S03]  /*aaa0*/  STL [R1+0x110], R82 ;  /* 0x0001105201007387 */ /* 0x0001e60000100800 */
[----:B------:R-:W-:-:S04]  /*aab0*/  IMAD.WIDE.U32 R4, R45, R70, RZ ;  /* 0x000000462d047225 */ /* 0x000fc800078e00ff */
[----:B------:R-:W-:Y:S01]  /*aac0*/  IMAD R59, R4, 0x7effffff, RZ ;  /* 0x7effffff043b7824 */ /* 0x000fe200078e02ff */
[----:B0-----:R-:W-:Y:S01]  /*aad0*/  @P0 IADD3 R82, PT, PT, R82, -0x7f000001, RZ ;  /* 0x80ffffff52520810 */ /* 0x001fe20007ffe0ff */
[----:B------:R-:W-:Y:S02]  /*aae0*/  ISETP.GE.U32.AND P0, PT, R23, 0x7f000001, PT ;  /* 0x7f0000011700780c */ /* 0x000fe40003f06070 */
[----:B------:R-:W-:Y:S01]  /*aaf0*/  IMAD.HI.U32 R90, R59, 0x7f000001, R4 ;  /* 0x7f0000013b5a7827 */ /* 0x000fe200078e0004 */
[----:B------:R-:W-:-:S03]  /*ab00*/  ISETP.GE.U32.AND P1, PT, R22, 0x7f000001, PT ;  /* 0x7f0000011600780c */ /* 0x000fc60003f26070 */
[----:B------:R-:W-:Y:S01]  /*ab10*/  IMAD.WIDE.U32 R4, R21, R84, RZ ;  /* 0x0000005415047225 */ /* 0x000fe200078e00ff */
[----:B------:R-:W-:-:S03]  /*ab20*/  @P2 IADD3 R17, PT, PT, R17, -0x7f000001, RZ ;  /* 0x80ffffff11112810 */ /* 0x000fc60007ffe0ff */
[----:B------:R-:W-:-:S04]  /*ab30*/  IMAD R83, R4, 0x7effffff, RZ ;  /* 0x7effffff04537824 */ /* 0x000fc800078e02ff */
[----:B------:R-:W-:Y:S01]  /*ab40*/  IMAD.HI.U32 R83, R83, 0x7f000001, R4 ;  /* 0x7f00000153537827 */ /* 0x000fe200078e0004 */
[----:B------:R-:W-:Y:S01]  /*ab50*/  @P0 IADD3 R23, PT, PT, R23, -0x7f000001, RZ ;  /* 0x80ffffff17170810 */ /* 0x000fe20007ffe0ff */
[----:B------:R-:W-:Y:S02]  /*ab60*/  ISETP.GE.U32.AND P0, PT, R17, 0x7f000001, PT ;  /* 0x7f0000011100780c */ /* 0x000fe40003f06070 */
[----:B------:R-:W-:Y:S01]  /*ab70*/  IMAD.WIDE.U32 R4, R45, R86, RZ ;  /* 0x000000562d047225 */ /* 0x000fe200078e00ff */
[----:B------:R-:W-:Y:S01]  /*ab80*/  @P1 IADD3 R22, PT, PT, R22, -0x7f000001, RZ ;  /* 0x80ffffff16161810 */ /* 0x000fe20007ffe0ff */
[----:B------:R-:W-:Y:S02]  /*ab90*/  ISETP.GE.U32.AND P1, PT, R16, 0x7f000001, PT ;  /* 0x7f0000011000780c */ /* 0x000fe40003f26070 */
[----:B------:R-:W-:Y:S01]  /*aba0*/  IMAD R59, R4, 0x7effffff, RZ ;  /* 0x7effffff043b7824 */ /* 0x000fe200078e02ff */
[----:B------:R-:W-:-:S03]  /*abb0*/  IADD3 R22, PT, PT, R23, R22, RZ ;  /* 0x0000001617167210 */ /* 0x000fc60007ffe0ff */
[----:B------:R-:W-:-:S04]  /*abc0*/  IMAD.HI.U32 R46, R59, 0x7f000001, R4 ;  /* 0x7f0000013b2e7827 */ /* 0x000fc800078e0004 */
[----:B------:R-:W-:Y:S01]  /*abd0*/  IMAD.WIDE.U32 R4, R57, R20, RZ ;  /* 0x0000001439047225 */ /* 0x000fe200078e00ff */
[----:B------:R-:W-:Y:S01]  /*abe0*/  @P0 IADD3 R17, PT, PT, R17, -0x7f000001, RZ ;  /* 0x80ffffff11110810 */ /* 0x000fe20007ffe0ff */
[----:B------:R-:W-:Y:S02]  /*abf0*/  ISETP.GE.U32.AND P0, PT, R22, 0x7f000001, PT ;  /* 0x7f0000011600780c */ /* 0x000fe40003f06070 */
[----:B------:R-:W-:Y:S01]  /*ac00*/  IMAD R59, R4, 0x7effffff, RZ ;  /* 0x7effffff043b7824 */ /* 0x000fe200078e02ff */
[----:B------:R-:W-:-:S03]  /*ac10*/  @P1 IADD3 R16, PT, PT, R16, -0x7f000001, RZ ;  /* 0x80ffffff10101810 */ /* 0x000fc60007ffe0ff */
[----:B------:R-:W-:Y:S01]  /*ac20*/  IMAD.HI.U32 R76, R59, 0x7f000001, R4 ;  /* 0x7f0000013b4c7827 */ /* 0x000fe200078e0004 */
[----:B------:R0:W-:Y:S03]  /*ac30*/  STL [R1+0x110], R82 ;  /* 0x0001105201007387 */ /* 0x0001e60000100800 */
[----:B------:R-:W-:-:S04]  /*ac40*/  IMAD.WIDE.U32 R4, R57, R70, RZ ;  /* 0x0000004639047225 */ /* 0x000fc800078e00ff */
[----:B------:R-:W-:Y:S01]  /*ac50*/  IMAD R93, R4, 0x7effffff, RZ ;  /* 0x7effffff045d7824 */ /* 0x000fe200078e02ff */
[----:B0-----:R-:W-:Y:S01]  /*ac60*/  IADD3 R82, PT, PT, R17, R16, RZ ;  /* 0x0000001011527210 */ /* 0x001fe20007ffe0ff */
[----:B------:R-:W-:Y:S01]  /*ac70*/  IMAD.WIDE.U32 R16, R45, R20, RZ ;  /* 0x000000142d107225 */ /* 0x000fe200078e00ff */
[----:B------:R-:W-:-:S03]  /*ac80*/  @P0 IADD3 R22, PT, PT, R22, -0x7f000001, RZ ;  /* 0x80ffffff16160810 */ /* 0x000fc60007ffe0ff */
[----:B------:R-:W-:-:S04]  /*ac90*/  IMAD.HI.U32 R93, R93, 0x7f000001, R4 ;  /* 0x7f0000015d5d7827 */ /* 0x000fc800078e0004 */
        /* <DEDUP_REMOVED lines=10> */
[----:B------:R-:W-:Y:S01]  /*ad40*/  @P0 IADD3 R82, PT, PT, R82, -0x7f000001, RZ ;  /* 0x80ffffff52520810 */ /* 0x000fe20007ffe0ff */
[----:B------:R-:W-:Y:S01]  /*ad50*/  ISETP.GE.U32.AND P0, PT, R17, 0x7f000001, PT ;  /* 0x7f0000011100780c */ /* 0x000fe20003f06070 */
[----:B------:R-:W2:Y:S01]  /*ad60*/  LDL R70, [R1+0x118] ;  /* 0x0001180001467983 */ /* 0x000ea20000100800 */
[----:B------:R-:W-:Y:S01]  /*ad70*/  IMAD R23, R4, 0x7effffff, RZ ;  /* 0x7effffff04177824 */ /* 0x000fe200078e02ff */
[----:B------:R-:W-:-:S03]  /*ad80*/  ISETP.GE.U32.AND P1, PT, R11, 0x7f000001, PT ;  /* 0x7f0000010b00780c */ /* 0x000fc60003f26070 */
[----:B------:R-:W-:-:S05]  /*ad90*/  IMAD.HI.U32 R23, R23, 0x7f000001, R4 ;  /* 0x7f00000117177827 */ /* 0x000fca00078e0004 */
[----:B------:R-:W-:Y:S02]  /*ada0*/  ISETP.GE.U32.AND P2, PT, R23, 0x7f000001, PT ;  /* 0x7f0000011700780c */ /* 0x000fe40003f46070 */
[----:B------:R-:W-:-:S03]  /*adb0*/  @P0 IADD3 R17, PT, PT, R17, -0x7f000001, RZ ;  /* 0x80ffffff11110810 */ /* 0x000fc60007ffe0ff */
[----:B------:R-:W-:Y:S01]  /*adc0*/  @P1 IADD3 R11, PT, PT, R11, -0x7f000001, RZ ;  /* 0x80ffffff0b0b1810 */ /* 0x000fe20007ffe0ff */
[----:B------:R-:W-:Y:S01]  /*add0*/  ISETP.GE.U32.AND P1, PT, R16, 0x7f000001, PT ;  /* 0x7f0000011000780c */ /* 0x000fe20003f26070 */
[----:B------:R-:W-:-:S06]  /*ade0*/  ISETP.GE.U32.AND P0, PT, R17, 0x7f000001, PT ;  /* 0x7f0000011100780c */ /* 0x000fcc0003f06070 */
[----:B------:R-:W-:-:S05]  /*adf0*/  @P2 IADD3 R23, PT, PT, R23, -0x7f000001, RZ ;  /* 0x80ffffff17172810 */ /* 0x000fca0007ffe0ff */
[----:B------:R-:W-:Y:S01]  /*ae00*/  IMAD.WIDE.U32 R4, R23, 0x5fffffa, RZ ;  /* 0x05fffffa17047825 */ /* 0x000fe200078e00ff */
[----:B------:R-:W-:-:S03]  /*ae10*/  IADD3 R11, PT, PT, R82, R11, RZ ;  /* 0x0000000b520b7210 */ /* 0x000fc60007ffe0ff */
        /* <DEDUP_REMOVED lines=10> */
[----:B------:R-:W-:-:S04]  /*aec0*/  @P0 IADD3 R92, PT, PT, R92, -0x7f000001, RZ ;  /* 0x80ffffff5c5c0810 */ /* 0x000fc80007ffe0ff */
[----:B------:R-:W-:-:S05]  /*aed0*/  @P1 IADD3 R17, PT, PT, R17, -0x7f000001, RZ ;  /* 0x80ffffff11111810 */ /* 0x000fca0007ffe0ff */
[----:B------:R-:W-:Y:S01]  /*aee0*/  IMAD.WIDE.U32 R4, R17, 0x5fffffa, RZ ;  /* 0x05fffffa11047825 */ /* 0x000fe200078e00ff */
[----:B---3--:R-:W-:-:S03]  /*aef0*/  IADD3 R92, PT, PT, R92, R9, RZ ;  /* 0x000000095c5c7210 */ /* 0x008fc60007ffe0ff */
[----:B------:R-:W-:-:S04]  /*af00*/  IMAD R9, R17, 0x6, RZ ;  /* 0x0000000611097824 */ /* 0x000fc800078e02ff */
[----:B------:R-:W-:-:S04]  /*af10*/  IMAD.HI.U32 R9, R9, 0x7f000001, R4 ;  /* 0x7f00000109097827 */ /* 0x000fc800078e0004 */
[----:B------:R-:W-:Y:S02]  /*af20*/  IMAD.WIDE.U32 R4, R22, R86, RZ ;  /* 0x0000005616047225 */ /* 0x000fe400078e00ff */
[----:B------:R-:W3:Y:S02]  /*af30*/  LDL R86, [R1+0x11c] ;  /* 0x00011c0001567983 */ /* 0x000ee40000100800 */
[----:B------:R-:W-:-:S04]  /*af40*/  IMAD R17, R4, 0x7effffff, RZ ;  /* 0x7effffff04117824 */ /* 0x000fc800078e02ff */
[----:B------:R-:W-:-:S05]  /*af50*/  IMAD.HI.U32 R17, R17, 0x7f000001, R4 ;  /* 0x7f00000111117827 */ /* 0x000fca00078e0004 */
[----:B------:R-:W-:-:S13]  /*af60*/  ISETP.GE.U32.AND P0, PT, R17, 0x7f000001, PT ;  /* 0x7f0000011100780c */ /* 0x000fda0003f06070 */
[----:B------:R-:W-:-:S05]  /*af70*/  @P0 IADD3 R17, PT, PT, R17, -0x7f000001, RZ ;  /* 0x80ffffff11110810 */ /* 0x000fca0007ffe0ff */
[----:B------:R-:W-:-:S04]  /*af80*/  IMAD.WIDE.U32 R4, R17, 0x5fffffa, RZ ;  /* 0x05fffffa11047825 */ /* 0x000fc800078e00ff */
[----:B------:R-:W-:-:S04]  /*af90*/  IMAD R59, R17, 0x6, RZ ;  /* 0x00000006113b7824 */ /* 0x000fc800078e02ff */
[----:B------:R-:W-:-:S04]  /*afa0*/  IMAD.HI.U32 R59, R59, 0x7f000001, R4 ;  /* 0x7f0000013b3b7827 */ /* 0x000fc800078e0004 */
[----:B------:R-:W-:-:S04]  /*afb0*/  IMAD.WIDE.U32 R4, R22, R84, RZ ;  /* 0x0000005416047225 */ /* 0x000fc800078e00ff */
[----:B------:R-:W-:-:S04]  /*afc0*/  IMAD R17, R4, 0x7effffff, RZ ;  /* 0x7effffff04117824 */ /* 0x000fc800078e02ff */
[----:B------:R-:W-:Y:S01]  /*afd0*/  IMAD.HI.U32 R5, R17, 0x7f000001, R4 ;  /* 0x7f00000111057827 */ /* 0x000fe200078e0004 */
[----:B------:R-:W-:Y:S01]  /*afe0*/  ISETP.GE.U32.AND P2, PT, R9, 0x7f000001, PT ;  /* 0x7f0000010900780c */ /* 0x000fe20003f46070 */
[----:B------:R-:W-:Y:S01]  /*aff0*/  ISETP.GE.U32.AND P3, PT, R82, 0x7f000001, PT ;  /* 0x7f0000015200780c */ /* 0x000fe20003f66070 */
[----:B------:R-:W-:Y:S01]  /*b000*/  ISETP.GE.U32.AND P1, PT, R11, 0x7f000001, PT ;  /* 0x7f0000010b00780c */ /* 0x000fe20003f26070 */
[----:B------:R0:W-:Y:S01]  /*b010*/  STL [R1+0x114], R92 ;  /* 0x0001145c01007387 */ /* 0x0001e20000100800 */
[----:B------:R-:W-:-:S03]  /*b020*/  ISETP.GE.U32.AND P0, PT, R5, 0x7f000001, PT ;  /* 0x7f0000010500780c */ /* 0x000fc60003f06070 */
[----:B------:R-:W4:Y:S10]  /*b030*/  LDG.E R17, desc[UR10][R88.64+0x1c] ;  /* 0x00001c0a58117981 */ /* 0x000f34000c1e1900 */
[----:B------:R-:W-:Y:S01]  /*b040*/  @P0 IADD3 R5, PT, PT, R5, -0x7f000001, RZ ;  /* 0x80ffffff05050810 */ /* 0x000fe20007ffe0ff */
[----:B------:R-:W-:Y:S01]  /*b050*/  ISETP.GE.U32.AND P0, PT, R16, 0x7f000001, PT ;  /* 0x7f0000011000780c */ /* 0x000fe20003f06070 */
[----:B------:R-:W-:-:S12]  /*b060*/  @P2 IADD3 R9, PT, PT, R9, -0x7f000001, RZ ;  /* 0x80ffffff09092810 */ /* 0x000fd80007ffe0ff */
[----:B------:R-:W-:Y:S01]  /*b070*/  @P0 IADD3 R16, PT, PT, R16, -0x7f000001, RZ ;  /* 0x80ffffff10100810 */ /* 0x000fe20007ffe0ff */
[----:B------:R-:W-:-:S03]  /*b080*/  ISETP.GE.U32.AND P0, PT, R92, 0x7f000001, PT ;  /* 0x7f0000015c00780c */ /* 0x000fc60003f06070 */
[----:B------:R-:W-:Y:S02]  /*b090*/  IADD3 R4, PT, PT, R16, R9, RZ ;  /* 0x0000000910047210 */ /* 0x000fe40007ffe0ff */
[----:B------:R-:W-:Y:S02]  /*b0a0*/  @P3 IADD3 R82, PT, PT, R82, -0x7f000001, RZ ;  /* 0x80ffffff52523810 */ /* 0x000fe40007ffe0ff */
[----:B------:R-:W-:Y:S01]  /*b0b0*/  @P1 IADD3 R11, PT, PT, R11, -0x7f000001, RZ ;  /* 0x80ffffff0b0b1810 */ /* 0x000fe20007ffe0ff */
[----:B------:R-:W-:Y:S01]  /*b0c0*/  ISETP.GE.U32.AND P3, PT, R59, 0x7f000001, PT ;  /* 0x7f0000013b00780c */ /* 0x000fe20003f66070 */
[----:B------:R-:W-:Y:S01]  /*b0d0*/  IMAD.WIDE.U32 R84, R5, 0x5fffffa, RZ ;  /* 0x05fffffa05547825 */ /* 0x000fe200078e00ff */
[----:B------:R-:W-:Y:S01]  /*b0e0*/  ISETP.GE.U32.AND P1, PT, R4, 0x7f000001, PT ;  /* 0x7f0000010400780c */ /* 0x000fe20003f26070 */
[----:B------:R-:W4:Y:S02]  /*b0f0*/  LDG.E R9, desc[UR10][R88.64+0x10] ;  /* 0x0000100a58097981 */ /* 0x000f24000c1e1900 */
[----:B0-----:R-:W-:Y:S01]  /*b100*/  @P0 IADD3 R92, PT, PT, R92, -0x7f000001, RZ ;  /* 0x80ffffff5c5c0810 */ /* 0x001fe20007ffe0ff */
[----:B------:R-:W-:Y:S01]  /*b110*/  ISETP.GE.U32.AND P0, PT, R58, 0x7f000001, PT ;  /* 0x7f0000013a00780c */ /* 0x000fe20003f06070 */
[----:B------:R-:W-:Y:S01]  /*b120*/  IADD3 R82, PT, PT, R11, R82, RZ ;  /* 0x000000520b527210 */ /* 0x000fe20007ffe0ff */
[----:B------:R-:W4:Y:S04]  /*b130*/  LDG.E R16, desc[UR10][R88.64+0x18] ;  /* 0x0000180a58107981 */ /* 0x000f28000c1e1900 */
[----:B------:R-:W-:Y:S01]  /*b140*/  ISETP.GE.U32.AND P2, PT, R82, 0x7f000001, PT ;  /* 0x7f0000015200780c */ /* 0x000fe20003f46070 */
[----:B------:R-:W-:-:S02]  /*b150*/  @P3 IADD3 R59, PT, PT, R59, -0x7f000001, RZ ;  /* 0x80ffffff3b3b3810 */ /* 0x000fc40007ffe0ff */
[----:B------:R-:W-:Y:S01]  /*b160*/  @P1 IADD3 R4, PT, PT, R4, -0x7f000001, RZ ;  /* 0x80ffffff04041810 */ /* 0x000fe20007ffe0ff */
[----:B------:R-:W-:Y:S01]  /*b170*/  ISETP.GE.U32.AND P1, PT, R83, 0x7f000001, PT ;  /* 0x7f0000015300780c */ /* 0x000fe20003f26070 */
[----:B------:R-:W-:Y:S01]  /*b180*/  IMAD R5, R5, 0x6, RZ ;  /* 0x0000000605057824 */ /* 0x000fe200078e02ff */
[----:B------:R0:W4:Y:S01]  /*b190*/  LDG.E R11, desc[UR10][R88.64+0x14] ;  /* 0x0000140a580b7981 */ /* 0x000122000c1e1900 */
[----:B------:R-:W-:Y:S02]  /*b1a0*/  @P0 IADD3 R58, PT, PT, R58, -0x7f000001, RZ ;  /* 0x80ffffff3a3a0810 */ /* 0x000fe40007ffe0ff */
[----:B------:R-:W-:-:S03]  /*b1b0*/  IADD3 R59, PT, PT, R4, R59, RZ ;  /* 0x0000003b043b7210 */ /* 0x000fc60007ffe0ff */
[----:B------:R-:W-:Y:S01]  /*b1c0*/  ISETP.GE.U32.AND P0, PT, R58, 0x7f000001, PT ;  /* 0x7f0000013a00780c */ /* 0x000fe20003f06070 */
[----:B------:R-:W-:Y:S01]  /*b1d0*/  @P2 IADD3 R82, PT, PT, R82, -0x7f000001, RZ ;  /* 0x80ffffff52522810 */ /* 0x000fe20007ffe0ff */
[----:B------:R-:W-:Y:S01]  /*b1e0*/  ISETP.GE.U32.AND P2, PT, R90, 0x7f000001, PT ;  /* 0x7f0000015a00780c */ /* 0x000fe20003f46070 */
[----:B------:R-:W-:Y:S02]  /*b1f0*/  ISETP.GE.U32.AND P3, PT, R59, 0x7f000001, PT ;  /* 0x7f0000013b00780c */ /* 0x000fe40003f66070 */
[----:B------:R-:W-:Y:S01]  /*b200*/  @P1 IADD3 R83, PT, PT, R83, -0x7f000001, RZ ;  /* 0x80ffffff53531810 */ /* 0x000fe20007ffe0ff */
[----:B------:R-:W-:Y:S01]  /*b210*/  ISETP.GE.U32.AND P1, PT, R46, 0x7f000001, PT ;  /* 0x7f0000012e00780c */ /* 0x000fe20003f26070 */
[----:B------:R-:W-:-:S04]  /*b220*/  IMAD.HI.U32 R84, R5, 0x7f000001, R84 ;  /* 0x7f00000105547827 */ /* 0x000fc800078e0054 */
[----:B------:R-:W-:Y:S02]  /*b230*/  IMAD.WIDE.U32 R4, R82, R38, RZ ;  /* 0x0000002652047225 */ /* 0x000fe400078e00ff */
[----:B------:R-:W-:Y:S01]  /*b240*/  @P0 IADD3 R58, PT, PT, R58, -0x7f000001, RZ ;  /* 0x80ffffff3a3a0810 */ /* 0x000fe20007ffe0ff */
[----:B------:R-:W-:Y:S01]  /*b250*/  ISETP.GE.U32.AND P0, PT, R83, 0x7f000001, PT ;  /* 0x7f0000015300780c */ /* 0x000fe20003f06070 */
[----:B------:R-:W-:Y:S01]  /*b260*/  @P2 IADD3 R90, PT, PT, R90, -0x7f000001, RZ ;  /* 0x80ffffff5a5a2810 */ /* 0x000fe20007ffe0ff */
[----:B------:R-:W-:Y:S01]  /*b270*/  IMAD R23, R4, 0x7effffff, RZ ;  /* 0x7effffff04177824 */ /* 0x000fe200078e02ff */
[----:B------:R-:W-:Y:S02]  /*b280*/  @P3 IADD3 R59, PT, PT, R59, -0x7f000001, RZ ;  /* 0x80ffffff3b3b3810 */ /* 0x000fe40007ffe0ff */
[----:B------:R-:W-:Y:S01]  /*b290*/  IADD3 R85, PT, PT, R58, R90, RZ ;  /* 0x0000005a3a557210 */ /* 0x000fe20007ffe0ff */
[----:B------:R-:W-:Y:S01]  /*b2a0*/  IMAD.HI.U32 R23, R23, 0x7f000001, R4 ;  /* 0x7f00000117177827 */ /* 0x000fe200078e0004 */
[----:B------:R-:W-:-:S03]  /*b2b0*/  @P1 IADD3 R46, PT, PT, R46, -0x7f000001, RZ ;  /* 0x80ffffff2e2e1810 */ /* 0x000fc60007ffe0ff */
[----:B------:R-:W-:Y:S01]  /*b2c0*/  IMAD.WIDE.U32 R4, R59, R41, RZ ;  /* 0x000000293b047225 */ /* 0x000fe200078e00ff */
[----:B------:R-:W-:Y:S02]  /*b2d0*/  ISETP.GE.U32.AND P1, PT, R76, 0x7f000001, PT ;  /* 0x7f0000014c00780c */ /* 0x000fe40003f26070 */
[----:B------:R-:W-:Y:S01]  /*b2e0*/  @P0 IADD3 R83, PT, PT, R83, -0x7f000001, RZ ;  /* 0x80ffffff53530810 */ /* 0x000fe20007ffe0ff */
[----:B------:R-:W-:Y:S01]  /*b2f0*/  ISETP.GE.U32.AND P0, PT, R85, 0x7f000001, PT ;  /* 0x7f0000015500780c */ /* 0x000fe20003f06070 */
[----:B0-----:R-:W-:-:S04]  /*b300*/  IMAD R89, R4, 0x7effffff, RZ ;  /* 0x7effffff04597824 */ /* 0x001fc800078e02ff */
[----:B------:R-:W-:Y:S01]  /*b310*/  IMAD.HI.U32 R58, R89, 0x7f000001, R4 ;  /* 0x7f000001593a7827 */ /* 0x000fe200078e0004 */
[----:B------:R-:W-:-:S03]  /*b320*/  IADD3 R88, PT, PT, R83, R46, RZ ;  /* 0x0000002e53587210 */ /* 0x000fc60007ffe0ff */
[----:B------:R-:W-:-:S04]  /*b330*/  IMAD.WIDE.U32 R4, R82, R35, RZ ;  /* 0x0000002352047225 */ /* 0x000fc800078e00ff */
[----:B------:R-:W-:Y:S01]  /*b340*/  IMAD R83, R4, 0x7effffff, RZ ;  /* 0x7effffff04537824 */ /* 0x000fe200078e02ff */
[----:B------:R-:W-:Y:S02]  /*b350*/  @P1 IADD3 R76, PT, PT, R76, -0x7f000001, RZ ;  /* 0x80ffffff4c4c1810 */ /* 0x000fe40007ffe0ff */
[----:B------:R-:W-:Y:S01]  /*b360*/  @P0 IADD3 R85, PT, PT, R85, -0x7f000001, RZ ;  /* 0x80ffffff55550810 */ /* 0x000fe20007ffe0ff */
[----:B------:R-:W-:Y:S01]  /*b370*/  IMAD.HI.U32 R83, R83, 0x7f000001, R4 ;  /* 0x7f00000153537827 */ /* 0x000fe200078e0004 */
[----:B------:R-:W-:Y:S01]  /*b380*/  ISETP.GE.U32.AND P1, PT, R93, 0x7f000001, PT ;  /* 0x7f0000015d00780c */ /* 0x000fe20003f26070 */
[----:B------:R-:W-:Y:S02]  /*b390*/  ISETP.GE.U32.AND P0, PT, R88, 0x7f000001, PT ;  /* 0x7f0000015800780c */ /* 0x000fe40003f06070 */
[----:B------:R-:W-:Y:S01]  /*b3a0*/  IMAD.WIDE.U32 R4, R59, R38, RZ ;  /* 0x000000263b047225 */ /* 0x000fe200078e00ff */
[----:B------:R-:W-:-:S03]  /*b3b0*/  IADD3 R76, PT, PT, R85, R76, RZ ;  /* 0x0000004c554c7210 */ /* 0x000fc60007ffe0ff */
[----:B------:R-:W-:-:S04]  /*b3c0*/  IMAD R85, R4, 0x7effffff, RZ ;  /* 0x7effffff04557824 */ /* 0x000fc800078e02ff */
[----:B------:R-:W-:-:S04]  /*b3d0*/  IMAD.HI.U32 R46, R85, 0x7f000001, R4 ;  /* 0x7f000001552e7827 */ /* 0x000fc800078e0004 */
[----:B------:R-:W-:Y:S01]  /*b3e0*/  IMAD.WIDE.U32 R4, R82, R41, RZ ;  /* 0x0000002952047225 */ /* 0x000fe200078e00ff */
[----:B------:R-:W-:Y:S02]  /*b3f0*/  @P1 IADD3 R93, PT, PT, R93, -0x7f000001, RZ ;  /* 0x80ffffff5d5d1810 */ /* 0x000fe40007ffe0ff */
[----:B------:R-:W-:Y:S01]  /*b400*/  @P0 IADD3 R88, PT, PT, R88, -0x7f000001, RZ ;  /* 0x80ffffff58580810 */ /* 0x000fe20007ffe0ff */
[----:B------:R-:W-:Y:S01]  /*b410*/  IMAD R89, R4, 0x7effffff, RZ ;  /* 0x7effffff04597824 */ /* 0x000fe200078e02ff */
[----:B------:R-:W-:Y:S01]  /*b420*/  ISETP.GE.U32.AND P1, PT, R84, 0x7f000001, PT ;  /* 0x7f0000015400780c */ /* 0x000fe20003f26070 */
[----:B------:R-:W-:Y:S02]  /*b430*/  ISETP.GE.U32.AND P0, PT, R76, 0x7f000001, PT ;  /* 0x7f0000014c00780c */ /* 0x000fe40003f06070 */
[----:B------:R-:W-:-:S04]  /*b440*/  IMAD.HI.U32 R89, R89, 0x7f000001, R4 ;  /* 0x7f00000159597827 */ /* 0x000fc800078e0004 */
[----:B------:R-:W-:-:S04]  /*b450*/  IMAD.WIDE.U32 R4, R82, R42, RZ ;  /* 0x0000002a52047225 */ /* 0x000fc800078e00ff */
[----:B------:R-:W-:-:S04]  /*b460*/  IMAD R85, R4, 0x7effffff, RZ ;  /* 0x7effffff04557824 */ /* 0x000fc800078e02ff */
[----:B------:R-:W-:Y:S01]  /*b470*/  IMAD.HI.U32 R85, R85, 0x7f000001, R4 ;  /* 0x7f00000155557827 */ /* 0x000fe200078e0004 */
[----:B------:R-:W-:Y:S02]  /*b480*/  @P1 IADD3 R84, PT, PT, R84, -0x7f000001, RZ ;  /* 0x80ffffff54541810 */ /* 0x000fe40007ffe0ff */
[----:B------:R-:W-:Y:S01]  /*b490*/  @P0 IADD3 R76, PT, PT, R76, -0x7f000001, RZ ;  /* 0x80ffffff4c4c0810 */ /* 0x000fe20007ffe0ff */
[----:B------:R-:W-:-:S04]  /*b4a0*/  IMAD.WIDE.U32 R4, R59, R35, RZ ;  /* 0x000000233b047225 */ /* 0x000fc800078e00ff */
[----:B------:R-:W-:Y:S01]  /*b4b0*/  IMAD R95, R4, 0x7effffff, RZ ;  /* 0x7effffff045f7824 */ /* 0x000fe200078e02ff */
[----:B------:R-:W-:-:S03]  /*b4c0*/  IADD3 R84, PT, PT, R76, R84, RZ ;  /* 0x000000544c547210 */ /* 0x000fc60007ffe0ff */
[----:B------:R-:W-:-:S04]  /*b4d0*/  IMAD.HI.U32 R76, R95, 0x7f000001, R4 ;  /* 0x7f0000015f4c7827 */ /* 0x000fc800078e0004 */
[----:B------:R-:W-:-:S04]  /*b4e0*/  IMAD.WIDE.U32 R4, R59, R42, RZ ;  /* 0x0000002a3b047225 */ /* 0x000fc800078e00ff */
[----:B------:R-:W-:-:S04]  /*b4f0*/  IMAD R59, R4, 0x7effffff, RZ ;  /* 0x7effffff043b7824 */ /* 0x000fc800078e02ff */
[----:B------:R-:W-:-:S05]  /*b500*/  IMAD.HI.U32 R59, R59, 0x7f000001, R4 ;  /* 0x7f0000013b3b7827 */ /* 0x000fca00078e0004 */
[----:B------:R-:W-:Y:S01]  /*b510*/  ISETP.GE.U32.AND P2, PT, R59, 0x7f000001, PT ;  /* 0x7f0000013b00780c */ /* 0x000fe20003f46070 */
[----:B------:R-:W-:Y:S01]  /*b520*/  ISETP.GE.U32.AND P1, PT, R84, 0x7f000001, PT ;  /* 0x7f0000015400780c */ /* 0x000fe20003f26070 */
[----:B------:R-:W-:-:S11]  /*b530*/  ISETP.GE.U32.AND P0, PT, R19, 0x7f000001, PT ;  /* 0x7f0000011300780c */ /* 0x000fd60003f06070 */
[----:B------:R-:W-:Y:S02]  /*b540*/  @P2 IADD3 R59, PT, PT, R59, -0x7f000001, RZ ;  /* 0x80ffffff3b3b2810 */ /* 0x000fe40007ffe0ff */
[----:B------:R-:W-:-:S03]  /*b550*/  @P1 IADD3 R84, PT, PT, R84, -0x7f000001, RZ ;  /* 0x80ffffff54541810 */ /* 0x000fc60007ffe0ff */
[----:B------:R-:W-:Y:S01]  /*b560*/  IMAD.WIDE.U32 R4, R59, 0x5fffffa, RZ ;  /* 0x05fffffa3b047825 */ /* 0x000fe200078e00ff */
[----:B------:R-:W-:-:S03]  /*b570*/  @P0 IADD3 R19, PT, PT, R19, -0x7f000001, RZ ;  /* 0x80ffffff13130810 */ /* 0x000fc60007ffe0ff */
[----:B------:R-:W-:-:S04]  /*b580*/  IMAD R59, R59, 0x6, RZ ;  /* 0x000000063b3b7824 */ /* 0x000fc800078e02ff */
[----:B------:R-:W-:Y:S01]  /*b590*/  IMAD.HI.U32 R82, R59, 0x7f000001, R4 ;  /* 0x7f0000013b527827 */ /* 0x000fe200078e0004 */
[----:B--2---:R-:W-:-:S03]  /*b5a0*/  IADD3 R70, PT, PT, R19, R70, RZ ;  /* 0x0000004613467210 */ /* 0x004fc60007ffe0ff */
[----:B------:R-:W-:-:S04]  /*b5b0*/  IMAD.WIDE.U32 R4, R84, R35, RZ ;  /* 0x0000002354047225 */ /* 0x000fc800078e00ff */
[----:B------:R-:W-:-:S04]  /*b5c0*/  IMAD R19, R4, 0x7effffff, RZ ;  /* 0x7effffff04137824 */ /* 0x000fc800078e02ff */
[----:B------:R-:W-:-:S05]  /*b5d0*/  IMAD.HI.U32 R19, R19, 0x7f000001, R4 ;  /* 0x7f00000113137827 */ /* 0x000fca00078e0004 */
[----:B------:R-:W-:Y:S01]  /*b5e0*/  ISETP.GE.U32.AND P0, PT, R19, 0x7f000001, PT ;  /* 0x7f0000011300780c */ /* 0x000fe20003f06070 */
[----:B------:R-:W-:-:S12]  /*b5f0*/  IADD3 R93, PT, PT, R88, R93, RZ ;  /* 0x0000005d585d7210 */ /* 0x000fd80007ffe0ff */
[----:B------:R-:W-:Y:S01]  /*b600*/  @P0 IADD3 R19, PT, PT, R19, -0x7f000001, RZ ;  /* 0x80ffffff13130810 */ /* 0x000fe20007ffe0ff */
[----:B------:R-:W-:Y:S01]  /*b610*/  ISETP.GE.U32.AND P0, PT, R70, 0x7f000001, PT ;  /* 0x7f0000014600780c */ /* 0x000fe20003f06070 */
[----:B------:R0:W-:Y:S01]  /*b620*/  STL [R1+0x118], R70 ;  /* 0x0001184601007387 */ /* 0x0001e20000100800 */
[----:B------:R-:W-:Y:S02]  /*b630*/  ISETP.GE.U32.AND P1, PT, R20, 0x7f000001, PT ;  /* 0x7f0000011400780c */ /* 0x000fe40003f26070 */
[----:B------:R-:W-:-:S04]  /*b640*/  IMAD.WIDE.U32 R4, R19, 0x5fffffa, RZ ;  /* 0x05fffffa13047825 */ /* 0x000fc800078e00ff */
[----:B------:R-:W-:-:S05]  /*b650*/  IMAD R59, R19, 0x6, RZ ;  /* 0x00000006133b7824 */ /* 0x000fca00078e02ff */
[----:B0-----:R-:W-:Y:S01]  /*b660*/  @P0 IADD3 R70, PT, PT, R70, -0x7f000001, RZ ;  /* 0x80ffffff46460810 */ /* 0x001fe20007ffe0ff */
[----:B------:R-:W-:Y:S01]  /*b670*/  ISETP.GE.U32.AND P0, PT, R93, 0x7f000001, PT ;  /* 0x7f0000015d00780c */ /* 0x000fe20003f06070 */
[----:B------:R-:W-:-:S04]  /*b680*/  IMAD.HI.U32 R59, R59, 0x7f000001, R4 ;  /* 0x7f0000013b3b7827 */ /* 0x000fc800078e0004 */
[----:B------:R-:W-:Y:S01]  /*b690*/  IMAD.WIDE.U32 R4, R84, R41, RZ ;  /* 0x0000002954047225 */ /* 0x000fe200078e00ff */
[----:B------:R-:W-:-:S03]  /*b6a0*/  @P1 IADD3 R20, PT, PT, R20, -0x7f000001, RZ ;  /* 0x80ffffff14141810 */ /* 0x000fc60007ffe0ff */
[----:B------:R-:W-:-:S04]  /*b6b0*/  IMAD R19, R4, 0x7effffff, RZ ;  /* 0x7effffff04137824 */ /* 0x000fc800078e02ff */
[----:B------:R-:W-:Y:S01]  /*b6c0*/  @P0 IADD3 R93, PT, PT, R93, -0x7f000001, RZ ;  /* 0x80ffffff5d5d0810 */ /* 0x000fe20007ffe0ff */
[----:B------:R-:W-:-:S04]  /*b6d0*/  IMAD.HI.U32 R19, R19, 0x7f000001, R4 ;  /* 0x7f00000113137827 */ /* 0x000fc800078e0004 */
[----:B------:R-:W-:Y:S01]  /*b6e0*/  IMAD.WIDE.U32 R4, R84, R38, RZ ;  /* 0x0000002654047225 */ /* 0x000fe200078e00ff */
[----:B------:R-:W-:-:S03]  /*b6f0*/  IADD3 R20, PT, PT, R93, R20, RZ ;  /* 0x000000145d147210 */ /* 0x000fc60007ffe0ff */
[----:B------:R-:W-:Y:S01]  /*b700*/  IMAD R93, R4, 0x7effffff, RZ ;  /* 0x7effffff045d7824 */ /* 0x000fe200078e02ff */
[----:B------:R0:W-:Y:S03]  /*b710*/  STL [R1+0x118], R70 ;  /* 0x0001184601007387 */ /* 0x0001e60000100800 */
[----:B0-----:R-:W-:-:S04]  /*b720*/  IMAD.HI.U32 R70, R93, 0x7f000001, R4 ;  /* 0x7f0000015d467827 */ /* 0x001fc800078e0004 */
        /* <DEDUP_REMOVED lines=12> */
[----:B---3--:R-:W-:-:S03]  /*b7f0*/  IADD3 R88, PT, PT, R91, R86, RZ ;  /* 0x000000565b587210 */ /* 0x008fc60007ffe0ff */
[----:B------:R-:W-:-:S04]  /*b800*/  IMAD.WIDE.U32 R4, R20, R38, RZ ;  /* 0x0000002614047225 */ /* 0x000fc800078e00ff */
[----:B------:R-:W-:-:S04]  /*b810*/  IMAD R91, R4, 0x7effffff, RZ ;  /* 0x7effffff045b7824 */ /* 0x000fc800078e02ff */
[----:B------:R-:W-:-:S05]  /*b820*/  IMAD.HI.U32 R91, R91, 0x7f000001, R4 ;  /* 0x7f0000015b5b7827 */ /* 0x000fca00078e0004 */
[----:B------:R-:W-:-:S13]  /*b830*/  ISETP.GE.U32.AND P0, PT, R91, 0x7f000001, PT ;  /* 0x7f0000015b00780c */ /* 0x000fda0003f06070 */
[----:B------:R-:W-:Y:S01]  /*b840*/  @P0 IADD3 R91, PT, PT, R91, -0x7f000001, RZ ;  /* 0x80ffffff5b5b0810 */ /* 0x000fe20007ffe0ff */
[----:B------:R-:W-:-:S04]  /*b850*/  ISETP.GE.U32.AND P0, PT, R88, 0x7f000001, PT ;  /* 0x7f0000015800780c */ /* 0x000fc80003f06070 */
[----:B------:R-:W-:-:S04]  /*b860*/  IMAD.WIDE.U32 R4, R91, 0x5fffffa, RZ ;  /* 0x05fffffa5b047825 */ /* 0x000fc800078e00ff */
[----:B------:R-:W-:-:S04]  /*b870*/  IMAD R91, R91, 0x6, RZ ;  /* 0x000000065b5b7824 */ /* 0x000fc800078e02ff */
[----:B------:R-:W-:-:S04]  /*b880*/  IMAD.HI.U32 R86, R91, 0x7f000001, R4 ;  /* 0x7f0000015b567827 */ /* 0x000fc800078e0004 */
[----:B------:R-:W-:Y:S01]  /*b890*/  IMAD.WIDE.U32 R4, R20, R35, RZ ;  /* 0x0000002314047225 */ /* 0x000fe200078e00ff */
[----:B------:R0:W-:Y:S03]  /*b8a0*/  STL [R1+0x11c], R88 ;  /* 0x00011c5801007387 */ /* 0x0001e60000100800 */
[----:B------:R-:W-:-:S04]  /*b8b0*/  IMAD R91, R4, 0x7effffff, RZ ;  /* 0x7effffff045b7824 */ /* 0x000fc800078e02ff */
[----:B------:R-:W-:Y:S01]  /*b8c0*/  IMAD.HI.U32 R91, R91, 0x7f000001, R4 ;  /* 0x7f0000015b5b7827 */ /* 0x000fe200078e0004 */
[----:B0-----:R-:W-:Y:S01]  /*b8d0*/  @P0 IADD3 R88, PT, PT, R88, -0x7f000001, RZ ;  /* 0x80ffffff58580810 */ /* 0x001fe20007ffe0ff */
[----:B------:R-:W-:-:S03]  /*b8e0*/  ISETP.GE.U32.AND P0, PT, R23, 0x7f000001, PT ;  /* 0x7f0000011700780c */ /* 0x000fc60003f06070 */
[----:B------:R-:W-:Y:S01]  /*b8f0*/  ISETP.GE.U32.AND P2, PT, R91, 0x7f000001, PT ;  /* 0x7f0000015b00780c */ /* 0x000fe20003f46070 */
[----:B------:R-:W-:-:S09]  /*b900*/  ISETP.GE.U32.AND P1, PT, R58, 0x7f000001, PT ;  /* 0x7f0000013a00780c */ /* 0x000fd20003f26070 */
[----:B------:R-:W-:-:S03]  /*b910*/  @P0 IADD3 R23, PT, PT, R23, -0x7f000001, RZ ;  /* 0x80ffffff17170810 */ /* 0x000fc60007ffe0ff */
[----:B------:R-:W-:Y:S02]  /*b920*/  @P2 IADD3 R91, PT, PT, R91, -0x7f000001, RZ ;  /* 0x80ffffff5b5b2810 */ /* 0x000fe40007ffe0ff */
[----:B------:R-:W-:-:S03]  /*b930*/  ISETP.GE.U32.AND P0, PT, R23, 0x7f000001, PT ;  /* 0x7f0000011700780c */ /* 0x000fc60003f06070 */
[C---:B------:R-:W-:Y:S01]  /*b940*/  IMAD.WIDE.U32 R4, R91.reuse, 0x5fffffa, RZ ;  /* 0x05fffffa5b047825 */ /* 0x040fe200078e00ff */
[----:B------:R0:W-:Y:S03]  /*b950*/  STL [R1+0x11c], R88 ;  /* 0x00011c5801007387 */ /* 0x0001e60000100800 */
[----:B------:R-:W-:Y:S01]  /*b960*/  IMAD R91, R91, 0x6, RZ ;  /* 0x000000065b5b7824 */ /* 0x000fe200078e02ff */
[----:B------:R-:W-:-:S03]  /*b970*/  @P1 IADD3 R58, PT, PT, R58, -0x7f000001, RZ ;  /* 0x80ffffff3a3a1810 */ /* 0x000fc60007ffe0ff */
[----:B0-----:R-:W-:Y:S02]  /*b980*/  IMAD.HI.U32 R88, R91, 0x7f000001, R4 ;  /* 0x7f0000015b587827 */ /* 0x001fe400078e0004 */
[----:B------:R-:W-:Y:S02]  /*b990*/  @P0 IADD3 R23, PT, PT, R23, -0x7f000001, RZ ;  /* 0x80ffffff17170810 */ /* 0x000fe40007ffe0ff */
[----:B------:R-:W-:-:S04]  /*b9a0*/  IMAD.WIDE.U32 R4, R20, R41, RZ ;  /* 0x0000002914047225 */ /* 0x000fc800078e00ff */
[----:B------:R-:W-:Y:S01]  /*b9b0*/  IMAD R91, R4, 0x7effffff, RZ ;  /* 0x7effffff045b7824 */ /* 0x000fe200078e02ff */
[----:B------:R-:W-:-:S03]  /*b9c0*/  IADD3 R23, PT, PT, R23, R58, RZ ;  /* 0x0000003a17177210 */ /* 0x000fc60007ffe0ff */
[----:B------:R-:W-:-:S04]  /*b9d0*/  IMAD.HI.U32 R58, R91, 0x7f000001, R4 ;  /* 0x7f0000015b3a7827 */ /* 0x000fc800078e0004 */
        /* <DEDUP_REMOVED lines=8> */
[----:B------:R-:W-:-:S06]  /*ba60*/  ISETP.GE.U32.AND P3, PT, R46, 0x7f000001, PT ;  /* 0x7f0000012e00780c */ /* 0x000fcc0003f66070 */
[----:B------:R-:W-:Y:S01]  /*ba70*/  @P1 IADD3 R91, PT, PT, R91, -0x7f000001, RZ ;  /* 0x80ffffff5b5b1810 */ /* 0x000fe20007ffe0ff */
[----:B------:R-:W-:Y:S01]  /*ba80*/  ISETP.GE.U32.AND P1, PT, R83, 0x7f000001, PT ;  /* 0x7f0000015300780c */ /* 0x000fe20003f26070 */
[----:B------:R-:W-:-:S04]  /*ba90*/  @P2 IADD3 R85, PT, PT, R85, -0x7f000001, RZ ;  /* 0x80ffffff55552810 */ /* 0x000fc80007ffe0ff */
[----:B------:R-:W-:Y:S01]  /*baa0*/  @P0 IADD3 R89, PT, PT, R89, -0x7f000001, RZ ;  /* 0x80ffffff59590810 */ /* 0x000fe20007ffe0ff */
[C---:B------:R-:W-:Y:S01]  /*bab0*/  IMAD.WIDE.U32 R4, R91.reuse, 0x5fffffa, RZ ;  /* 0x05fffffa5b047825 */ /* 0x040fe200078e00ff */
[----:B------:R-:W-:Y:S01]  /*bac0*/  @P3 IADD3 R46, PT, PT, R46, -0x7f000001, RZ ;  /* 0x80ffffff2e2e3810 */ /* 0x000fe20007ffe0ff */
[----:B------:R-:W-:Y:S01]  /*bad0*/  ISETP.GE.U32.AND P2, PT, R76, 0x7f000001, PT ;  /* 0x7f0000014c00780c */ /* 0x000fe20003f46070 */
[----:B------:R-:W-:Y:S01]  /*bae0*/  ISETP.GE.U32.AND P3, PT, R82, 0x7f000001, PT ;  /* 0x7f0000015200780c */ /* 0x000fe20003f66070 */
[----:B------:R-:W-:Y:S01]  /*baf0*/  IMAD R91, R91, 0x6, RZ ;  /* 0x000000065b5b7824 */ /* 0x000fe200078e02ff */
[----:B------:R-:W-:Y:S02]  /*bb00*/  ISETP.GE.U32.AND P0, PT, R89, 0x7f000001, PT ;  /* 0x7f0000015900780c */ /* 0x000fe40003f06070 */
[----:B------:R-:W-:Y:S01]  /*bb10*/  @P1 IADD3 R83, PT, PT, R83, -0x7f000001, RZ ;  /* 0x80ffffff53531810 */ /* 0x000fe20007ffe0ff */
[----:B------:R-:W-:Y:S01]  /*bb20*/  ISETP.GE.U32.AND P1, PT, R85, 0x7f000001, PT ;  /* 0x7f0000015500780c */ /* 0x000fe20003f26070 */
[----:B------:R-:W-:-:S04]  /*bb30*/  IMAD.HI.U32 R20, R91, 0x7f000001, R4 ;  /* 0x7f0000015b147827 */ /* 0x000fc800078e0004 */
[----:B------:R-:W-:-:S04]  /*bb40*/  IMAD.WIDE.U32 R4, R72, R61, RZ ;  /* 0x0000003d48047225 */ /* 0x000fc800078e00ff */
[----:B------:R-:W-:Y:S01]  /*bb50*/  IMAD R91, R4, 0x7effffff, RZ ;  /* 0x7effffff045b7824 */ /* 0x000fe200078e02ff */
[----:B------:R-:W-:Y:S02]  /*bb60*/  @P2 IADD3 R76, PT, PT, R76, -0x7f000001, RZ ;  /* 0x80ffffff4c4c2810 */ /* 0x000fe40007ffe0ff */
[----:B------:R-:W-:Y:S02]  /*bb70*/  @P0 IADD3 R89, PT, PT, R89, -0x7f000001, RZ ;  /* 0x80ffffff59590810 */ /* 0x000fe40007ffe0ff */
[----:B------:R-:W-:Y:S01]  /*bb80*/  @P3 IADD3 R82, PT, PT, R82, -0x7f000001, RZ ;  /* 0x80ffffff52523810 */ /* 0x000fe20007ffe0ff */
[----:B------:R-:W-:Y:S01]  /*bb90*/  IMAD.HI.U32 R91, R91, 0x7f000001, R4 ;  /* 0x7f0000015b5b7827 */ /* 0x000fe200078e0004 */
[----:B------:R-:W-:Y:S01]  /*bba0*/  @P1 IADD3 R85, PT, PT, R85, -0x7f000001, RZ ;  /* 0x80ffffff55551810 */ /* 0x000fe20007ffe0ff */
[----:B------:R-:W0:Y:S03]  /*bbb0*/  LDC.64 R4, c[0x0][0x380] ;  /* 0x0000e000ff047b82 */ /* 0x000e260000000a00 */
[----:B------:R-:W-:-:S02]  /*bbc0*/  IADD3 R85, PT, PT, R85, R76, RZ ;  /* 0x0000004c55557210 */ /* 0x000fc40007ffe0ff */
[----:B------:R-:W-:Y:S02]  /*bbd0*/  IADD3 R76, PT, PT, R89, R82, RZ ;  /* 0x00000052594c7210 */ /* 0x000fe40007ffe0ff */
[----:B0-----:R0:W2:Y:S01]  /*bbe0*/  LDG.E R89, desc[UR10][R4.64+0xc] ;  /* 0x00000c0a04597981 */ /* 0x0010a2000c1e1900 */
[----:B------:R-:W-:Y:S01]  /*bbf0*/  ISETP.GE.U32.AND P0, PT, R91, 0x7f000001, PT ;  /* 0x7f0000015b00780c */ /* 0x000fe20003f06070 */
[----:B------:R-:W-:Y:S01]  /*bc00*/  IADD3 R46, PT, PT, R83, R46, RZ ;  /* 0x0000002e532e7210 */ /* 0x000fe20007ffe0ff */
[----:B------:R-:W-:-:S04]  /*bc10*/  IMAD.WIDE.U32 R82, R24, R80, RZ ;  /* 0x0000005018527225 */ /* 0x000fc800078e00ff */
[----:B------:R-:W-:-:S07]  /*bc20*/  IMAD R93, R82, 0x7effffff, RZ ;  /* 0x7effffff525d7824 */ /* 0x000fce00078e02ff */
[----:B------:R-:W-:Y:S01]  /*bc30*/  @P0 IADD3 R91, PT, PT, R91, -0x7f000001, RZ ;  /* 0x80ffffff5b5b0810 */ /* 0x000fe20007ffe0ff */
[----:B------:R-:W-:-:S03]  /*bc40*/  IMAD.HI.U32 R83, R93, 0x7f000001, R82 ;  /* 0x7f0000015d537827 */ /* 0x000fc600078e0052 */
[----:B------:R-:W-:Y:S02]  /*bc50*/  IADD3 R82, PT, PT, R64, R91, RZ ;  /* 0x0000005b40527210 */ /* 0x000fe40007ffe0ff */
[----:B------:R-:W-:-:S03]  /*bc60*/  ISETP.GE.U32.AND P1, PT, R83, 0x7f000001, PT ;  /* 0x7f0000015300780c */ /* 0x000fc60003f26070 */
[----:B------:R-:W-:Y:S01]  /*bc70*/  ISETP.GE.U32.AND P0, PT, R82, 0x7f000001, PT ;  /* 0x7f0000015200780c */ /* 0x000fe20003f06070 */
[----:B0-----:R-:W-:-:S09]  /*bc80*/  IMAD.WIDE.U32 R4, R68, R61, RZ ;  /* 0x0000003d44047225 */ /* 0x001fd200078e00ff */
[----:B------:R-:W-:-:S03]  /*bc90*/  @P1 IADD3 R83, PT, PT, R83, -0x7f000001, RZ ;  /* 0x80ffffff53531810 */ /* 0x000fc60007ffe0ff */
[----:B------:R-:W-:Y:S01]  /*bca0*/  @P0 IADD3 R82, PT, PT, R82, -0x7f000001, RZ ;  /* 0x80ffffff52520810 */ /* 0x000fe20007ffe0ff */
[----:B------:R-:W-:-:S03]  /*bcb0*/  ISETP.GE.U32.AND P0, PT, R46, 0x7f000001, PT ;  /* 0x7f0000012e00780c */ /* 0x000fc60003f06070 */
[----:B------:R-:W-:Y:S01]  /*bcc0*/  IADD3 R82, PT, PT, R82, R83, RZ ;  /* 0x0000005352527210 */ /* 0x000fe20007ffe0ff */
[----:B------:R-:W-:-:S04]  /*bcd0*/  IMAD R83, R4, 0x7effffff, RZ ;  /* 0x7effffff04537824 */ /* 0x000fc800078e02ff */
[----:B------:R-:W-:Y:S01]  /*bce0*/  IMAD.HI.U32 R90, R83, 0x7f000001, R4 ;  /* 0x7f000001535a7827 */ /* 0x000fe200078e0004 */
[----:B------:R-:W-:-:S04]  /*bcf0*/  ISETP.GE.U32.AND P1, PT, R19, 0x7f000001, PT ;  /* 0x7f0000011300780c */ /* 0x000fc80003f26070 */
[----:B------:R-:W-:Y:S01]  /*bd00*/  @P0 IADD3 R46, PT, PT, R46, -0x7f000001, RZ ;  /* 0x80ffffff2e2e0810 */ /* 0x000fe20007ffe0ff */
[----:B------:R-:W-:Y:S01]  /*bd10*/  ISETP.GE.U32.AND P0, PT, R90, 0x7f000001, PT ;  /* 0x7f0000015a00780c */ /* 0x000fe20003f06070 */
[----:B------:R-:W-:-:S04]  /*bd20*/  IMAD.WIDE.U32 R4, R27, R80, RZ ;  /* 0x000000501b047225 */ /* 0x000fc800078e00ff */
[----:B------:R-:W-:-:S03]  /*bd30*/  IMAD R83, R4, 0x7effffff, RZ ;  /* 0x7effffff04537824 */ /* 0x000fc600078e02ff */
[----:B------:R-:W-:-:S05]  /*bd40*/  @P1 IADD3 R19, PT, PT, R19, -0x7f000001, RZ ;  /* 0x80ffffff13131810 */ /* 0x000fca0007ffe0ff */
[----:B------:R-:W-:Y:S02]  /*bd50*/  @P0 IADD3 R90, PT, PT, R90, -0x7f000001, RZ ;  /* 0x80ffffff5a5a0810 */ /* 0x000fe40007ffe0ff */
[----:B------:R-:W-:Y:S01]  /*bd60*/  IADD3 R19, PT, PT, R46, R19, RZ ;  /* 0x000000132e137210 */ /* 0x000fe20007ffe0ff */
[----:B------:R-:W-:Y:S01]  /*bd70*/  IMAD.HI.U32 R5, R83, 0x7f000001, R4 ;  /* 0x7f00000153057827 */ /* 0x000fe200078e0004 */
[----:B------:R-:W-:-:S04]  /*bd80*/  IADD3 R46, PT, PT, R43, R90, RZ ;  /* 0x0000005a2b2e7210 */ /* 0x000fc80007ffe0ff */
[----:B------:R-:W-:Y:S01]  /*bd90*/  ISETP.GE.U32.AND P1, PT, R5, 0x7f000001, PT ;  /* 0x7f0000010500780c */ /* 0x000fe20003f26070 */
[----:B------:R-:W-:-:S12]  /*bda0*/  ISETP.GE.U32.AND P0, PT, R46, 0x7f000001, PT ;  /* 0x7f0000012e00780c */ /* 0x000fd80003f06070 */
[----:B------:R-:W-:Y:S02]  /*bdb0*/  @P1 IADD3 R5, PT, PT, R5, -0x7f000001, RZ ;  /* 0x80ffffff05051810 */ /* 0x000fe40007ffe0ff */
[----:B------:R-:W-:Y:S01]  /*bdc0*/  @P0 IADD3 R46, PT, PT, R46, -0x7f000001, RZ ;  /* 0x80ffffff2e2e0810 */ /* 0x000fe20007ffe0ff */
[----:B------:R-:W-:Y:S01]  /*bdd0*/  ISETP.GE.U32.AND P1, PT, R70, 0x7f000001, PT ;  /* 0x7f0000014600780c */ /* 0x000fe20003f26070 */
[----:B------:R-:W-:Y:S02]  /*bde0*/  ISETP.GE.U32.AND P0, PT, R85, 0x7f000001, PT ;  /* 0x7f0000015500780c */ /* 0x000fe40003f06070 */
[----:B------:R-:W-:Y:S01]  /*bdf0*/  IADD3 R46, PT, PT, R46, R5, RZ ;  /* 0x000000052e2e7210 */ /* 0x000fe20007ffe0ff */
        /* <DEDUP_REMOVED lines=47> */
[----:B------:R-:W-:-:S03]  /*c0f0*/  @P0 IADD3 R90, PT, PT, R90, -0x7f000001, RZ ;  /* 0x80ffffff5a5a0810 */ /* 0x000fc60007ffe0ff */
[----:B------:R-:W-:-:S04]  /*c100*/  IMAD R87, R4, 0x7effffff, RZ ;  /* 0x7effffff04577824 */ /* 0x000fc800078e02ff */
[----:B------:R-:W-:Y:S01]  /*c110*/  IMAD.HI.U32 R54, R87, 0x7f000001, R4 ;  /* 0x7f00000157367827 */ /* 0x000fe200078e0004 */
[----:B------:R-:W-:Y:S01]  /*c120*/  IADD3 R87, PT, PT, R55, R90, RZ ;  /* 0x0000005a37577210 */ /* 0x000fe20007ffe0ff */
[----:B------:R-:W-:-:S04]  /*c130*/  ISETP.GE.U32.AND P1, PT, R70, 0x7f000001, PT ;  /* 0x7f0000014600780c */ /* 0x000fc80003f26070 */
[----:B------:R-:W-:Y:S01]  /*c140*/  ISETP.GE.U32.AND P0, PT, R87, 0x7f000001, PT ;  /* 0x7f0000015700780c */ /* 0x000fe20003f06070 */
[----:B------:R-:W-:Y:S01]  /*c150*/  ISETP.GE.U32.AND P2, PT, R46, 0x7f000001, PT ;  /* 0x7f0000012e00780c */ /* 0x000fe20003f46070 */
[----:B------:R-:W-:-:S07]  /*c160*/  ISETP.GE.U32.AND P3, PT, R65, 0x7f000001, PT ;  /* 0x7f0000014100780c */ /* 0x000fce0003f66070 */
[----:B------:R-:W-:-:S04]  /*c170*/  @P1 IADD3 R70, PT, PT, R70, -0x7f000001, RZ ;  /* 0x80ffffff46461810 */ /* 0x000fc80007ffe0ff */
[----:B------:R-:W-:-:S04]  /*c180*/  @P0 IADD3 R87, PT, PT, R87, -0x7f000001, RZ ;  /* 0x80ffffff57570810 */ /* 0x000fc80007ffe0ff */
[----:B------:R-:W-:Y:S01]  /*c190*/  IADD3 R70, PT, PT, R87, R70, RZ ;  /* 0x0000004657467210 */ /* 0x000fe20007ffe0ff */
[----:B------:R-:W-:-:S04]  /*c1a0*/  IMAD.WIDE.U32 R4, R66, R71, RZ ;  /* 0x0000004742047225 */ /* 0x000fc800078e00ff */
[----:B------:R-:W-:Y:S01]  /*c1b0*/  ISETP.GE.U32.AND P1, PT, R70, 0x7f000001, PT ;  /* 0x7f0000014600780c */ /* 0x000fe20003f26070 */
[----:B------:R-:W-:Y:S01]  /*c1c0*/  ISETP.GE.U32.AND P0, PT, R61, 0x7f000001, PT ;  /* 0x7f0000013d00780c */ /* 0x000fe20003f06070 */
[----:B------:R-:W-:Y:S02]  /*c1d0*/  @P2 IADD3 R46, PT, PT, R46, -0x7f000001, RZ ;  /* 0x80ffffff2e2e2810 */ /* 0x000fe40007ffe0ff */
[----:B------:R-:W-:Y:S01]  /*c1e0*/  @P3 IADD3 R65, PT, PT, R65, -0x7f000001, RZ ;  /* 0x80ffffff41413810 */ /* 0x000fe20007ffe0ff */
[----:B------:R-:W-:-:S04]  /*c1f0*/  IMAD R71, R4, 0x7effffff, RZ ;  /* 0x7effffff04477824 */ /* 0x000fc800078e02ff */
[----:B------:R-:W-:Y:S01]  /*c200*/  IMAD.HI.U32 R71, R71, 0x7f000001, R4 ;  /* 0x7f00000147477827 */ /* 0x000fe200078e0004 */
[----:B------:R-:W-:-:S03]  /*c210*/  IADD3 R46, PT, PT, R46, R65, RZ ;  /* 0x000000412e2e7210 */ /* 0x000fc60007ffe0ff */
[----:B------:R-:W-:Y:S01]  /*c220*/  IMAD.WIDE.U32 R4, R27, R74, RZ ;  /* 0x0000004a1b047225 */ /* 0x000fe200078e00ff */
[----:B------:R-:W-:Y:S01]  /*c230*/  ISETP.GE.U32.AND P2, PT, R83, 0x7f000001, PT ;  /* 0x7f0000015300780c */ /* 0x000fe20003f46070 */
[----:B------:R-:W-:Y:S01]  /*c240*/  @P1 IADD3 R70, PT, PT, R70, -0x7f000001, RZ ;  /* 0x80ffffff46461810 */ /* 0x000fe20007ffe0ff */
[----:B------:R-:W-:Y:S01]  /*c250*/  ISETP.GE.U32.AND P3, PT, R46, 0x7f000001, PT ;  /* 0x7f0000012e00780c */ /* 0x000fe20003f66070 */
[----:B------:R-:W-:Y:S01]  /*c260*/  IMAD R27, R4, 0x7effffff, RZ ;  /* 0x7effffff041b7824 */ /* 0x000fe200078e02ff */
[----:B------:R-:W-:Y:S01]  /*c270*/  ISETP.GE.U32.AND P1, PT, R69, 0x7f000001, PT ;  /* 0x7f0000014500780c */ /* 0x000fe20003f26070 */
[----:B------:R-:W-:Y:S02]  /*c280*/  @P0 IADD3 R61, PT, PT, R61, -0x7f000001, RZ ;  /* 0x80ffffff3d3d0810 */ /* 0x000fe40007ffe0ff */
[----:B------:R-:W-:-:S04]  /*c290*/  IMAD.HI.U32 R72, R27, 0x7f000001, R4 ;  /* 0x7f0000011b487827 */ /* 0x000fc800078e0004 */
[----:B------:R-:W-:Y:S01]  /*c2a0*/  IMAD.WIDE.U32 R4, R67, R56, RZ ;  /* 0x0000003843047225 */ /* 0x000fe200078e00ff */
[----:B------:R-:W-:-:S03]  /*c2b0*/  IADD3 R65, PT, PT, R60, R61, RZ ;  /* 0x0000003d3c417210 */ /* 0x000fc60007ffe0ff */
[----:B------:R-:W-:Y:S02]  /*c2c0*/  IMAD R61, R4, 0x7effffff, RZ ;  /* 0x7effffff043d7824 */ /* 0x000fe400078e02ff */
[----:B--2---:R-:W-:Y:S01]  /*c2d0*/  IMAD.WIDE.U32 R26, R26, R89, RZ ;  /* 0x000000591a1a7225 */ /* 0x004fe200078e00ff */
[----:B------:R-:W-:Y:S02]  /*c2e0*/  @P2 IADD3 R83, PT, PT, R83, -0x7f000001, RZ ;  /* 0x80ffffff53532810 */ /* 0x000fe40007ffe0ff */
[----:B------:R-:W-:Y:S02]  /*c2f0*/  @P3 IADD3 R46, PT, PT, R46, -0x7f000001, RZ ;  /* 0x80ffffff2e2e3810 */ /* 0x000fe40007ffe0ff */
[----:B------:R-:W-:Y:S01]  /*c300*/  @P1 IADD3 R69, PT, PT, R69, -0x7f000001, RZ ;  /* 0x80ffffff45451810 */ /* 0x000fe20007ffe0ff */
[----:B------:R-:W-:-:S04]  /*c310*/  IMAD.HI.U32 R61, R61, 0x7f000001, R4 ;  /* 0x7f0000013d3d7827 */ /* 0x000fc800078e0004 */
[----:B------:R-:W-:Y:S01]  /*c320*/  IMAD R5, R26, 0x7effffff, RZ ;  /* 0x7effffff1a057824 */ /* 0x000fe200078e02ff */
[----:B------:R-:W-:Y:S02]  /*c330*/  IADD3 R83, PT, PT, R70, R83, RZ ;  /* 0x0000005346537210 */ /* 0x000fe40007ffe0ff */
[----:B------:R-:W-:Y:S01]  /*c340*/  IADD3 R70, PT, PT, R46, R69, RZ ;  /* 0x000000452e467210 */ /* 0x000fe20007ffe0ff */
[----:B------:R-:W-:Y:S02]  /*c350*/  IMAD.HI.U32 R46, R5, 0x7f000001, R26 ;  /* 0x7f000001052e7827 */ /* 0x000fe400078e001a */
[----:B------:R-:W2:Y:S01]  /*c360*/  LDL.64 R4, [R1+0x100] ;  /* 0x0001000001047983 */ /* 0x000ea20000100a00 */
[----:B------:R-:W-:Y:S01]  /*c370*/  ISETP.GE.U32.AND P4, PT, R82, 0x7f000001, PT ;  /* 0x7f0000015200780c */ /* 0x000fe20003f86070 */
[----:B------:R-:W-:Y:S01]  /*c380*/  ISETP.GE.U32.AND P5, PT, R77, 0x7f000001, PT ;  /* 0x7f0000014d00780c */ /* 0x000fe20003fa6070 */
[----:B------:R-:W-:Y:S01]  /*c390*/  ISETP.GE.U32.AND P2, PT, R65, 0x7f000001, PT ;  /* 0x7f0000014100780c */ /* 0x000fe20003f46070 */
[----:B------:R-:W-:-:S10]  /*c3a0*/  ISETP.GE.U32.AND P3, PT, R78, 0x7f000001, PT ;  /* 0x7f0000014e00780c */ /* 0x000fd40003f66070 */
[----:B------:R-:W-:Y:S02]  /*c3b0*/  @P4 IADD3 R82, PT, PT, R82, -0x7f000001, RZ ;  /* 0x80ffffff52524810 */ /* 0x000fe40007ffe0ff */
[----:B------:R-:W-:Y:S01]  /*c3c0*/  @P5 IADD3 R77, PT, PT, R77, -0x7f000001, RZ ;  /* 0x80ffffff4d4d5810 */ /* 0x000fe20007ffe0ff */
[----:B------:R-:W-:-:S03]  /*c3d0*/  ISETP.GE.U32.AND P4, PT, R83, 0x7f000001, PT ;  /* 0x7f0000015300780c */ /* 0x000fc60003f86070 */
[----:B------:R-:W-:Y:S02]  /*c3e0*/  IADD3 R82, PT, PT, R82, R77, RZ ;  /* 0x0000004d52527210 */ /* 0x000fe40007ffe0ff */
[----:B------:R-:W-:-:S03]  /*c3f0*/  @P2 IADD3 R65, PT, PT, R65, -0x7f000001, RZ ;  /* 0x80ffffff41412810 */ /* 0x000fc60007ffe0ff */
[----:B------:R-:W-:Y:S01]  /*c400*/  ISETP.GE.U32.AND P2, PT, R82, 0x7f000001, PT ;  /* 0x7f0000015200780c */ /* 0x000fe20003f46070 */
[----:B------:R-:W-:Y:S01]  /*c410*/  ISETP.GE.U32.AND P5, PT, R23, 0x7f000001, PT ;  /* 0x7f0000011700780c */ /* 0x000fe20003fa6070 */
[----:B------:R-:W-:Y:S01]  /*c420*/  ISETP.GE.U32.AND P0, PT, R80, 0x7f000001, PT ;  /* 0x7f0000015000780c */ /* 0x000fe20003f06070 */
[----:B------:R-:W-:Y:S02]  /*c430*/  ISETP.GE.U32.AND P6, PT, R84, 0x7f000001, PT ;  /* 0x7f0000015400780c */ /* 0x000fe40003fc6070 */
[----:B------:R-:W-:Y:S02]  /*c440*/  @P4 IADD3 R83, PT, PT, R83, -0x7f000001, RZ ;  /* 0x80ffffff53534810 */ /* 0x000fe40007ffe0ff */
[----:B------:R-:W-:Y:S01]  /*c450*/  @P3 IADD3 R78, PT, PT, R78, -0x7f000001, RZ ;  /* 0x80ffffff4e4e3810 */ /* 0x000fe20007ffe0ff */
[----:B------:R-:W-:-:S03]  /*c460*/  ISETP.GE.U32.AND P3, PT, R79, 0x7f000001, PT ;  /* 0x7f0000014f00780c */ /* 0x000fc60003f66070 */
[----:B------:R-:W-:Y:S02]  /*c470*/  IADD3 R78, PT, PT, R83, R78, RZ ;  /* 0x0000004e534e7210 */ /* 0x000fe40007ffe0ff */
[----:B------:R-:W-:Y:S01]  /*c480*/  @P2 IADD3 R82, PT, PT, R82, -0x7f000001, RZ ;  /* 0x80ffffff52522810 */ /* 0x000fe20007ffe0ff */
[----:B------:R-:W-:Y:S01]  /*c490*/  ISETP.GE.U32.AND P2, PT, R70, 0x7f000001, PT ;  /* 0x7f0000014600780c */ /* 0x000fe20003f46070 */
[----:B------:R-:W-:Y:S01]  /*c4a0*/  @P5 IADD3 R23, PT, PT, R23, -0x7f000001, RZ ;  /* 0x80ffffff17175810 */ /* 0x000fe20007ffe0ff */
[----:B------:R-:W-:Y:S01]  /*c4b0*/  ISETP.GE.U32.AND P4, PT, R78, 0x7f000001, PT ;  /* 0x7f0000014e00780c */ /* 0x000fe20003f86070 */
[----:B------:R-:W-:Y:S01]  /*c4c0*/  ISETP.GE.U32.AND P5, PT, R61, 0x7f000001, PT ;  /* 0x7f0000013d00780c */ /* 0x000fe20003fa6070 */
[----:B------:R-:W-:Y:S02]  /*c4d0*/  @P6 IADD3 R84, PT, PT, R84, -0x7f000001, RZ ;  /* 0x80ffffff54546810 */ /* 0x000fe40007ffe0ff */
[----:B------:R-:W-:Y:S01]  /*c4e0*/  @P0 IADD3 R80, PT, PT, R80, -0x7f000001, RZ ;  /* 0x80ffffff50500810 */ /* 0x000fe20007ffe0ff */
[----:B------:R-:W-:Y:S01]  /*c4f0*/  ISETP.GE.U32.AND P6, PT, R49, 0x7f000001, PT ;  /* 0x7f0000013100780c */ /* 0x000fe20003fc6070 */
[----:B------:R-:W-:-:S02]  /*c500*/  IMAD.WIDE.U32 R26, R47, R62, RZ ;  /* 0x0000003e2f1a7225 */ /* 0x000fc400078e00ff */
[----:B------:R-:W-:Y:S02]  /*c510*/  IADD3 R80, PT, PT, R65, R80, RZ ;  /* 0x0000005041507210 */ /* 0x000fe40007ffe0ff */
[----:B------:R-:W-:Y:S01]  /*c520*/  IMAD.WIDE.U32 R62, R63, R56, RZ ;  /* 0x000000383f3e7225 */ /* 0x000fe200078e00ff */
[----:B------:R-:W-:Y:S02]  /*c530*/  @P3 IADD3 R79, PT, PT, R79, -0x7f000001, RZ ;  /* 0x80ffffff4f4f3810 */ /* 0x000fe40007ffe0ff */
[----:B------:R-:W-:Y:S01]  /*c540*/  @P2 IADD3 R70, PT, PT, R70, -0x7f000001, RZ ;  /* 0x80ffffff46462810 */ /* 0x000fe20007ffe0ff */
[----:B------:R-:W-:Y:S01]  /*c550*/  ISETP.GE.U32.AND P1, PT, R51, 0x7f000001, PT ;  /* 0x7f0000013300780c */ /* 0x000fe20003f26070 */
[----:B------:R-:W-:Y:S01]  /*c560*/  ISETP.GE.U32.AND P0, PT, R80, 0x7f000001, PT ;  /* 0x7f0000015000780c */ /* 0x000fe20003f06070 */
[----:B------:R-:W-:Y:S01]  /*c570*/  IMAD R47, R62, 0x7effffff, RZ ;  /* 0x7effffff3e2f7824 */ /* 0x000fe200078e02ff */
[----:B------:R-:W-:Y:S02]  /*c580*/  @P4 IADD3 R78, PT, PT, R78, -0x7f000001, RZ ;  /* 0x80ffffff4e4e4810 */ /* 0x000fe40007ffe0ff */
[----:B------:R-:W-:-:S02]  /*c590*/  @P5 IADD3 R61, PT, PT, R61, -0x7f000001, RZ ;  /* 0x80ffffff3d3d5810 */ /* 0x000fc40007ffe0ff */
[----:B------:R-:W-:Y:S02]  /*c5a0*/  IADD3 R79, PT, PT, R70, R79, RZ ;  /* 0x0000004f464f7210 */ /* 0x000fe40007ffe0ff */
[----:B------:R-:W-:Y:S01]  /*c5b0*/  @P6 IADD3 R49, PT, PT, R49, -0x7f000001, RZ ;  /* 0x80ffffff31316810 */ /* 0x000fe20007ffe0ff */
[----:B------:R-:W-:-:S04]  /*c5c0*/  IMAD.WIDE.U32 R66, R25, R74, RZ ;  /* 0x0000004a19427225 */ /* 0x000fc800078e00ff */
[----:B------:R-:W-:Y:S01]  /*c5d0*/  IMAD.HI.U32 R62, R47, 0x7f000001, R62 ;  /* 0x7f0000012f3e7827 */ /* 0x000fe200078e003e */
[----:B------:R-:W-:Y:S01]  /*c5e0*/  IADD3 R47, PT, PT, R78, R61, RZ ;  /* 0x0000003d4e2f7210 */ /* 0x000fe20007ffe0ff */
[----:B------:R-:W-:Y:S01]  /*c5f0*/  ISETP.GE.U32.AND P2, PT, R79, 0x7f000001, PT ;  /* 0x7f0000014f00780c */ /* 0x000fe20003f46070 */
[----:B------:R-:W-:Y:S01]  /*c600*/  IADD3 R49, PT, PT, R82, R49, RZ ;  /* 0x0000003152317210 */ /* 0x000fe20007ffe0ff */
[----:B------:R-:W-:Y:S01]  /*c610*/  IMAD R65, R66, 0x7effffff, RZ ;  /* 0x7effffff42417824 */ /* 0x000fe200078e02ff */
[----:B------:R-:W-:Y:S01]  /*c620*/  ISETP.GE.U32.AND P6, PT, R81, 0x7f000001, PT ;  /* 0x7f0000015100780c */ /* 0x000fe20003fc6070 */
[----:B------:R-:W-:Y:S01]  /*c630*/  IMAD R25, R26, 0x7effffff, RZ ;  /* 0x7effffff1a197824 */ /* 0x000fe200078e02ff */
[----:B------:R-:W-:Y:S01]  /*c640*/  ISETP.GE.U32.AND P5, PT, R62, 0x7f000001, PT ;  /* 0x7f0000013e00780c */ /* 0x000fe20003fa6070 */
[----:B------:R-:W-:Y:S01]  /*c650*/  ISETP.GE.U32.AND P3, PT, R47, 0x7f000001, PT ;  /* 0x7f0000012f00780c */ /* 0x000fe20003f66070 */
[----:B------:R-:W-:Y:S02]  /*c660*/  @P0 IADD3 R80, PT, PT, R80, -0x7f000001, RZ ;  /* 0x80ffffff50500810 */ /* 0x000fe40007ffe0ff */
[----:B------:R-:W-:Y:S01]  /*c670*/  @P1 IADD3 R51, PT, PT, R51, -0x7f000001, RZ ;  /* 0x80ffffff33331810 */ /* 0x000fe20007ffe0ff */
[----:B------:R-:W-:Y:S01]  /*c680*/  IMAD.HI.U32 R66, R65, 0x7f000001, R66 ;  /* 0x7f00000141427827 */ /* 0x000fe200078e0042 */
[----:B------:R-:W-:Y:S01]  /*c690*/  ISETP.GE.U32.AND P1, PT, R49, 0x7f000001, PT ;  /* 0x7f0000013100780c */ /* 0x000fe20003f26070 */
[----:B------:R-:W-:-:S02]  /*c6a0*/  ISETP.GE.U32.AND P0, PT, R68, 0x7f000001, PT ;  /* 0x7f0000014400780c */ /* 0x000fc40003f06070 */
[----:B------:R-:W-:Y:S01]  /*c6b0*/  IMAD.HI.U32 R65, R25, 0x7f000001, R26 ;  /* 0x7f00000119417827 */ /* 0x000fe200078e001a */
[----:B------:R-:W-:-:S03]  /*c6c0*/  IADD3 R80, PT, PT, R80, R51, RZ ;  /* 0x0000003350507210 */ /* 0x000fc60007ffe0ff */
[----:B------:R-:W-:-:S04]  /*c6d0*/  IMAD.WIDE.U32 R24, R24, R74, RZ ;  /* 0x0000004a18187225 */ /* 0x000fc800078e00ff */
[----:B------:R-:W-:Y:S01]  /*c6e0*/  IMAD.WIDE.U32 R26, R73, R74, RZ ;  /* 0x0000004a491a7225 */ /* 0x000fe200078e00ff */
[----:B------:R-:W-:-:S03]  /*c6f0*/  @P2 IADD3 R79, PT, PT, R79, -0x7f000001, RZ ;  /* 0x80ffffff4f4f2810 */ /* 0x000fc60007ffe0ff */
[----:B------:R-:W-:Y:S02]  /*c700*/  IMAD R51, R24, 0x7effffff, RZ ;  /* 0x7effffff18337824 */ /* 0x000fe400078e02ff */
[----:B------:R-:W-:Y:S01]  /*c710*/  IMAD R61, R26, 0x7effffff, RZ ;  /* 0x7effffff1a3d7824 */ /* 0x000fe200078e02ff */
[----:B------:R-:W-:Y:S01]  /*c720*/  ISETP.GE.U32.AND P4, PT, R80, 0x7f000001, PT ;  /* 0x7f0000015000780c */ /* 0x000fe20003f86070 */
[----:B------:R-:W-:Y:S02]  /*c730*/  @P6 IADD3 R81, PT, PT, R81, -0x7f000001, RZ ;  /* 0x80ffffff51516810 */ /* 0x000fe40007ffe0ff */
[----:B------:R-:W-:Y:S01]  /*c740*/  @P5 IADD3 R62, PT, PT, R62, -0x7f000001, RZ ;  /* 0x80ffffff3e3e5810 */ /* 0x000fe20007ffe0ff */
[----:B------:R-:W-:Y:S01]  /*c750*/  IMAD.HI.U32 R51, R51, 0x7f000001, R24 ;  /* 0x7f00000133337827 */ /* 0x000fe200078e0018 */
[----:B------:R-:W-:Y:S01]  /*c760*/  ISETP.GE.U32.AND P5, PT, R65, 0x7f000001, PT ;  /* 0x7f0000014100780c */ /* 0x000fe20003fa6070 */
[----:B------:R-:W-:Y:S02]  /*c770*/  @P3 IADD3 R47, PT, PT, R47, -0x7f000001, RZ ;  /* 0x80ffffff2f2f3810 */ /* 0x000fe40007ffe0ff */
[----:B------:R-:W-:Y:S01]  /*c780*/  IMAD.HI.U32 R90, R61, 0x7f000001, R26 ;  /* 0x7f0000013d5a7827 */ /* 0x000fe200078e001a */
[----:B------:R-:W-:-:S02]  /*c790*/  @P1 IADD3 R49, PT, PT, R49, -0x7f000001, RZ ;  /* 0x80ffffff31311810 */ /* 0x000fc40007ffe0ff */
[----:B------:R-:W-:Y:S01]  /*c7a0*/  @P0 IADD3 R68, PT, PT, R68, -0x7f000001, RZ ;  /* 0x80ffffff44440810 */ /* 0x000fe20007ffe0ff */
[----:B------:R-:W-:Y:S01]  /*c7b0*/  IMAD.WIDE.U32 R26, R79, UR4, RZ ;  /* 0x000000044f1a7c25 */ /* 0x000fe2000f8e00ff */
[----:B------:R-:W-:Y:S01]  /*c7c0*/  IADD3 R64, PT, PT, R64, R81, RZ ;  /* 0x0000005140407210 */ /* 0x000fe20007ffe0ff */
[----:B------:R-:W-:Y:S02]  /*c7d0*/  ISETP.GE.U32.AND P1, PT, R51, 0x7f000001, PT ;  /* 0x7f0000013300780c */ /* 0x000fe40003f26070 */
[----:B------:R-:W-:Y:S01]  /*c7e0*/  IMAD.WIDE.U32 R24, R47, UR4, RZ ;  /* 0x000000042f187c25 */ /* 0x000fe2000f8e00ff */
[----:B------:R-:W-:-:S03]  /*c7f0*/  IADD3 R49, PT, PT, R49, R62, RZ ;  /* 0x0000003e31317210 */ /* 0x000fc60007ffe0ff */
[----:B------:R-:W-:Y:S01]  /*c800*/  IMAD R61, R26, 0x7effffff, RZ ;  /* 0x7effffff1a3d7824 */ /* 0x000fe200078e02ff */
[----:B------:R-:W-:Y:S01]  /*c810*/  IADD3 R69, PT, PT, R43, R68, RZ ;  /* 0x000000442b457210 */ /* 0x000fe20007ffe0ff */
[----:B------:R-:W-:Y:S01]  /*c820*/  ISETP.GE.U32.AND P0, PT, R64, 0x7f000001, PT ;  /* 0x7f0000014000780c */ /* 0x000fe20003f06070 */
[----:B------:R-:W-:Y:S02]  /*c830*/  IMAD R73, R24, 0x7effffff, RZ ;  /* 0x7effffff18497824 */ /* 0x000fe400078e02ff */
[----:B------:R-:W-:Y:S01]  /*c840*/  IMAD.HI.U32 R43, R61, 0x7f000001, R26 ;  /* 0x7f0000013d2b7827 */ /* 0x000fe200078e001a */
[----:B------:R-:W-:Y:S01]  /*c850*/  @P4 IADD3 R80, PT, PT, R80, -0x7f000001, RZ ;  /* 0x80ffffff50504810 */ /* 0x000fe20007ffe0ff */
[----:B------:R-:W-:Y:S02]  /*c860*/  ISETP.GE.U32.AND P4, PT, R49, 0x7f000001, PT ;  /* 0x7f0000013100780c */ /* 0x000fe40003f86070 */
[----:B------:R-:W-:Y:S01]  /*c870*/  IMAD.WIDE.U32 R62, R75, R56, RZ ;  /* 0x000000384b3e7225 */ /* 0x000fe200078e00ff */
[----:B------:R-:W-:Y:S01]  /*c880*/  @P5 IADD3 R65, PT, PT, R65, -0x7f000001, RZ ;  /* 0x80ffffff41415810 */ /* 0x000fe20007ffe0ff */
[----:B------:R-:W-:-:S02]  /*c890*/  ISETP.GE.U32.AND P6, PT, R43, 0x7f000001, PT ;  /* 0x7f0000012b00780c */ /* 0x000fc40003fc6070 */
[----:B------:R-:W-:Y:S01]  /*c8a0*/  IMAD.HI.U32 R61, R73, 0x7f000001, R24 ;  /* 0x7f000001493d7827 */ /* 0x000fe200078e0018 */
[----:B------:R-:W-:-:S03]  /*c8b0*/  ISETP.GE.U32.AND P2, PT, R54, 0x7f000001, PT ;  /* 0x7f0000013600780c */ /* 0x000fc60003f46070 */
[----:B------:R-:W-:Y:S01]  /*c8c0*/  IMAD R67, R62, 0x7effffff, RZ ;  /* 0x7effffff3e437824 */ /* 0x000fe200078e02ff */
[----:B------:R-:W-:Y:S02]  /*c8d0*/  @P1 IADD3 R51, PT, PT, R51, -0x7f000001, RZ ;  /* 0x80ffffff33331810 */ /* 0x000fe40007ffe0ff */
[----:B------:R-:W-:Y:S01]  /*c8e0*/  IADD3 R80, PT, PT, R80, R65, RZ ;  /* 0x0000004150507210 */ /* 0x000fe20007ffe0ff */
[----:B------:R-:W-:Y:S01]  /*c8f0*/  ISETP.GE.U32.AND P1, PT, R61, 0x7f000001, PT ;  /* 0x7f0000013d00780c */ /* 0x000fe20003f26070 */
[----:B------:R-:W-:Y:S01]  /*c900*/  IMAD.HI.U32 R67, R67, 0x7f000001, R62 ;  /* 0x7f00000143437827 */ /* 0x000fe200078e003e */
[----:B------:R-:W-:Y:S02]  /*c910*/  @P0 IADD3 R64, PT, PT, R64, -0x7f000001, RZ ;  /* 0x80ffffff40400810 */ /* 0x000fe40007ffe0ff */
[----:B------:R-:W-:Y:S02]  /*c920*/  ISETP.GE.U32.AND P5, PT, R80, 0x7f000001, PT ;  /* 0x7f0000015000780c */ /* 0x000fe40003fa6070 */
[----:B------:R-:W-:Y:S01]  /*c930*/  ISETP.GE.U32.AND P0, PT, R67, 0x7f000001, PT ;  /* 0x7f0000014300780c */ /* 0x000fe20003f06070 */
[----:B------:R-:W-:Y:S01]  /*c940*/  @P4 IADD3 R49, PT, PT, R49, -0x7f000001, RZ ;  /* 0x80ffffff31314810 */ /* 0x000fe20007ffe0ff */
[----:B------:R-:W-:Y:S01]  /*c950*/  ISETP.GE.U32.AND P3, PT, R69, 0x7f000001, PT ;  /* 0x7f0000014500780c */ /* 0x000fe20003f66070 */
[----:B------:R-:W-:Y:S01]  /*c960*/  ISETP.GE.U32.AND P4, PT, R72, 0x7f000001, PT ;  /* 0x7f0000014800780c */ /* 0x000fe20003f86070 */
[----:B------:R-:W-:-:S02]  /*c970*/  @P6 IADD3 R43, PT, PT, R43, -0x7f000001, RZ ;  /* 0x80ffffff2b2b6810 */ /* 0x000fc40007ffe0ff */
[----:B------:R-:W-:Y:S01]  /*c980*/  @P2 IADD3 R54, PT, PT, R54, -0x7f000001, RZ ;  /* 0x80ffffff36362810 */ /* 0x000fe20007ffe0ff */
[----:B------:R-:W-:Y:S01]  /*c990*/  IMAD.WIDE.U32 R62, R49, UR4, RZ ;  /* 0x00000004313e7c25 */ /* 0x000fe2000f8e00ff */
[----:B------:R-:W-:Y:S01]  /*c9a0*/  @P1 IADD3 R61, PT, PT, R61, -0x7f000001, RZ ;  /* 0x80ffffff3d3d1810 */ /* 0x000fe20007ffe0ff */
[----:B------:R-:W-:Y:S02]  /*c9b0*/  ISETP.GE.U32.AND P1, PT, R43, 0x7f000001, PT ;  /* 0x7f0000012b00780c */ /* 0x000fe40003f26070 */
[----:B------:R-:W-:Y:S01]  /*c9c0*/  IMAD.WIDE.U32 R24, R79, UR5, RZ ;  /* 0x000000054f187c25 */ /* 0x000fe2000f8e00ff */
[----:B------:R-:W-:Y:S02]  /*c9d0*/  IADD3 R56, PT, PT, R64, R51, RZ ;  /* 0x0000003340387210 */ /* 0x000fe40007ffe0ff */
[----:B------:R-:W-:Y:S02]  /*c9e0*/  IADD3 R51, PT, PT, R55, R54, RZ ;  /* 0x0000003637337210 */ /* 0x000fe40007ffe0ff */
[----:B------:R-:W-:Y:S01]  /*c9f0*/  @P5 IADD3 R80, PT, PT, R80, -0x7f000001, RZ ;  /* 0x80ffffff50505810 */ /* 0x000fe20007ffe0ff */
[----:B------:R-:W-:Y:S01]  /*ca00*/  IMAD.WIDE.U32 R26, R49, UR5, RZ ;  /* 0x00000005311a7c25 */ /* 0x000fe2000f8e00ff */
[----:B------:R-:W-:-:S03]  /*ca10*/  @P0 IADD3 R67, PT, PT, R67, -0x7f000001, RZ ;  /* 0x80ffffff43430810 */ /* 0x000fc60007ffe0ff */
[----:B------:R-:W-:Y:S02]  /*ca20*/  IMAD R65, R62, 0x7effffff, RZ ;  /* 0x7effffff3e417824 */ /* 0x000fe400078e02ff */
[----:B------:R-:W-:Y:S01]  /*ca30*/  IMAD R75, R24, 0x7effffff, RZ ;  /* 0x7effffff184b7824 */ /* 0x000fe200078e02ff */
[----:B------:R-:W-:Y:S02]  /*ca40*/  @P3 IADD3 R69, PT, PT, R69, -0x7f000001, RZ ;  /* 0x80ffffff45453810 */ /* 0x000fe40007ffe0ff */
[----:B------:R-:W-:Y:S01]  /*ca50*/  @P4 IADD3 R72, PT, PT, R72, -0x7f000001, RZ ;  /* 0x80ffffff48484810 */ /* 0x000fe20007ffe0ff */
[----:B------:R-:W-:Y:S01]  /*ca60*/  IMAD R73, R26, 0x7effffff, RZ ;  /* 0x7effffff1a497824 */ /* 0x000fe200078e02ff */
[----:B------:R-:W-:Y:S01]  /*ca70*/  ISETP.GE.U32.AND P3, PT, R51, 0x7f000001, PT ;  /* 0x7f0000013300780c */ /* 0x000fe20003f66070 */
[----:B------:R-:W-:Y:S01]  /*ca80*/  IMAD.HI.U32 R62, R65, 0x7f000001, R62 ;  /* 0x7f000001413e7827 */ /* 0x000fe200078e003e */
[----:B------:R-:W-:Y:S01]  /*ca90*/  ISETP.GE.U32.AND P4, PT, R66, 0x7f000001, PT ;  /* 0x7f0000014200780c */ /* 0x000fe20003f86070 */
[----:B------:R-:W-:-:S02]  /*caa0*/  IADD3 R65, PT, PT, R80, R67, RZ ;  /* 0x0000004350417210 */ /* 0x000fc40007ffe0ff */
[----:B------:R-:W-:Y:S01]  /*cab0*/  IMAD.HI.U32 R68, R75, 0x7f000001, R24 ;  /* 0x7f0000014b447827 */ /* 0x000fe200078e0018 */
[----:B------:R-:W-:-:S03]  /*cac0*/  ISETP.GE.U32.AND P0, PT, R71, 0x7f000001, PT ;  /* 0x7f0000014700780c */ /* 0x000fc60003f06070 */
[----:B------:R-:W-:Y:S01]  /*cad0*/  IMAD.WIDE.U32 R24, R47, UR6, RZ ;  /* 0x000000062f187c25 */ /* 0x000fe2000f8e00ff */
[----:B------:R-:W-:Y:S01]  /*cae0*/  @P1 IADD3 R43, PT, PT, R43, -0x7f000001, RZ ;  /* 0x80ffffff2b2b1810 */ /* 0x000fe20007ffe0ff */
[----:B------:R-:W-:Y:S02]  /*caf0*/  ISETP.GE.U32.AND P1, PT, R65, 0x7f000001, PT ;  /* 0x7f0000014100780c */ /* 0x000fe40003f26070 */
[----:B------:R-:W-:Y:S01]  /*cb00*/  IMAD.HI.U32 R64, R73, 0x7f000001, R26 ;  /* 0x7f00000149407827 */ /* 0x000fe200078e001a */
[----:B------:R-:W-:-:S03]  /*cb10*/  ISETP.GE.U32.AND P5, PT, R61, 0x7f000001, PT ;  /* 0x7f0000013d00780c */ /* 0x000fc60003fa6070 */
[----:B------:R-:W-:Y:S01]  /*cb20*/  IMAD.WIDE.U32 R26, R49, UR6, RZ ;  /* 0x00000006311a7c25 */ /* 0x000fe2000f8e00ff */
[----:B------:R-:W-:-:S03]  /*cb30*/  ISETP.GE.U32.AND P2, PT, R64, 0x7f000001, PT ;  /* 0x7f0000014000780c */ /* 0x000fc60003f46070 */
[----:B------:R-:W-:Y:S02]  /*cb40*/  IMAD R63, R24, 0x7effffff, RZ ;  /* 0x7effffff183f7824 */ /* 0x000fe400078e02ff */
[----:B------:R-:W-:Y:S02]  /*cb50*/  IMAD R55, R26, 0x7effffff, RZ ;  /* 0x7effffff1a377824 */ /* 0x000fe400078e02ff */
[----:B------:R-:W-:Y:S01]  /*cb60*/  IMAD.HI.U32 R67, R63, 0x7f000001, R24 ;  /* 0x7f0000013f437827 */ /* 0x000fe200078e0018 */
[----:B------:R-:W-:Y:S01]  /*cb70*/  ISETP.GE.U32.AND P6, PT, R68, 0x7f000001, PT ;  /* 0x7f0000014400780c */ /* 0x000fe20003fc6070 */
[----:B------:R-:W-:Y:S02]  /*cb80*/  @P3 IADD3 R51, PT, PT, R51, -0x7f000001, RZ ;  /* 0x80ffffff33333810 */ /* 0x000fe40007ffe0ff */
[----:B------:R-:W-:Y:S01]  /*cb90*/  IMAD.WIDE.U32 R24, R47, UR5, RZ ;  /* 0x000000052f187c25 */ /* 0x000fe2000f8e00ff */
[----:B------:R-:W-:-:S03]  /*cba0*/  @P4 IADD3 R66, PT, PT, R66, -0x7f000001, RZ ;  /* 0x80ffffff42424810 */ /* 0x000fc60007ffe0ff */
[----:B------:R-:W-:Y:S01]  /*cbb0*/  IMAD.HI.U32 R70, R55, 0x7f000001, R26 ;  /* 0x7f00000137467827 */ /* 0x000fe200078e001a */
[----:B------:R-:W-:-:S03]  /*cbc0*/  @P0 IADD3 R71, PT, PT, R71, -0x7f000001, RZ ;  /* 0x80ffffff47470810 */ /* 0x000fc60007ffe0ff */
[----:B------:R-:W-:Y:S01]  /*cbd0*/  IMAD R27, R24, 0x7effffff, RZ ;  /* 0x7effffff181b7824 */ /* 0x000fe200078e02ff */
[----:B------:R-:W-:Y:S02]  /*cbe0*/  IADD3 R51, PT, PT, R51, R66, RZ ;  /* 0x0000004233337210 */ /* 0x000fe40007ffe0ff */
[----:B------:R-:W-:Y:S01]  /*cbf0*/  @P1 IADD3 R65, PT, PT, R65, -0x7f000001, RZ ;  /* 0x80ffffff41411810 */ /* 0x000fe20007ffe0ff */
[----:B------:R-:W-:Y:S01]  /*cc00*/  IMAD.HI.U32 R66, R27, 0x7f000001, R24 ;  /* 0x7f0000011b427827 */ /* 0x000fe200078e0018 */
[----:B------:R-:W-:Y:S02]  /*cc10*/  @P5 IADD3 R61, PT, PT, R61, -0x7f000001, RZ ;  /* 0x80ffffff3d3d5810 */ /* 0x000fe40007ffe0ff */
[----:B------:R-:W-:Y:S01]  /*cc20*/  @P2 IADD3 R64, PT, PT, R64, -0x7f000001, RZ ;  /* 0x80ffffff40402810 */ /* 0x000fe20007ffe0ff */
[----:B------:R-:W-:Y:S01]  /*cc30*/  IMAD.WIDE.U32 R26, R79, UR6, RZ ;  /* 0x000000064f1a7c25 */ /* 0x000fe2000f8e00ff */
[----:B------:R-:W-:Y:S01]  /*cc40*/  ISETP.GE.U32.AND P5, PT, R67, 0x7f000001, PT ;  /* 0x7f0000014300780c */ /* 0x000fe20003fa6070 */
[----:B------:R-:W-:-:S02]  /*cc50*/  IADD3 R71, PT, PT, R60, R71, RZ ;  /* 0x000000473c477210 */ /* 0x000fc40007ffe0ff */
[----:B------:R-:W-:Y:S01]  /*cc60*/  IMAD.WIDE.U32 R54, R65, UR5, RZ ;  /* 0x0000000541367c25 */ /* 0x000fe2000f8e00ff */
[----:B------:R-:W-:-:S03]  /*cc70*/  @P6 IADD3 R68, PT, PT, R68, -0x7f000001, RZ ;  /* 0x80ffffff44446810 */ /* 0x000fc60007ffe0ff */
[----:B------:R-:W-:Y:S01]  /*cc80*/  IMAD R63, R26, 0x7effffff, RZ ;  /* 0x7effffff1a3f7824 */ /* 0x000fe200078e02ff */
[----:B------:R-:W-:Y:S02]  /*cc90*/  IADD3 R72, PT, PT, R69, R72, RZ ;  /* 0x0000004845487210 */ /* 0x000fe40007ffe0ff */
[----:B------:R-:W-:Y:S01]  /*cca0*/  IADD3 R43, PT, PT, R43, R64, RZ ;  /* 0x000000402b2b7210 */ /* 0x000fe20007ffe0ff */
[----:B------:R-:W-:Y:S01]  /*ccb0*/  ISETP.GE.U32.AND P0, PT, R71, 0x7f000001, PT ;  /* 0x7f0000014700780c */ /* 0x000fe20003f06070 */
[----:B------:R-:W-:Y:S01]  /*ccc0*/  IMAD.HI.U32 R64, R63, 0x7f000001, R26 ;  /* 0x7f0000013f407827 */ /* 0x000fe200078e001a */
[----:B------:R-:W-:-:S03]  /*ccd0*/  IADD3 R61, PT, PT, R61, R68, RZ ;  /* 0x000000443d3d7210 */ /* 0x000fc60007ffe0ff */
[----:B------:R-:W-:Y:S02]  /*cce0*/  IMAD R69, R54, 0x7effffff, RZ ;  /* 0x7effffff36457824 */ /* 0x000fe400078e02ff */
[----:B------:R-:W-:Y:S01]  /*ccf0*/  IMAD.WIDE.U32 R26, R65, UR4, RZ ;  /* 0x00000004411a7c25 */ /* 0x000fe2000f8e00ff */
[----:B------:R-:W-:-:S03]  /*cd00*/  ISETP.GE.U32.AND P1, PT, R90, 0x7f000001, PT ;  /* 0x7f0000015a00780c */ /* 0x000fc60003f26070 */
[----:B------:R-:W-:Y:S01]  /*cd10*/  IMAD.HI.U32 R68, R69, 0x7f000001, R54 ;  /* 0x7f00000145447827 */ /* 0x000fe200078e0036 */
[----:B------:R-:W-:-:S03]  /*cd20*/  @P5 IADD3 R67, PT, PT, R67, -0x7f000001, RZ ;  /* 0x80ffffff43435810 */ /* 0x000fc60007ffe0ff */
[----:B------:R-:W-:Y:S01]  /*cd30*/  IMAD R69, R26, 0x7effffff, RZ ;  /* 0x7effffff1a457824 */ /* 0x000fe200078e02ff */
[----:B------:R-:W-:Y:S01]  /*cd40*/  ISETP.GE.U32.AND P3, PT, R70, 0x7f000001, PT ;  /* 0x7f0000014600780c */ /* 0x000fe20003f66070 */
[----:B------:R-:W-:Y:S02]  /*cd50*/  ISETP.GE.U32.AND P2, PT, R61, 0x7f000001, PT ;  /* 0x7f0000013d00780c */ /* 0x000fe40003f46070 */
[----:B------:R-:W-:Y:S01]  /*cd60*/  IMAD.HI.U32 R69, R69, 0x7f000001, R26 ;  /* 0x7f00000145457827 */ /* 0x000fe200078e001a */
[----:B------:R-:W-:-:S03]  /*cd70*/  @P0 IADD3 R71, PT, PT, R71, -0x7f000001, RZ ;  /* 0x80ffffff47470810 */ /* 0x000fc60007ffe0ff */
[----:B------:R-:W-:Y:S01]  /*cd80*/  IMAD.WIDE.U32 R24, R67, 0x5fffffa, RZ ;  /* 0x05fffffa43187825 */ /* 0x000fe200078e00ff */
[----:B------:R-:W-:Y:S01]  /*cd90*/  ISETP.GE.U32.AND P0, PT, R69, 0x7f000001, PT ;  /* 0x7f0000014500780c */ /* 0x000fe20003f06070 */
[----:B------:R-:W-:Y:S02]  /*cda0*/  @P1 IADD3 R90, PT, PT, R90, -0x7f000001, RZ ;  /* 0x80ffffff5a5a1810 */ /* 0x000fe40007ffe0ff */
[----:B------:R-:W-:Y:S01]  /*cdb0*/  IMAD R67, R67, 0x6, RZ ;  /* 0x0000000643437824 */ /* 0x000fe200078e02ff */
[----:B------:R-:W-:-:S03]  /*cdc0*/  ISETP.GE.U32.AND P1, PT, R68, 0x7f000001, PT ;  /* 0x7f0000014400780c */ /* 0x000fc60003f26070 */
[----:B------:R-:W-:Y:S01]  /*cdd0*/  IMAD.HI.U32 R67, R67, 0x7f000001, R24 ;  /* 0x7f00000143437827 */ /* 0x000fe200078e0018 */
[----:B------:R-:W-:Y:S02]  /*cde0*/  @P3 IADD3 R70, PT, PT, R70, -0x7f000001, RZ ;  /* 0x80ffffff46463810 */ /* 0x000fe40007ffe0ff */
[----:B------:R-:W-:Y:S01]  /*cdf0*/  @P2 IADD3 R61, PT, PT, R61, -0x7f000001, RZ ;  /* 0x80ffffff3d3d2810 */ /* 0x000fe20007ffe0ff */
[----:B------:R-:W-:Y:S01]  /*ce00*/  IMAD.WIDE.U32 R24, R79, UR7, RZ ;  /* 0x000000074f187c25 */ /* 0x000fe2000f8e00ff */
[----:B------:R-:W-:-:S03]  /*ce10*/  IADD3 R90, PT, PT, R71, R90, RZ ;  /* 0x0000005a475a7210 */ /* 0x000fc60007ffe0ff */
[----:B------:R-:W-:Y:S01]  /*ce20*/  IMAD.WIDE.U32 R26, R65, UR6, RZ ;  /* 0x00000006411a7c25 */ /* 0x000fe2000f8e00ff */
[----:B------:R-:W-:-:S03]  /*ce30*/  IADD3 R63, PT, PT, R61, R70, RZ ;  /* 0x000000463d3f7210 */ /* 0x000fc60007ffe0ff */
[----:B------:R-:W-:Y:S01]  /*ce40*/  IMAD R55, R24, 0x7effffff, RZ ;  /* 0x7effffff18377824 */ /* 0x000fe200078e02ff */
[----:B------:R-:W-:Y:S01]  /*ce50*/  @P0 IADD3 R69, PT, PT, R69, -0x7f000001, RZ ;  /* 0x80ffffff45450810 */ /* 0x000fe20007ffe0ff */
[----:B------:R-:W-:Y:S01]  /*ce60*/  IMAD R71, R26, 0x7effffff, RZ ;  /* 0x7effffff1a477824 */ /* 0x000fe200078e02ff */
[----:B------:R-:W-:Y:S01]  /*ce70*/  ISETP.GE.U32.AND P2, PT, R62, 0x7f000001, PT ;  /* 0x7f0000013e00780c */ /* 0x000fe20003f46070 */
[----:B------:R-:W-:Y:S01]  /*ce80*/  IMAD.HI.U32 R70, R55, 0x7f000001, R24 ;  /* 0x7f00000137467827 */ /* 0x000fe200078e0018 */
[----:B------:R-:W-:-:S03]  /*ce90*/  @P1 IADD3 R68, PT, PT, R68, -0x7f000001, RZ ;  /* 0x80ffffff44441810 */ /* 0x000fc60007ffe0ff */
[----:B------:R-:W-:Y:S01]  /*cea0*/  IMAD.WIDE.U32 R24, R49, UR7, RZ ;  /* 0x0000000731187c25 */ /* 0x000fe2000f8e00ff */
[----:B------:R-:W-:Y:S01]  /*ceb0*/  ISETP.GE.U32.AND P1, PT, R70, 0x7f000001, PT ;  /* 0x7f0000014600780c */ /* 0x000fe20003f26070 */
[----:B------:R-:W-:Y:S02]  /*cec0*/  ISETP.GE.U32.AND P5, PT, R69, 0x7f000001, PT ;  /* 0x7f0000014500780c */ /* 0x000fe40003fa6070 */
[----:B------:R-:W-:-:S04]  /*ced0*/  IMAD.HI.U32 R71, R71, 0x7f000001, R26 ;  /* 0x7f00000147477827 */ /* 0x000fc800078e001a */
[----:B------:R-:W-:Y:S01]  /*cee0*/  IMAD.WIDE.U32 R60, R47, UR7, RZ ;  /* 0x000000072f3c7c25 */ /* 0x000fe2000f8e00ff */
[----:B------:R-:W-:-:S03]  /*cef0*/  ISETP.GE.U32.AND P4, PT, R71, 0x7f000001, PT ;  /* 0x7f0000014700780c */ /* 0x000fc60003f86070 */
[----:B------:R-:W-:-:S04]  /*cf00*/  IMAD.WIDE.U32 R54, R65, UR7, RZ ;  /* 0x0000000741367c25 */ /* 0x000fc8000f8e00ff */
[----:B------:R-:W-:Y:S02]  /*cf10*/  IMAD R47, R24, 0x7effffff, RZ ;  /* 0x7effffff182f7824 */ /* 0x000fe400078e02ff */
[----:B------:R-:W-:Y:S02]  /*cf20*/  IMAD R49, R60, 0x7effffff, RZ ;  /* 0x7effffff3c317824 */ /* 0x000fe400078e02ff */
[----:B------:R-:W-:Y:S01]  /*cf30*/  IMAD.WIDE.U32 R26, R68, 0x5fffffa, RZ ;  /* 0x05fffffa441a7825 */ /* 0x000fe200078e00ff */
[----:B------:R-:W-:-:S03]  /*cf40*/  ISETP.GE.U32.AND P3, PT, R66, 0x7f000001, PT ;  /* 0x7f0000014200780c */ /* 0x000fc60003f66070 */
[----:B------:R-:W-:Y:S02]  /*cf50*/  IMAD R65, R54, 0x7effffff, RZ ;  /* 0x7effffff36417824 */ /* 0x000fe400078e02ff */
[----:B------:R-:W-:-:S04]  /*cf60*/  IMAD.HI.U32 R47, R47, 0x7f000001, R24 ;  /* 0x7f0000012f2f7827 */ /* 0x000fc800078e0018 */
[----:B------:R-:W-:Y:S02]  /*cf70*/  IMAD R25, R68, 0x6, RZ ;  /* 0x0000000644197824 */ /* 0x000fe400078e02ff */
[----:B------:R-:W-:Y:S01]  /*cf80*/  IMAD.HI.U32 R60, R49, 0x7f000001, R60 ;  /* 0x7f000001313c7827 */ /* 0x000fe200078e003c */
[----:B------:R-:W-:Y:S01]  /*cf90*/  ISETP.GE.U32.AND P0, PT, R56, 0x7f000001, PT ;  /* 0x7f0000013800780c */ /* 0x000fe20003f06070 */
[----:B------:R-:W-:Y:S02]  /*cfa0*/  @P2 IADD3 R62, PT, PT, R62, -0x7f000001, RZ ;  /* 0x80ffffff3e3e2810 */ /* 0x000fe40007ffe0ff */
[----:B------:R-:W-:-:S04]  /*cfb0*/  IMAD.HI.U32 R61, R65, 0x7f000001, R54 ;  /* 0x7f000001413d7827 */ /* 0x000fc800078e0036 */
[----:B------:R-:W-:Y:S01]  /*cfc0*/  IMAD.HI.U32 R65, R25, 0x7f000001, R26 ;  /* 0x7f00000119417827 */ /* 0x000fe200078e001a */
[----:B------:R-:W-:Y:S02]  /*cfd0*/  @P1 IADD3 R70, PT, PT, R70, -0x7f000001, RZ ;  /* 0x80ffffff46461810 */ /* 0x000fe40007ffe0ff */
[----:B------:R-:W-:Y:S01]  /*cfe0*/  @P5 IADD3 R69, PT, PT, R69, -0x7f000001, RZ ;  /* 0x80ffffff45455810 */ /* 0x000fe20007ffe0ff */
[----:B------:R-:W-:Y:S01]  /*cff0*/  ISETP.GE.U32.AND P1, PT, R61, 0x7f000001, PT ;  /* 0x7f0000013d00780c */ /* 0x000fe20003f26070 */
[----:B------:R-:W-:Y:S01]  /*d000*/  ISETP.GE.U32.AND P2, PT, R62, 0x7f000001, PT ;  /* 0x7f0000013e00780c */ /* 0x000fe20003f46070 */
[----:B------:R-:W-:Y:S01]  /*d010*/  ISETP.GE.U32.AND P5, PT, R65, 0x7f000001, PT ;  /* 0x7f0000014100780c */ /* 0x000fe20003fa6070 */
[----:B------:R-:W-:Y:S02]  /*d020*/  @P4 IADD3 R71, PT, PT, R71, -0x7f000001, RZ ;  /* 0x80ffffff47474810 */ /* 0x000fe40007ffe0ff */
[----:B------:R-:W-:Y:S01]  /*d030*/  @P3 IADD3 R66, PT, PT, R66, -0x7f000001, RZ ;  /* 0x80ffffff42423810 */ /* 0x000fe20007ffe0ff */
[----:B------:R-:W-:Y:S01]  /*d040*/  ISETP.GE.U32.AND P6, PT, R60, 0x7f000001, PT ;  /* 0x7f0000013c00780c */ /* 0x000fe20003fc6070 */
[----:B------:R-:W-:Y:S01]  /*d050*/  @P0 IADD3 R56, PT, PT, R56, -0x7f000001, RZ ;  /* 0x80ffffff38380810 */ /* 0x000fe20007ffe0ff */
[----:B------:R-:W-:Y:S01]  /*d060*/  IMAD.WIDE.U32 R26, R71, 0x5fffffa, RZ ;  /* 0x05fffffa471a7825 */ /* 0x000fe200078e00ff */
[----:B------:R-:W-:Y:S01]  /*d070*/  IADD3 R69, PT, PT, R69, R66, RZ ;  /* 0x0000004245457210 */ /* 0x000fe20007ffe0ff */
[----:B------:R-:W-:Y:S01]  /*d080*/  ISETP.GE.U32.AND P3, PT, R72, 0x7f000001, PT ;  /* 0x7f0000014800780c */ /* 0x000fe20003f66070 */
[----:B------:R-:W-:Y:S01]  /*d090*/  ISETP.GE.U32.AND P0, PT, R43, 0x7f000001, PT ;  /* 0x7f0000012b00780c */ /* 0x000fe20003f06070 */
[----:B------:R-:W-:Y:S01]  /*d0a0*/  IMAD R55, R71, 0x6, RZ ;  /* 0x0000000647377824 */ /* 0x000fe200078e02ff */
[----:B------:R-:W-:-:S02]  /*d0b0*/  @P1 IADD3 R61, PT, PT, R61, -0x7f000001, RZ ;  /* 0x80ffffff3d3d1810 */ /* 0x000fc40007ffe0ff */
[----:B------:R-:W-:Y:S02]  /*d0c0*/  @P2 IADD3 R62, PT, PT, R62, -0x7f000001, RZ ;  /* 0x80ffffff3e3e2810 */ /* 0x000fe40007ffe0ff */
[----:B------:R-:W-:Y:S01]  /*d0d0*/  @P5 IADD3 R65, PT, PT, R65, -0x7f000001, RZ ;  /* 0x80ffffff41415810 */ /* 0x000fe20007ffe0ff */
[----:B------:R-:W-:Y:S01]  /*d0e0*/  IMAD.HI.U32 R54, R55, 0x7f000001, R26 ;  /* 0x7f00000137367827 */ /* 0x000fe200078e001a */
[----:B------:R-:W-:Y:S01]  /*d0f0*/  ISETP.GE.U32.AND P4, PT, R64, 0x7f000001, PT ;  /* 0x7f0000014000780c */ /* 0x000fe20003f86070 */
[----:B------:R-:W-:Y:S01]  /*d100*/  ISETP.GE.U32.AND P1, PT, R69, 0x7f000001, PT ;  /* 0x7f0000014500780c */ /* 0x000fe20003f26070 */
[----:B------:R-:W-:Y:S02]  /*d110*/  IADD3 R62, PT, PT, R62, R65, RZ ;  /* 0x000000413e3e7210 */ /* 0x000fe40007ffe0ff */
[----:B------:R-:W-:Y:S01]  /*d120*/  ISETP.GE.U32.AND P2, PT, R54, 0x7f000001, PT ;  /* 0x7f0000013600780c */ /* 0x000fe20003f46070 */
[----:B------:R-:W-:Y:S02]  /*d130*/  @P6 IADD3 R60, PT, PT, R60, -0x7f000001, RZ ;  /* 0x80ffffff3c3c6810 */ /* 0x000fe40007ffe0ff */
[----:B----4-:R-:W-:-:S02]  /*d140*/  IADD3 R56, PT, PT, R9, R56, RZ ;  /* 0x0000003809387210 */ /* 0x010fc40007ffe0ff */
[----:B------:R-:W-:Y:S02]  /*d150*/  @P3 IADD3 R72, PT, PT, R72, -0x7f000001, RZ ;  /* 0x80ffffff48483810 */ /* 0x000fe40007ffe0ff */
[----:B------:R-:W-:Y:S01]  /*d160*/  @P0 IADD3 R43, PT, PT, R43, -0x7f000001, RZ ;  /* 0x80ffffff2b2b0810 */ /* 0x000fe20007ffe0ff */
[----:B------:R-:W-:Y:S01]  /*d170*/  ISETP.GE.U32.AND P3, PT, R62, 0x7f000001, PT ;  /* 0x7f0000013e00780c */ /* 0x000fe20003f66070 */
[----:B------:R-:W-:Y:S01]  /*d180*/  ISETP.GE.U32.AND P0, PT, R88, 0x7f000001, PT ;  /* 0x7f0000015800780c */ /* 0x000fe20003f06070 */
[----:B------:R-:W-:Y:S01]  /*d190*/  IMAD.WIDE.U32 R26, R60, 0x5fffffa, RZ ;  /* 0x05fffffa3c1a7825 */ /* 0x000fe200078e00ff */
[----:B------:R-:W-:Y:S01]  /*d1a0*/  IADD3 R23, PT, PT, R23, R84, RZ ;  /* 0x0000005417177210 */ /* 0x000fe20007ffe0ff */
[----:B------:R-:W-:Y:S01]  /*d1b0*/  ISETP.GE.U32.AND P5, PT, R56, 0x7f000001, PT ;  /* 0x7f0000013800780c */ /* 0x000fe20003fa6070 */
[----:B------:R-:W-:Y:S02]  /*d1c0*/  @P4 IADD3 R64, PT, PT, R64, -0x7f000001, RZ ;  /* 0x80ffffff40404810 */ /* 0x000fe40007ffe0ff */
[----:B------:R-:W-:Y:S01]  /*d1d0*/  @P1 IADD3 R69, PT, PT, R69, -0x7f000001, RZ ;  /* 0x80ffffff45451810 */ /* 0x000fe20007ffe0ff */
[----:B------:R-:W-:Y:S01]  /*d1e0*/  IMAD R55, R60, 0x6, RZ ;  /* 0x000000063c377824 */ /* 0x000fe200078e02ff */
[----:B------:R-:W-:Y:S01]  /*d1f0*/  ISETP.GE.U32.AND P4, PT, R67, 0x7f000001, PT ;  /* 0x7f0000014300780c */ /* 0x000fe20003f86070 */
[----:B------:R-:W-:Y:S01]  /*d200*/  ISETP.GE.U32.AND P1, PT, R76, 0x7f000001, PT ;  /* 0x7f0000014c00780c */ /* 0x000fe20003f26070 */
[----:B------:R-:W-:Y:S01]  /*d210*/  @P2 IADD3 R54, PT, PT, R54, -0x7f000001, RZ ;  /* 0x80ffffff36362810 */ /* 0x000fe20007ffe0ff */
[----:B------:R-:W-:Y:S01]  /*d220*/  IMAD.HI.U32 R26, R55, 0x7f000001, R26 ;  /* 0x7f000001371a7827 */ /* 0x000fe200078e001a */
[----:B------:R-:W-:Y:S01]  /*d230*/  ISETP.GE.U32.AND P2, PT, R23, 0x7f000001, PT ;  /* 0x7f0000011700780c */ /* 0x000fe20003f46070 */
[----:B------:R-:W-:-:S02]  /*d240*/  @P3 IADD3 R62, PT, PT, R62, -0x7f000001, RZ ;  /* 0x80ffffff3e3e3810 */ /* 0x000fc40007ffe0ff */
[----:B------:R-:W-:Y:S02]  /*d250*/  @P0 IADD3 R88, PT, PT, R88, -0x7f000001, RZ ;  /* 0x80ffffff58580810 */ /* 0x000fe40007ffe0ff */
[----:B------:R-:W-:Y:S01]  /*d260*/  IADD3 R64, PT, PT, R69, R64, RZ ;  /* 0x0000004045407210 */ /* 0x000fe20007ffe0ff */
[----:B------:R-:W-:Y:S01]  /*d270*/  ISETP.GE.U32.AND P3, PT, R46, 0x7f000001, PT ;  /* 0x7f0000012e00780c */ /* 0x000fe20003f66070 */
[----:B------:R-:W-:Y:S01]  /*d280*/  ISETP.GE.U32.AND P0, PT, R26, 0x7f000001, PT ;  /* 0x7f0000011a00780c */ /* 0x000fe20003f06070 */
[----:B------:R-:W-:Y:S01]  /*d290*/  IADD3 R72, PT, PT, R11, R72, RZ ;  /* 0x000000480b487210 */ /* 0x000fe20007ffe0ff */
[----:B------:R-:W-:Y:S01]  /*d2a0*/  ISETP.GE.U32.AND P6, PT, R59, 0x7f000001, PT ;  /* 0x7f0000013b00780c */ /* 0x000fe20003fc6070 */
[----:B------:R-:W-:Y:S02]  /*d2b0*/  @P5 IADD3 R56, PT, PT, R56, -0x7f000001, RZ ;  /* 0x80ffffff38385810 */ /* 0x000fe40007ffe0ff */
[----:B------:R-:W-:Y:S02]  /*d2c0*/  IADD3 R43, PT, PT, R43, R54, RZ ;  /* 0x000000362b2b7210 */ /* 0x000fe40007ffe0ff */
[----:B------:R-:W-:Y:S01]  /*d2d0*/  @P4 IADD3 R67, PT, PT, R67, -0x7f000001, RZ ;  /* 0x80ffffff43434810 */ /* 0x000fe20007ffe0ff */
[----:B------:R-:W-:Y:S01]  /*d2e0*/  ISETP.GE.U32.AND P5, PT, R47, 0x7f000001, PT ;  /* 0x7f0000012f00780c */ /* 0x000fe20003fa6070 */
[----:B------:R-:W-:Y:S01]  /*d2f0*/  @P1 IADD3 R76, PT, PT, R76, -0x7f000001, RZ ;  /* 0x80ffffff4c4c1810 */ /* 0x000fe20007ffe0ff */
[----:B------:R-:W-:Y:S01]  /*d300*/  ISETP.GE.U32.AND P1, PT, R64, 0x7f000001, PT ;  /* 0x7f0000014000780c */ /* 0x000fe20003f26070 */
[----:B------:R-:W-:Y:S01]  /*d310*/  IMAD.WIDE.U32 R24, R70, 0x5fffffa, RZ ;  /* 0x05fffffa46187825 */ /* 0x000fe200078e00ff */
[----:B------:R-:W-:Y:S01]  /*d320*/  ISETP.GE.U32.AND P4, PT, R72, 0x7f000001, PT ;  /* 0x7f0000014800780c */ /* 0x000fe20003f86070 */
[----:B------:R-:W-:-:S02]  /*d330*/  @P2 IADD3 R23, PT, PT, R23, -0x7f000001, RZ ;  /* 0x80ffffff17172810 */ /* 0x000fc40007ffe0ff */
[----:B------:R-:W-:Y:S01]  /*d340*/  IADD3 R62, PT, PT, R62, R67, RZ ;  /* 0x000000433e3e7210 */ /* 0x000fe20007ffe0ff */
[----:B------:R-:W-:Y:S01]  /*d350*/  IMAD R49, R70, 0x6, RZ ;  /* 0x0000000646317824 */ /* 0x000fe200078e02ff */
[----:B------:R-:W-:Y:S01]  /*d360*/  IADD3 R56, PT, PT, R9, R56, RZ ;  /* 0x0000003809387210 */ /* 0x000fe20007ffe0ff */
[----:B------:R-:W-:Y:S01]  /*d370*/  ISETP.GE.U32.AND P2, PT, R43, 0x7f000001, PT ;  /* 0x7f0000012b00780c */ /* 0x000fe20003f46070 */
[----:B------:R-:W-:Y:S01]  /*d380*/  @P3 IADD3 R46, PT, PT, R46, -0x7f000001, RZ ;  /* 0x80ffffff2e2e3810 */ /* 0x000fe20007ffe0ff */
[----:B------:R-:W-:Y:S01]  /*d390*/  IMAD.HI.U32 R49, R49, 0x7f000001, R24 ;  /* 0x7f00000131317827 */ /* 0x000fe200078e0018 */
[----:B------:R-:W-:Y:S01]  /*d3a0*/  @P0 IADD3 R26, PT, PT, R26, -0x7f000001, RZ ;  /* 0x80ffffff1a1a0810 */ /* 0x000fe20007ffe0ff */
[----:B------:R-:W-:Y:S01]  /*d3b0*/  ISETP.GE.U32.AND P3, PT, R56, 0x7f000001, PT ;  /* 0x7f0000013800780c */ /* 0x000fe20003f66070 */
[----:B------:R-:W-:Y:S01]  /*d3c0*/  ISETP.GE.U32.AND P0, PT, R62, 0x7f000001, PT ;  /* 0x7f0000013e00780c */ /* 0x000fe20003f06070 */
[----:B------:R-:W-:Y:S02]  /*d3d0*/  @P6 IADD3 R59, PT, PT, R59, -0x7f000001, RZ ;  /* 0x80ffffff3b3b6810 */ /* 0x000fe40007ffe0ff */
[----:B------:R-:W-:Y:S01]  /*d3e0*/  @P5 IADD3 R47, PT, PT, R47, -0x7f000001, RZ ;  /* 0x80ffffff2f2f5810 */ /* 0x000fe20007ffe0ff */
[----:B------:R-:W-:Y:S01]  /*d3f0*/  ISETP.GE.U32.AND P5, PT, R49, 0x7f000001, PT ;  /* 0x7f0000013100780c */ /* 0x000fe20003fa6070 */
[----:B------:R-:W-:Y:S01]  /*d400*/  @P1 IADD3 R64, PT, PT, R64, -0x7f000001, RZ ;  /* 0x80ffffff40401810 */ /* 0x000fe20007ffe0ff */
[----:B------:R-:W-:Y:S01]  /*d410*/  ISETP.GE.U32.AND P1, PT, R51, 0x7f000001, PT ;  /* 0x7f0000013300780c */ /* 0x000fe20003f26070 */
[----:B------:R-:W-:Y:S01]  /*d420*/  @P4 IADD3 R72, PT, PT, R72, -0x7f000001, RZ ;  /* 0x80ffffff48484810 */ /* 0x000fe20007ffe0ff */
[----:B------:R-:W-:Y:S01]  /*d430*/  STL [R1+0x114], R92 ;  /* 0x0001145c01007387 */ /* 0x000fe20000100800 */
[----:B------:R-:W-:-:S02]  /*d440*/  IADD3 R79, PT, PT, R76, R59, RZ ;  /* 0x0000003b4c4f7210 */ /* 0x000fc40007ffe0ff */
[----:B------:R-:W-:Y:S01]  /*d450*/  @P2 IADD3 R43, PT, PT, R43, -0x7f000001, RZ ;  /* 0x80ffffff2b2b2810 */ /* 0x000fe20007ffe0ff */
[----:B------:R-:W-:Y:S01]  /*d460*/  IMAD.WIDE.U32 R24, R61, 0x5fffffa, RZ ;  /* 0x05fffffa3d187825 */ /* 0x000fe200078e00ff */
[----:B--2---:R-:W2:Y:S01]  /*d470*/  LD.E R76, desc[UR10][R4.64+0xc0] ;  /* 0x0000c00a044c7980 */ /* 0x004ea2000c101900 */
[----:B------:R-:W-:Y:S02]  /*d480*/  IADD3 R72, PT, PT, R11, R72, RZ ;  /* 0x000000480b487210 */ /* 0x000fe40007ffe0ff */
[----:B------:R-:W-:Y:S01]  /*d490*/  IMAD R61, R61, 0x6, RZ ;  /* 0x000000063d3d7824 */ /* 0x000fe200078e02ff */
[----:B------:R-:W-:Y:S02]  /*d4a0*/  IADD3 R43, PT, PT, R43, R26, RZ ;  /* 0x0000001a2b2b7210 */ /* 0x000fe40007ffe0ff */
[----:B------:R-:W-:Y:S02]  /*d4b0*/  @P3 IADD3 R56, PT, PT, R56, -0x7f000001, RZ ;  /* 0x80ffffff38383810 */ /* 0x000fe40007ffe0ff */
[----:B------:R-:W-:Y:S01]  /*d4c0*/  @P0 IADD3 R62, PT, PT, R62, -0x7f000001, RZ ;  /* 0x80ffffff3e3e0810 */ /* 0x000fe20007ffe0ff */
[----:B------:R-:W-:Y:S01]  /*d4d0*/  ISETP.GE.U32.AND P0, PT, R85, 0x7f000001, PT ;  /* 0x7f0000015500780c */ /* 0x000fe20003f06070 */
[----:B------:R-:W-:Y:S01]  /*d4e0*/  IMAD.HI.U32 R60, R61, 0x7f000001, R24 ;  /* 0x7f0000013d3c7827 */ /* 0x000fe200078e0018 */
[----:B------:R-:W-:Y:S01]  /*d4f0*/  ISETP.GE.U32.AND P2, PT, R72, 0x7f000001, PT ;  /* 0x7f0000014800780c */ /* 0x000fe20003f46070 */
[----:B------:R-:W-:-:S02]  /*d500*/  @P5 IADD3 R49, PT, PT, R49, -0x7f000001, RZ ;  /* 0x80ffffff31315810 */ /* 0x000fc40007ffe0ff */
[----:B------:R-:W-:Y:S01]  /*d510*/  IADD3 R66, PT, PT, R9, R56, RZ ;  /* 0x0000003809427210 */ /* 0x000fe20007ffe0ff */
[----:B------:R-:W-:Y:S01]  /*d520*/  ISETP.GE.U32.AND P5, PT, R43, 0x7f000001, PT ;  /* 0x7f0000012b00780c */ /* 0x000fe20003fa6070 */
[----:B------:R-:W-:Y:S01]  /*d530*/  @P1 IADD3 R51, PT, PT, R51, -0x7f000001, RZ ;  /* 0x80ffffff33331810 */ /* 0x000fe20007ffe0ff */
[----:B------:R-:W-:Y:S01]  /*d540*/  ISETP.GE.U32.AND P4, PT, R60, 0x7f000001, PT ;  /* 0x7f0000013c00780c */ /* 0x000fe20003f86070 */
[----:B------:R-:W-:Y:S01]  /*d550*/  IMAD.WIDE.U32 R74, R46, R57, RZ ;  /* 0x000000392e4a7225 */ /* 0x000fe200078e00ff */
[----:B------:R-:W-:Y:S01]  /*d560*/  ISETP.GE.U32.AND P1, PT, R66, 0x7f000001, PT ;  /* 0x7f0000014200780c */ /* 0x000fe20003f26070 */
[----:B------:R-:W-:Y:S02]  /*d570*/  IADD3 R83, PT, PT, R23, R88, RZ ;  /* 0x0000005817537210 */ /* 0x000fe40007ffe0ff */
[----:B------:R-:W-:Y:S01]  /*d580*/  IADD3 R51, PT, PT, R16, R51, RZ ;  /* 0x0000003310337210 */ /* 0x000fe20007ffe0ff */
[----:B------:R-:W-:Y:S01]  /*d590*/  IMAD.WIDE.U32 R24, R46, R45, RZ ;  /* 0x0000002d2e187225 */ /* 0x000fe200078e00ff */
[----:B------:R-:W-:Y:S01]  /*d5a0*/  @P0 IADD3 R85, PT, PT, R85, -0x7f000001, RZ ;  /* 0x80ffffff55550810 */ /* 0x000fe20007ffe0ff */
[----:B------:R-:W3:Y:S01]  /*d5b0*/  LD.E R80, desc[UR10][R4.64+0xc4] ;  /* 0x0000c40a04507980 */ /* 0x000ee2000c101900 */
[----:B------:R-:W-:Y:S01]  /*d5c0*/  IADD3 R45, PT, PT, R64, R47, RZ ;  /* 0x0000002f402d7210 */ /* 0x000fe20007ffe0ff */
[----:B------:R-:W-:Y:S01]  /*d5d0*/  IMAD R23, R74, 0x7effffff, RZ ;  /* 0x7effffff4a177824 */ /* 0x000fe200078e02ff */
[----:B------:R-:W-:Y:S01]  /*d5e0*/  ISETP.GE.U32.AND P0, PT, R51, 0x7f000001, PT ;  /* 0x7f0000013300780c */ /* 0x000fe20003f06070 */
[----:B------:R-:W-:-:S02]  /*d5f0*/  IADD3 R47, PT, PT, R62, R49, RZ ;  /* 0x000000313e2f7210 */ /* 0x000fc40007ffe0ff */
[----:B------:R-:W-:Y:S01]  /*d600*/  @P2 IADD3 R72, PT, PT, R72, -0x7f000001, RZ ;  /* 0x80ffffff48482810 */ /* 0x000fe20007ffe0ff */
[----:B------:R-:W-:Y:S01]  /*d610*/  IMAD R71, R24, 0x7effffff, RZ ;  /* 0x7effffff18477824 */ /* 0x000fe200078e02ff */
[----:B------:R-:W-:Y:S01]  /*d620*/  ISETP.GE.U32.AND P6, PT, R63, 0x7f000001, PT ;  /* 0x7f0000013f00780c */ /* 0x000fe20003fc6070 */
[----:B------:R-:W-:Y:S01]  /*d630*/  IMAD.HI.U32 R74, R23, 0x7f000001, R74 ;  /* 0x7f000001174a7827 */ /* 0x000fe200078e004a */
[----:B------:R-:W-:Y:S02]  /*d640*/  @P5 IADD3 R43, PT, PT, R43, -0x7f000001, RZ ;  /* 0x80ffffff2b2b5810 */ /* 0x000fe40007ffe0ff */
[----:B------:R-:W-:Y:S01]  /*d650*/  @P4 IADD3 R60, PT, PT, R60, -0x7f000001, RZ ;  /* 0x80ffffff3c3c4810 */ /* 0x000fe20007ffe0ff */
[----:B------:R-:W4:Y:S01]  /*d660*/  LD.E R70, desc[UR10][R4.64+0xc8] ;  /* 0x0000c80a04467980 */ /* 0x000f22000c101900 */
[----:B------:R-:W-:Y:S01]  /*d670*/  IMAD.WIDE.U32 R22, R46, R22, RZ ;  /* 0x000000162e167225 */ /* 0x000fe200078e00ff */
[----:B------:R-:W-:Y:S01]  /*d680*/  ISETP.GE.U32.AND P4, PT, R47, 0x7f000001, PT ;  /* 0x7f0000012f00780c */ /* 0x000fe20003f86070 */
[----:B------:R-:W-:-:S02]  /*d690*/  IADD3 R72, PT, PT, R11, R72, RZ ;  /* 0x000000480b487210 */ /* 0x000fc40007ffe0ff */
[----:B------:R-:W-:Y:S01]  /*d6a0*/  @P1 IADD3 R66, PT, PT, R66, -0x7f000001, RZ ;  /* 0x80ffffff42421810 */ /* 0x000fe20007ffe0ff */
[----:B------:R-:W-:-:S04]  /*d6b0*/  IMAD.HI.U32 R71, R71, 0x7f000001, R24 ;  /* 0x7f00000147477827 */ /* 0x000fc800078e0018 */
[----:B------:R-:W-:Y:S02]  /*d6c0*/  IMAD R25, R22, 0x7effffff, RZ ;  /* 0x7effffff16197824 */ /* 0x000fe400078e02ff */
[----:B------:R-:W-:Y:S01]  /*d6d0*/  IMAD.WIDE.U32 R26, R46, R43, RZ ;  /* 0x0000002b2e1a7225 */ /* 0x000fe200078e00ff */
[----:B------:R-:W-:Y:S01]  /*d6e0*/  ISETP.GE.U32.AND P1, PT, R72, 0x7f000001, PT ;  /* 0x7f0000014800780c */ /* 0x000fe20003f26070 */
[----:B------:R-:W-:Y:S02]  /*d6f0*/  @P0 IADD3 R51, PT, PT, R51, -0x7f000001, RZ ;  /* 0x80ffffff33330810 */ /* 0x000fe40007ffe0ff */
[----:B------:R-:W-:-:S04]  /*d700*/  IMAD.HI.U32 R78, R25, 0x7f000001, R22 ;  /* 0x7f000001194e7827 */ /* 0x000fc800078e0016 */
[----:B------:R-:W-:Y:S02]  /*d710*/  IMAD R57, R26, 0x7effffff, RZ ;  /* 0x7effffff1a397824 */ /* 0x000fe400078e02ff */
[----:B------:R-:W-:Y:S01]  /*d720*/  IMAD.WIDE.U32 R22, R66, UR5, RZ ;  /* 0x0000000542167c25 */ /* 0x000fe2000f8e00ff */
[----:B------:R-:W-:Y:S02]  /*d730*/  @P6 IADD3 R63, PT, PT, R63, -0x7f000001, RZ ;  /* 0x80ffffff3f3f6810 */ /* 0x000fe40007ffe0ff */
[----:B------:R-:W-:Y:S01]  /*d740*/  IADD3 R51, PT, PT, R16, R51, RZ ;  /* 0x0000003310337210 */ /* 0x000fe20007ffe0ff */
[----:B------:R-:W-:Y:S01]  /*d750*/  IMAD.HI.U32 R27, R57, 0x7f000001, R26 ;  /* 0x7f000001391b7827 */ /* 0x000fe200078e001a */
[----:B------:R-:W-:Y:S01]  /*d760*/  ISETP.GE.U32.AND P3, PT, R58, 0x7f000001, PT ;  /* 0x7f0000013a00780c */ /* 0x000fe20003f66070 */
[----:B------:R-:W-:Y:S02]  /*d770*/  @P4 IADD3 R47, PT, PT, R47, -0x7f000001, RZ ;  /* 0x80ffffff2f2f4810 */ /* 0x000fe40007ffe0ff */
[----:B------:R-:W-:-:S04]  /*d780*/  IMAD.WIDE.U32 R54, R46, R21, RZ ;  /* 0x000000152e367225 */ /* 0x000fc800078e00ff */
[----:B------:R-:W-:Y:S01]  /*d790*/  IMAD R57, R22, 0x7effffff, RZ ;  /* 0x7effffff16397824 */ /* 0x000fe200078e02ff */
[----:B------:R-:W-:Y:S01]  /*d7a0*/  IADD3 R49, PT, PT, R63, R60, RZ ;  /* 0x0000003c3f317210 */ /* 0x000fe20007ffe0ff */
[----:B------:R-:W-:Y:S02]  /*d7b0*/  IMAD R21, R54, 0x7effffff, RZ ;  /* 0x7effffff36157824 */ /* 0x000fe400078e02ff */
[----:B------:R-:W-:Y:S01]  /*d7c0*/  IMAD.HI.U32 R26, R57, 0x7f000001, R22 ;  /* 0x7f000001391a7827 */ /* 0x000fe200078e0016 */
[----:B------:R-:W-:Y:S01]  /*d7d0*/  ISETP.GE.U32.AND P0, PT, R51, 0x7f000001, PT ;  /* 0x7f0000013300780c */ /* 0x000fe20003f06070 */
[----:B------:R-:W-:Y:S02]  /*d7e0*/  @P1 IADD3 R72, PT, PT, R72, -0x7f000001, RZ ;  /* 0x80ffffff48481810 */ /* 0x000fe40007ffe0ff */
[----:B------:R-:W-:Y:S01]  /*d7f0*/  IMAD.WIDE.U32 R22, R66, UR4, RZ ;  /* 0x0000000442167c25 */ /* 0x000fe2000f8e00ff */
[----:B------:R-:W-:Y:S01]  /*d800*/  ISETP.GE.U32.AND P1, PT, R45, 0x7f000001, PT ;  /* 0x7f0000012d00780c */ /* 0x000fe20003f26070 */
[----:B------:R-:W-:-:S02]  /*d810*/  ISETP.GE.U32.AND P2, PT, R49, 0x7f000001, PT ;  /* 0x7f0000013100780c */ /* 0x000fc40003f46070 */
[----:B------:R-:W-:-:S04]  /*d820*/  IMAD.WIDE.U32 R24, R46, R47, RZ ;  /* 0x0000002f2e187225 */ /* 0x000fc800078e00ff */
[----:B------:R-:W-:-:S04]  /*d830*/  IMAD.HI.U32 R82, R21, 0x7f000001, R54 ;  /* 0x7f00000115527827 */ /* 0x000fc800078e0036 */
[----:B------:R-:W-:Y:S02]  /*d840*/  IMAD R21, R22, 0x7effffff, RZ ;  /* 0x7effffff16157824 */ /* 0x000fe400078e02ff */
[----:B------:R-:W-:-:S04]  /*d850*/  IMAD.WIDE.U32 R56, R66, UR7, RZ ;  /* 0x0000000742387c25 */ /* 0x000fc8000f8e00ff */
[----:B------:R-:W-:Y:S02]  /*d860*/  IMAD R65, R24, 0x7effffff, RZ ;  /* 0x7effffff18417824 */ /* 0x000fe400078e02ff */
[----:B------:R-:W-:Y:S01]  /*d870*/  IMAD.HI.U32 R21, R21, 0x7f000001, R22 ;  /* 0x7f00000115157827 */ /* 0x000fe200078e0016 */
[----:B------:R-:W-:-:S03]  /*d880*/  @P3 IADD3 R58, PT, PT, R58, -0x7f000001, RZ ;  /* 0x80ffffff3a3a3810 */ /* 0x000fc60007ffe0ff */
[----:B------:R-:W-:Y:S02]  /*d890*/  IMAD R59, R56, 0x7effffff, RZ ;  /* 0x7effffff383b7824 */ /* 0x000fe400078e02ff */
[----:B------:R-:W-:-:S04]  /*d8a0*/  IMAD.WIDE.U32 R22, R72, UR7, RZ ;  /* 0x0000000748167c25 */ /* 0x000fc8000f8e00ff */
[----:B------:R-:W-:Y:S01]  /*d8b0*/  IMAD.HI.U32 R65, R65, 0x7f000001, R24 ;  /* 0x7f00000141417827 */ /* 0x000fe200078e0018 */
[----:B------:R-:W-:-:S03]  /*d8c0*/  @P0 IADD3 R51, PT, PT, R51, -0x7f000001, RZ ;  /* 0x80ffffff33330810 */ /* 0x000fc60007ffe0ff */
[----:B------:R-:W-:Y:S01]  /*d8d0*/  IMAD.WIDE.U32 R24, R66, UR6, RZ ;  /* 0x0000000642187c25 */ /* 0x000fe2000f8e00ff */
[----:B------:R-:W-:-:S03]  /*d8e0*/  IADD3 R77, PT, PT, R85, R58, RZ ;  /* 0x0000003a554d7210 */ /* 0x000fc60007ffe0ff */
[----:B------:R-:W-:Y:S01]  /*d8f0*/  IMAD.HI.U32 R56, R59, 0x7f000001, R56 ;  /* 0x7f0000013b387827 */ /* 0x000fe200078e0038 */
[----:B------:R-:W-:-:S03]  /*d900*/  @P1 IADD3 R45, PT, PT, R45, -0x7f000001, RZ ;  /* 0x80ffffff2d2d1810 */ /* 0x000fc60007ffe0ff */
[----:B------:R-:W-:Y:S02]  /*d910*/  IMAD R57, R22, 0x7effffff, RZ ;  /* 0x7effffff16397824 */ /* 0x000fe400078e02ff */
[----:B------:R-:W-:Y:S01]  /*d920*/  IMAD R55, R24, 0x7effffff, RZ ;  /* 0x7effffff18377824 */ /* 0x000fe200078e02ff */
[----:B------:R-:W-:Y:S01]  /*d930*/  @P2 IADD3 R49, PT, PT, R49, -0x7f000001, RZ ;  /* 0x80ffffff31312810 */ /* 0x000fe20007ffe0ff */
[----:B------:R-:W-:Y:S01]  /*d940*/  IMAD.WIDE.U32 R58, R43, R66, RZ ;  /* 0x000000422b3a7225 */ /* 0x000fe200078e00ff */
[----:B------:R-:W-:-:S03]  /*d950*/  IADD3 R84, PT, PT, R16, R51, RZ ;  /* 0x0000003310547210 */ /* 0x000fc60007ffe0ff */
[----:B------:R-:W-:-:S04]  /*d960*/  IMAD.HI.U32 R57, R57, 0x7f000001, R22 ;  /* 0x7f00000139397827 */ /* 0x000fc800078e0016 */
[----:B------:R-:W-:Y:S01]  /*d970*/  IMAD.HI.U32 R24, R55, 0x7f000001, R24 ;  /* 0x7f00000137187827 */ /* 0x000fe200078e0018 */
[----:B------:R-:W-:-:S03]  /*d980*/  ISETP.GE.U32.AND P1, PT, R57, 0x7f000001, PT ;  /* 0x7f0000013900780c */ /* 0x000fc60003f26070 */
[----:B------:R-:W-:Y:S02]  /*d990*/  IMAD R25, R58, 0x7effffff, RZ ;  /* 0x7effffff3a197824 */ /* 0x000fe400078e02ff */
[----:B------:R-:W-:Y:S01]  /*d9a0*/  IMAD.WIDE.U32 R22, R45, R66, RZ ;  /* 0x000000422d167225 */ /* 0x000fe200078e00ff */
[----:B------:R-:W-:-:S03]  /*d9b0*/  ISETP.GE.U32.AND P0, PT, R84, 0x7f000001, PT ;  /* 0x7f0000015400780c */ /* 0x000fc60003f06070 */
[----:B------:R-:W-:-:S04]  /*d9c0*/  IMAD.WIDE.U32 R54, R49, R66, RZ ;  /* 0x0000004231367225 */ /* 0x000fc800078e00ff */
[----:B------:R-:W-:-:S04]  /*d9d0*/  IMAD.HI.U32 R58, R25, 0x7f000001, R58 ;  /* 0x7f000001193a7827 */ /* 0x000fc800078e003a */
[----:B------:R-:W-:Y:S02]  /*d9e0*/  IMAD R25, R22, 0x7effffff, RZ ;  /* 0x7effffff16197824 */ /* 0x000fe400078e02ff */
[----:B------:R-:W-:-:S04]  /*d9f0*/  IMAD.WIDE.U32 R62, R72, UR5, RZ ;  /* 0x00000005483e7c25 */ /* 0x000fc8000f8e00ff */
[----:B------:R-:W-:Y:S02]  /*da00*/  IMAD R61, R54, 0x7effffff, RZ ;  /* 0x7effffff363d7824 */ /* 0x000fe400078e02ff */
[----:B------:R-:W-:-:S04]  /*da10*/  IMAD.WIDE.U32 R66, R47, R66, RZ ;  /* 0x000000422f427225 */ /* 0x000fc800078e00ff */
[----:B------:R-:W-:-:S04]  /*da20*/  IMAD.HI.U32 R25, R25, 0x7f000001, R22 ;  /* 0x7f00000119197827 */ /* 0x000fc800078e0016 */
[----:B------:R-:W-:Y:S02]  /*da30*/  IMAD R59, R62, 0x7effffff, RZ ;  /* 0x7effffff3e3b7824 */ /* 0x000fe400078e02ff */
[----:B------:R-:W-:-:S04]  /*da40*/  IMAD.HI.U32 R55, R61, 0x7f000001, R54 ;  /* 0x7f0000013d377827 */ /* 0x000fc800078e0036 */
[----:B------:R-:W-:Y:S02]  /*da50*/  IMAD R51, R66, 0x7effffff, RZ ;  /* 0x7effffff42337824 */ /* 0x000fe400078e02ff */
[----:B------:R-:W-:-:S04]  /*da60*/  IMAD.WIDE.U32 R22, R72, UR4, RZ ;  /* 0x0000000448167c25 */ /* 0x000fc8000f8e00ff */
[----:B------:R-:W-:Y:S01]  /*da70*/  IMAD.WIDE.U32 R60, R45, R72, RZ ;  /* 0x000000482d3c7225 */ /* 0x000fe200078e00ff */
[----:B------:R-:W-:-:S03]  /*da80*/  @P1 IADD3 R57, PT, PT, R57, -0x7f000001, RZ ;  /* 0x80ffffff39391810 */ /* 0x000fc60007ffe0ff */
[----:B------:R-:W-:Y:S01]  /*da90*/  IMAD.HI.U32 R64, R59, 0x7f000001, R62 ;  /* 0x7f0000013b407827 */ /* 0x000fe200078e003e */
[----:B------:R-:W-:-:S03]  /*daa0*/  @P0 IADD3 R84, PT, PT, R84, -0x7f000001, RZ ;  /* 0x80ffffff54540810 */ /* 0x000fc60007ffe0ff */
[----:B------:R-:W-:-:S04]  /*dab0*/  IMAD.HI.U32 R51, R51, 0x7f000001, R66 ;  /* 0x7f00000133337827 */ /* 0x000fc800078e0042 */
[----:B------:R-:W-:Y:S02]  /*dac0*/  IMAD R59, R22, 0x7effffff, RZ ;  /* 0x7effffff163b7824 */ /* 0x000fe400078e02ff */
[----:B------:R-:W-:Y:S02]  /*dad0*/  IMAD R67, R60, 0x7effffff, RZ ;  /* 0x7effffff3c437824 */ /* 0x000fe400078e02ff */
[----:B------:R-:W-:-:S04]  /*dae0*/  IMAD.WIDE.U32 R62, R72, UR6, RZ ;  /* 0x00000006483e7c25 */ /* 0x000fc8000f8e00ff */
[----:B------:R-:W-:-:S04]  /*daf0*/  IMAD.HI.U32 R23, R59, 0x7f000001, R22 ;  /* 0x7f0000013b177827 */ /* 0x000fc800078e0016 */
[----:B------:R-:W-:-:S04]  /*db00*/  IMAD.HI.U32 R22, R67, 0x7f000001, R60 ;  /* 0x7f00000143167827 */ /* 0x000fc800078e003c */
[----:B------:R-:W-:-:S04]  /*db10*/  IMAD.WIDE.U32 R66, R57, 0x5fffffa, RZ ;  /* 0x05fffffa39427825 */ /* 0x000fc800078e00ff */
[----:B------:R-:W-:Y:S02]  /*db20*/  IMAD R59, R62, 0x7effffff, RZ ;  /* 0x7effffff3e3b7824 */ /* 0x000fe400078e02ff */
[----:B------:R-:W-:Y:S02]  /*db30*/  IMAD R57, R57, 0x6, RZ ;  /* 0x0000000639397824 */ /* 0x000fe400078e02ff */
[----:B------:R-:W-:Y:S01]  /*db40*/  IMAD.WIDE.U32 R68, R84, UR6, RZ ;  /* 0x0000000654447c25 */ /* 0x000fe2000f8e00ff */
[----:B------:R-:W-:-:S03]  /*db50*/  ISETP.GE.U32.AND P0, PT, R22, 0x7f000001, PT ;  /* 0x7f0000011600780c */ /* 0x000fc60003f06070 */
[----:B------:R-:W-:-:S04]  /*db60*/  IMAD.HI.U32 R62, R59, 0x7f000001, R62 ;  /* 0x7f0000013b3e7827 */ /* 0x000fc800078e003e */
[----:B------:R-:W-:-:S04]  /*db70*/  IMAD.HI.U32 R54, R57, 0x7f000001, R66 ;  /* 0x7f00000139367827 */ /* 0x000fc800078e0042 */
[----:B------:R-:W-:Y:S02]  /*db80*/  IMAD R59, R68, 0x7effffff, RZ ;  /* 0x7effffff443b7824 */ /* 0x000fe400078e02ff */
[----:B------:R-:W-:-:S04]  /*db90*/  IMAD.WIDE.U32 R66, R49, R72, RZ ;  /* 0x0000004831427225 */ /* 0x000fc800078e00ff */
[----:B------:R-:W-:-:S04]  /*dba0*/  IMAD.HI.U32 R59, R59, 0x7f000001, R68 ;  /* 0x7f0000013b3b7827 */ /* 0x000fc800078e0044 */
[----:B------:R-:W-:Y:S02]  /*dbb0*/  IMAD R57, R66, 0x7effffff, RZ ;  /* 0x7effffff42397824 */ /* 0x000fe400078e02ff */
[----:B------:R-:W-:Y:S01]  /*dbc0*/  IMAD.WIDE.U32 R88, R84, UR7, RZ ;  /* 0x0000000754587c25 */ /* 0x000fe2000f8e00ff */
[----:B------:R-:W-:-:S03]  /*dbd0*/  ISETP.GE.U32.AND P1, PT, R59, 0x7f000001, PT ;  /* 0x7f0000013b00780c */ /* 0x000fc60003f26070 */
[----:B------:R-:W-:Y:S01]  /*dbe0*/  IMAD.HI.U32 R67, R57, 0x7f000001, R66 ;  /* 0x7f00000139437827 */ /* 0x000fe200078e0042 */
[----:B------:R-:W-:-:S03]  /*dbf0*/  @P0 IADD3 R22, PT, PT, R22, -0x7f000001, RZ ;  /* 0x80ffffff16160810 */ /* 0x000fc60007ffe0ff */
[----:B------:R-:W-:Y:S01]  /*dc00*/  IMAD R57, R88, 0x7effffff, RZ ;  /* 0x7effffff58397824 */ /* 0x000fe200078e02ff */
[----:B------:R-:W-:-:S03]  /*dc10*/  ISETP.GE.U32.AND P0, PT, R90, 0x7f000001, PT ;  /* 0x7f0000015a00780c */ /* 0x000fc60003f06070 */
[----:B------:R-:W-:Y:S02]  /*dc20*/  IMAD.HI.U32 R88, R57, 0x7f000001, R88 ;  /* 0x7f00000139587827 */ /* 0x000fe400078e0058 */
[----:B------:R-:W-:-:S03]  /*dc30*/  @P1 IADD3 R59, PT, PT, R59, -0x7f000001, RZ ;  /* 0x80ffffff3b3b1810 */ /* 0x000fc60007ffe0ff */
[----:B------:R-:W-:Y:S01]  /*dc40*/  ISETP.GE.U32.AND P2, PT, R88, 0x7f000001, PT ;  /* 0x7f0000015800780c */ /* 0x000fe20003f46070 */
[----:B------:R-:W-:-:S04]  /*dc50*/  ISETP.GE.U32.AND P1, PT, R48, 0x7f000001, PT ;  /* 0x7f0000013000780c */ /* 0x000fc80003f26070 */
[----:B------:R-:W-:Y:S01]  /*dc60*/  @P0 IADD3 R90, PT, PT, R90, -0x7f000001, RZ ;  /* 0x80ffffff5a5a0810 */ /* 0x000fe20007ffe0ff */
[----:B------:R-:W-:Y:S01]  /*dc70*/  ISETP.GE.U32.AND P3, PT, R20, 0x7f000001, PT ;  /* 0x7f0000011400780c */ /* 0x000fe20003f66070 */
[----:B------:R-:W-:Y:S02]  /*dc80*/  ISETP.GE.U32.AND P6, PT, R52, 0x7f000001, PT ;  /* 0x7f0000013400780c */ /* 0x000fe40003fc6070 */
[----:B------:R-:W-:-:S04]  /*dc90*/  IADD3 R90, PT, PT, R17, R90, RZ ;  /* 0x0000005a115a7210 */ /* 0x000fc80007ffe0ff */
[----:B------:R-:W-:Y:S01]  /*dca0*/  @P2 IADD3 R88, PT, PT, R88, -0x7f000001, RZ ;  /* 0x80ffffff58582810 */ /* 0x000fe20007ffe0ff */
[----:B------:R-:W-:Y:S01]  /*dcb0*/  ISETP.GE.U32.AND P2, PT, R19, 0x7f000001, PT ;  /* 0x7f0000011300780c */ /* 0x000fe20003f46070 */
[----:B------:R-:W-:Y:S01]  /*dcc0*/  @P1 IADD3 R48, PT, PT, R48, -0x7f000001, RZ ;  /* 0x80ffffff30301810 */ /* 0x000fe20007ffe0ff */
[----:B------:R-:W-:Y:S01]  /*dcd0*/  ISETP.GE.U32.AND P0, PT, R90, 0x7f000001, PT ;  /* 0x7f0000015a00780c */ /* 0x000fe20003f06070 */
[----:B------:R-:W-:Y:S01]  /*dce0*/  IMAD.WIDE.U32 R60, R43, R72, RZ ;  /* 0x000000482b3c7225 */ /* 0x000fe200078e00ff */
[----:B------:R-:W-:Y:S02]  /*dcf0*/  ISETP.GE.U32.AND P5, PT, R82, 0x7f000001, PT ;  /* 0x7f0000015200780c */ /* 0x000fe40003fa6070 */
[----:B------:R-:W-:Y:S01]  /*dd00*/  ISETP.GE.U32.AND P4, PT, R48, 0x7f000001, PT ;  /* 0x7f0000013000780c */ /* 0x000fe20003f86070 */
[----:B------:R-:W-:Y:S01]  /*dd10*/  IMAD R63, R60, 0x7effffff, RZ ;  /* 0x7effffff3c3f7824 */ /* 0x000fe200078e02ff */
[----:B------:R-:W-:Y:S02]  /*dd20*/  @P3 IADD3 R20, PT, PT, R20, -0x7f000001, RZ ;  /* 0x80ffffff14143810 */ /* 0x000fe40007ffe0ff */
[----:B------:R-:W-:Y:S01]  /*dd30*/  @P6 IADD3 R52, PT, PT, R52, -0x7f000001, RZ ;  /* 0x80ffffff34346810 */ /* 0x000fe20007ffe0ff */
[----:B------:R-:W-:Y:S01]  /*dd40*/  IMAD.WIDE.U32 R68, R22, 0x5fffffa, RZ ;  /* 0x05fffffa16447825 */ /* 0x000fe200078e00ff */
[----:B------:R-:W-:Y:S01]  /*dd50*/  ISETP.GE.U32.AND P3, PT, R79, 0x7f000001, PT ;  /* 0x7f0000014f00780c */ /* 0x000fe20003f66070 */
[----:B------:R-:W-:Y:S01]  /*dd60*/  @P2 IADD3 R19, PT, PT, R19, -0x7f000001, RZ ;  /* 0x80ffffff13132810 */ /* 0x000fe20007ffe0ff */
[----:B------:R-:W-:Y:S01]  /*dd70*/  ISETP.GE.U32.AND P2, PT, R86, 0x7f000001, PT ;  /* 0x7f0000015600780c */ /* 0x000fe20003f46070 */
[----:B------:R-:W-:Y:S01]  /*dd80*/  IMAD.HI.U32 R60, R63, 0x7f000001, R60 ;  /* 0x7f0000013f3c7827 */ /* 0x000fe200078e003c */
[----:B------:R-:W-:Y:S01]  /*dd90*/  @P0 IADD3 R90, PT, PT, R90, -0x7f000001, RZ ;  /* 0x80ffffff5a5a0810 */ /* 0x000fe20007ffe0ff */
[----:B------:R-:W-:-:S02]  /*dda0*/  ISETP.GE.U32.AND P0, PT, R53, 0x7f000001, PT ;  /* 0x7f0000013500780c */ /* 0x000fc40003f06070 */
[----:B------:R-:W-:Y:S01]  /*ddb0*/  IMAD R63, R22, 0x6, RZ ;  /* 0x00000006163f7824 */ /* 0x000fe200078e02ff */
[----:B------:R-:W-:Y:S01]  /*ddc0*/  ISETP.GE.U32.AND P1, PT, R52, 0x7f000001, PT ;  /* 0x7f0000013400780c */ /* 0x000fe20003f26070 */
[----:B------:R-:W-:Y:S01]  /*ddd0*/  IMAD.WIDE.U32 R72, R47, R72, RZ ;  /* 0x000000482f487225 */ /* 0x000fe200078e00ff */
[----:B------:R-:W-:-:S03]  /*dde0*/  @P4 IADD3 R48, PT, PT, R48, -0x7f000001, RZ ;  /* 0x80ffffff30304810 */ /* 0x000fc60007ffe0ff */
[----:B------:R-:W-:Y:S01]  /*ddf0*/  IMAD.HI.U32 R66, R63, 0x7f000001, R68 ;  /* 0x7f0000013f427827 */ /* 0x000fe200078e0044 */
[----:B------:R-:W-:Y:S02]  /*de00*/  IADD3 R90, PT, PT, R17, R90, RZ ;  /* 0x0000005a115a7210 */ /* 0x000fe40007ffe0ff */
[----:B------:R-:W-:Y:S01]  /*de10*/  @P5 IADD3 R82, PT, PT, R82, -0x7f000001, RZ ;  /* 0x80ffffff52525810 */ /* 0x000fe20007ffe0ff */
[----:B------:R-:W-:Y:S02]  /*de20*/  IMAD R61, R72, 0x7effffff, RZ ;  /* 0x7effffff483d7824 */ /* 0x000fe400078e02ff */
[----:B------:R-:W-:Y:S01]  /*de30*/  IMAD.WIDE.U32 R68, R84, UR4, RZ ;  /* 0x0000000454447c25 */ /* 0x000fe2000f8e00ff */
[----:B------:R-:W-:Y:S01]  /*de40*/  ISETP.GE.U32.AND P4, PT, R71, 0x7f000001, PT ;  /* 0x7f0000014700780c */ /* 0x000fe20003f86070 */
[----:B------:R-:W-:Y:S02]  /*de50*/  ISETP.GE.U32.AND P6, PT, R48, 0x7f000001, PT ;  /* 0x7f0000013000780c */ /* 0x000fe40003fc6070 */
[----:B------:R-:W-:Y:S01]  /*de60*/  IMAD.HI.U32 R57, R61, 0x7f000001, R72 ;  /* 0x7f0000013d397827 */ /* 0x000fe200078e0048 */
[----:B------:R-:W-:-:S02]  /*de70*/  @P2 IADD3 R86, PT, PT, R86, -0x7f000001, RZ ;  /* 0x80ffffff56562810 */ /* 0x000fc40007ffe0ff */
[----:B------:R-:W-:Y:S01]  /*de80*/  @P3 IADD3 R79, PT, PT, R79, -0x7f000001, RZ ;  /* 0x80ffffff4f4f3810 */ /* 0x000fe20007ffe0ff */
[----:B------:R-:W-:Y:S02]  /*de90*/  IMAD R63, R68, 0x7effffff, RZ ;  /* 0x7effffff443f7824 */ /* 0x000fe400078e02ff */
[----:B------:R-:W-:Y:S01]  /*dea0*/  IMAD.WIDE.U32 R72, R84, UR5, RZ ;  /* 0x0000000554487c25 */ /* 0x000fe2000f8e00ff */
[----:B------:R-:W-:Y:S01]  /*deb0*/  ISETP.GE.U32.AND P3, PT, R90, 0x7f000001, PT ;  /* 0x7f0000015a00780c */ /* 0x000fe20003f66070 */
[----:B------:R-:W-:Y:S02]  /*dec0*/  ISETP.GE.U32.AND P2, PT, R82, 0x7f000001, PT ;  /* 0x7f0000015200780c */ /* 0x000fe40003f46070 */
[----:B------:R-:W-:Y:S01]  /*ded0*/  IMAD.HI.U32 R63, R63, 0x7f000001, R68 ;  /* 0x7f0000013f3f7827 */ /* 0x000fe200078e0044 */
[----:B------:R-:W-:Y:S02]  /*dee0*/  @P0 IADD3 R53, PT, PT, R53, -0x7f000001, RZ ;  /* 0x80ffffff35350810 */ /* 0x000fe40007ffe0ff */
[----:B------:R-:W-:Y:S01]  /*def0*/  @P1 IADD3 R52, PT, PT, R52, -0x7f000001, RZ ;  /* 0x80ffffff34341810 */ /* 0x000fe20007ffe0ff */
[----:B------:R-:W-:-:S02]  /*df00*/  IMAD R61, R72, 0x7effffff, RZ ;  /* 0x7effffff483d7824 */ /* 0x000fc400078e02ff */
[C---:B------:R-:W-:Y:S01]  /*df10*/  IMAD.WIDE.U32 R68, R59.reuse, 0x5fffffa, RZ ;  /* 0x05fffffa3b447825 */ /* 0x040fe200078e00ff */
[----:B------:R-:W-:Y:S01]  /*df20*/  ISETP.GE.U32.AND P0, PT, R50, 0x7f000001, PT ;  /* 0x7f0000013200780c */ /* 0x000fe20003f06070 */
[----:B------:R-:W-:Y:S02]  /*df30*/  ISETP.GE.U32.AND P1, PT, R74, 0x7f000001, PT ;  /* 0x7f0000014a00780c */ /* 0x000fe40003f26070 */
[----:B------:R-:W-:Y:S02]  /*df40*/  IMAD R59, R59, 0x6, RZ ;  /* 0x000000063b3b7824 */ /* 0x000fe400078e02ff */
[----:B------:R-:W-:Y:S01]  /*df50*/  IMAD.HI.U32 R22, R61, 0x7f000001, R72 ;  /* 0x7f0000013d167827 */ /* 0x000fe200078e0048 */
[----:B------:R-:W-:Y:S01]  /*df60*/  ISETP.GE.U32.AND P5, PT, R53, 0x7f000001, PT ;  /* 0x7f0000013500780c */ /* 0x000fe20003fa6070 */
[----:B------:R-:W-:Y:S02]  /*df70*/  @P4 IADD3 R71, PT, PT, R71, -0x7f000001, RZ ;  /* 0x80ffffff47474810 */ /* 0x000fe40007ffe0ff */
[----:B------:R-:W-:Y:S01]  /*df80*/  IMAD.WIDE.U32 R72, R88, 0x5fffffa, RZ ;  /* 0x05fffffa58487825 */ /* 0x000fe200078e00ff */
[----:B------:R-:W-:-:S03]  /*df90*/  @P6 IADD3 R48, PT, PT, R48, -0x7f000001, RZ ;  /* 0x80ffffff30306810 */ /* 0x000fc60007ffe0ff */
[----:B------:R-:W-:Y:S01]  /*dfa0*/  IMAD.HI.U32 R61, R59, 0x7f000001, R68 ;  /* 0x7f0000013b3d7827 */ /* 0x000fe200078e0044 */
[----:B------:R-:W-:-:S03]  /*dfb0*/  ISETP.GE.U32.AND P4, PT, R52, 0x7f000001, PT ;  /* 0x7f0000013400780c */ /* 0x000fc60003f86070 */
[----:B------:R-:W-:Y:S02]  /*dfc0*/  IMAD R59, R88, 0x6, RZ ;  /* 0x00000006583b7824 */ /* 0x000fe400078e02ff */
[----:B------:R-:W-:Y:S01]  /*dfd0*/  IMAD.WIDE.U32 R68, R49, R84, RZ ;  /* 0x0000005431447225 */ /* 0x000fe200078e00ff */
[----:B------:R-:W-:Y:S02]  /*dfe0*/  @P3 IADD3 R90, PT, PT, R90, -0x7f000001, RZ ;  /* 0x80ffffff5a5a3810 */ /* 0x000fe40007ffe0ff */
[----:B------:R-:W-:Y:S01]  /*dff0*/  @P2 IADD3 R82, PT, PT, R82, -0x7f000001, RZ ;  /* 0x80ffffff52522810 */ /* 0x000fe20007ffe0ff */
[----:B------:R-:W-:Y:S01]  /*e000*/  ISETP.GE.U32.AND P3, PT, R71, 0x7f000001, PT ;  /* 0x7f0000014700780c */ /* 0x000fe20003f66070 */
[----:B------:R-:W-:Y:S01]  /*e010*/  IMAD.HI.U32 R59, R59, 0x7f000001, R72 ;  /* 0x7f0000013b3b7827 */ /* 0x000fe200078e0048 */
[----:B------:R-:W-:-:S03]  /*e020*/  ISETP.GE.U32.AND P2, PT, R48, 0x7f000001, PT ;  /* 0x7f0000013000780c */ /* 0x000fc60003f46070 */
[----:B------:R-:W-:Y:S01]  /*e030*/  IMAD R73, R68, 0x7effffff, RZ ;  /* 0x7effffff44497824 */ /* 0x000fe200078e02ff */
[----:B------:R-:W-:Y:S02]  /*e040*/  @P0 IADD3 R50, PT, PT, R50, -0x7f000001, RZ ;  /* 0x80ffffff32320810 */ /* 0x000fe40007ffe0ff */
[----:B------:R-:W-:Y:S01]  /*e050*/  @P1 IADD3 R74, PT, PT, R74, -0x7f000001, RZ ;  /* 0x80ffffff4a4a1810 */ /* 0x000fe20007ffe0ff */
[----:B------:R-:W-:Y:S01]  /*e060*/  ISETP.GE.U32.AND P0, PT, R78, 0x7f000001, PT ;  /* 0x7f0000014e00780c */ /* 0x000fe20003f06070 */
[----:B------:R-:W-:Y:S01]  /*e070*/  IMAD.HI.U32 R72, R73, 0x7f000001, R68 ;  /* 0x7f00000149487827 */ /* 0x000fe200078e0044 */
[----:B------:R-:W-:Y:S01]  /*e080*/  ISETP.GE.U32.AND P1, PT, R82, 0x7f000001, PT ;  /* 0x7f0000015200780c */ /* 0x000fe20003f26070 */
[----:B------:R-:W-:Y:S02]  /*e090*/  @P5 IADD3 R53, PT, PT, R53, -0x7f000001, RZ ;  /* 0x80ffffff35355810 */ /* 0x000fe40007ffe0ff */
[----:B------:R-:W-:Y:S01]  /*e0a0*/  IMAD.WIDE.U32 R68, R43, R84, RZ ;  /* 0x000000542b447225 */ /* 0x000fe200078e00ff */
[----:B------:R-:W-:Y:S01]  /*e0b0*/  ISETP.GE.U32.AND P5, PT, R72, 0x7f000001, PT ;  /* 0x7f0000014800780c */ /* 0x000fe20003fa6070 */
[----:B------:R-:W-:Y:S01]  /*e0c0*/  @P4 IADD3 R52, PT, PT, R52, -0x7f000001, RZ ;  /* 0x80ffffff34344810 */ /* 0x000fe20007ffe0ff */
[----:B------:R-:W-:Y:S01]  /*e0d0*/  ISETP.GE.U32.AND P6, PT, R50, 0x7f000001, PT ;  /* 0x7f0000013200780c */ /* 0x000fe20003fc6070 */
[----:B------:R-:W-:Y:S01]  /*e0e0*/  IMAD R73, R68, 0x7effffff, RZ ;  /* 0x7effffff44497824 */ /* 0x000fe200078e02ff */
[----:B------:R-:W-:Y:S01]  /*e0f0*/  @P3 IADD3 R71, PT, PT, R71, -0x7f000001, RZ ;  /* 0x80ffffff47473810 */ /* 0x000fe20007ffe0ff */
[----:B------:R-:W-:Y:S01]  /*e100*/  ISETP.GE.U32.AND P4, PT, R53, 0x7f000001, PT ;  /* 0x7f0000013500780c */ /* 0x000fe20003f86070 */
[----:B------:R-:W-:-:S02]  /*e110*/  @P2 IADD3 R48, PT, PT, R48, -0x7f000001, RZ ;  /* 0x80ffffff30302810 */ /* 0x000fc40007ffe0ff */
[----:B------:R-:W-:Y:S01]  /*e120*/  IADD3 R19, PT, PT, R19, R20, RZ ;  /* 0x0000001413137210 */ /* 0x000fe20007ffe0ff */
[----:B------:R-:W-:Y:S01]  /*e130*/  ISETP.GE.U32.AND P2, PT, R52, 0x7f000001, PT ;  /* 0x7f0000013400780c */ /* 0x000fe20003f46070 */
[----:B------:R-:W-:Y:S01]  /*e140*/  IMAD.HI.U32 R20, R73, 0x7f000001, R68 ;  /* 0x7f00000149147827 */ /* 0x000fe200078e0044 */
[----:B------:R-:W-:Y:S02]  /*e150*/  @P0 IADD3 R78, PT, PT, R78, -0x7f000001, RZ ;  /* 0x80ffffff4e4e0810 */ /* 0x000fe40007ffe0ff */
[----:B------:R-:W-:Y:S01]  /*e160*/  @P1 IADD3 R82, PT, PT, R82, -0x7f000001, RZ ;  /* 0x80ffffff52521810 */ /* 0x000fe20007ffe0ff */
[----:B------:R-:W-:Y:S01]  /*e170*/  ISETP.GE.U32.AND P0, PT, R74, 0x7f000001, PT ;  /* 0x7f0000014a00780c */ /* 0x000fe20003f06070 */
[----:B------:R-:W-:Y:S01]  /*e180*/  IMAD.WIDE.U32 R68, R45, R84, RZ ;  /* 0x000000542d447225 */ /* 0x000fe200078e00ff */
[----:B------:R-:W-:Y:S01]  /*e190*/  ISETP.GE.U32.AND P1, PT, R71, 0x7f000001, PT ;  /* 0x7f0000014700780c */ /* 0x000fe20003f26070 */
[----:B------:R-:W-:Y:S01]  /*e1a0*/  ISETP.GE.U32.AND P3, PT, R48, 0x7f000001, PT ;  /* 0x7f0000013000780c */ /* 0x000fe20003f66070 */
[----:B------:R-:W-:Y:S01]  /*e1b0*/  @P5 IADD3 R72, PT, PT, R72, -0x7f000001, RZ ;  /* 0x80ffffff48485810 */ /* 0x000fe20007ffe0ff */
[----:B------:R-:W-:Y:S01]  /*e1c0*/  IMAD R75, R68, 0x7effffff, RZ ;  /* 0x7effffff444b7824 */ /* 0x000fe200078e02ff */
[----:B------:R-:W-:Y:S01]  /*e1d0*/  ISETP.GE.U32.AND P5, PT, R82, 0x7f000001, PT ;  /* 0x7f0000015200780c */ /* 0x000fe20003fa6070 */
[----:B------:R-:W-:-:S02]  /*e1e0*/  @P6 IADD3 R50, PT, PT, R50, -0x7f000001, RZ ;  /* 0x80ffffff32326810 */ /* 0x000fc40007ffe0ff */
[----:B------:R-:W-:Y:S01]  /*e1f0*/  @P4 IADD3 R53, PT, PT, R53, -0x7f000001, RZ ;  /* 0x80ffffff35354810 */ /* 0x000fe20007ffe0ff */
[----:B------:R-:W-:Y:S01]  /*e200*/  IMAD.HI.U32 R75, R75, 0x7f000001, R68 ;  /* 0x7f0000014b4b7827 */ /* 0x000fe200078e0044 */
[----:B------:R-:W-:-:S03]  /*e210*/  @P2 IADD3 R52, PT, PT, R52, -0x7f000001, RZ ;  /* 0x80ffffff34342810 */ /* 0x000fc60007ffe0ff */
[----:B------:R-:W-:Y:S01]  /*e220*/  IMAD.WIDE.U32 R68, R47, R84, RZ ;  /* 0x000000542f447225 */ /* 0x000fe200078e00ff */
[----:B------:R-:W-:Y:S01]  /*e230*/  ISETP.GE.U32.AND P2, PT, R78, 0x7f000001, PT ;  /* 0x7f0000014e00780c */ /* 0x000fe20003f46070 */
[----:B------:R-:W-:Y:S01]  /*e240*/  ISETP.GE.U32.AND P6, PT, R50, 0x7f000001, PT ;  /* 0x7f0000013200780c */ /* 0x000fe20003fc6070 */
[----:B------:R-:W-:Y:S01]  /*e250*/  @P0 IADD3 R74, PT, PT, R74, -0x7f000001, RZ ;  /* 0x80ffffff4a4a0810 */ /* 0x000fe20007ffe0ff */
[----:B------:R-:W-:Y:S01]  /*e260*/  IMAD R73, R68, 0x7effffff, RZ ;  /* 0x7effffff44497824 */ /* 0x000fe200078e02ff */
[----:B------:R-:W-:Y:S01]  /*e270*/  @P1 IADD3 R71, PT, PT, R71, -0x7f000001, RZ ;  /* 0x80ffffff47471810 */ /* 0x000fe20007ffe0ff */
[----:B------:R-:W-:Y:S01]  /*e280*/  ISETP.GE.U32.AND P0, PT, R53, 0x7f000001, PT ;  /* 0x7f0000013500780c */ /* 0x000fe20003f06070 */
[----:B------:R-:W-:Y:S01]  /*e290*/  @P3 IADD3 R48, PT, PT, R48, -0x7f000001, RZ ;  /* 0x80ffffff30303810 */ /* 0x000fe20007ffe0ff */
[----:B------:R-:W-:Y:S01]  /*e2a0*/  IMAD.HI.U32 R69, R73, 0x7f000001, R68 ;  /* 0x7f00000149457827 */ /* 0x000fe200078e0044 */
[----:B------:R-:W-:Y:S02]  /*e2b0*/  IADD3 R68, PT, PT, R17, R90, RZ ;  /* 0x0000005a11447210 */ /* 0x000fe40007ffe0ff */
[----:B------:R-:W-:Y:S01]  /*e2c0*/  @P5 IADD3 R82, PT, PT, R82, -0x7f000001, RZ ;  /* 0x80ffffff52525810 */ /* 0x000fe20007ffe0ff */
[----:B------:R-:W-:Y:S01]  /*e2d0*/  ISETP.GE.U32.AND P3, PT, R71, 0x7f000001, PT ;  /* 0x7f0000014700780c */ /* 0x000fe20003f66070 */
[----:B------:R-:W-:Y:S01]  /*e2e0*/  ISETP.GE.U32.AND P1, PT, R52, 0x7f000001, PT ;  /* 0x7f0000013400780c */ /* 0x000fe20003f26070 */
[----:B------:R-:W-:Y:S01]  /*e2f0*/  ISETP.GE.U32.AND P5, PT, R74, 0x7f000001, PT ;  /* 0x7f0000014a00780c */ /* 0x000fe20003fa6070 */
[----:B------:R-:W-:Y:S01]  /*e300*/  IADD3 R81, PT, PT, R48, R9, RZ ;  /* 0x0000000930517210 */ /* 0x000fe20007ffe0ff */
[----:B------:R-:W-:Y:S01]  /*e310*/  ISETP.GE.U32.AND P4, PT, R68, 0x7f000001, PT ;  /* 0x7f0000014400780c */ /* 0x000fe20003f86070 */
[----:B------:R-:W-:-:S02]  /*e320*/  @P2 IADD3 R78, PT, PT, R78, -0x7f000001, RZ ;  /* 0x80ffffff4e4e2810 */ /* 0x000fc40007ffe0ff */
[----:B------:R-:W-:Y:S01]  /*e330*/  @P6 IADD3 R50, PT, PT, R50, -0x7f000001, RZ ;  /* 0x80ffffff32326810 */ /* 0x000fe20007ffe0ff */
[----:B------:R-:W-:Y:S01]  /*e340*/  ISETP.GE.U32.AND P2, PT, R82, 0x7f000001, PT ;  /* 0x7f0000015200780c */ /* 0x000fe20003f46070 */
[----:B------:R-:W-:Y:S01]  /*e350*/  ISETP.GE.U32.AND P6, PT, R81, 0x7f000001, PT ;  /* 0x7f0000015100780c */ /* 0x000fe20003fc6070 */
[----:B------:R-:W-:Y:S01]  /*e360*/  @P0 IADD3 R53, PT, PT, R53, -0x7f000001, RZ ;  /* 0x80ffffff35350810 */ /* 0x000fe20007ffe0ff */
[----:B------:R-:W-:Y:S02]  /*e370*/  IMAD R85, R72, 0x6, RZ ;  /* 0x0000000648557824 */ /* 0x000fe400078e02ff */
[----:B------:R-:W-:Y:S02]  /*e380*/  @P3 IADD3 R71, PT, PT, R71, -0x7f000001, RZ ;  /* 0x80ffffff47473810 */ /* 0x000fe40007ffe0ff */
[----:B------:R-:W-:Y:S02]  /*e390*/  @P1 IADD3 R52, PT, PT, R52, -0x7f000001, RZ ;  /* 0x80ffffff34341810 */ /* 0x000fe40007ffe0ff */
[----:B------:R-:W-:Y:S01]  /*e3a0*/  @P5 IADD3 R74, PT, PT, R74, -0x7f000001, RZ ;  /* 0x80ffffff4a4a5810 */ /* 0x000fe20007ffe0ff */
[----:B------:R-:W-:Y:S01]  /*e3b0*/  ISETP.GE.U32.AND P3, PT, R53, 0x7f000001, PT ;  /* 0x7f0000013500780c */ /* 0x000fe20003f66070 */
[----:B------:R-:W-:Y:S01]  /*e3c0*/  ISETP.GE.U32.AND P1, PT, R50, 0x7f000001, PT ;  /* 0x7f0000013200780c */ /* 0x000fe20003f26070 */
[----:B------:R-:W-:Y:S01]  /*e3d0*/  IMAD.WIDE.U32 R72, R72, 0x5fffffa, RZ ;  /* 0x05fffffa48487825 */ /* 0x000fe200078e00ff */
[----:B------:R-:W-:Y:S01]  /*e3e0*/  @P4 IADD3 R68, PT, PT, R68, -0x7f000001, RZ ;  /* 0x80ffffff44444810 */ /* 0x000fe20007ffe0ff */
[----:B------:R-:W-:Y:S01]  /*e3f0*/  ISETP.GE.U32.AND P5, PT, R74, 0x7f000001, PT ;  /* 0x7f0000014a00780c */ /* 0x000fe20003fa6070 */
[----:B------:R-:W-:Y:S01]  /*e400*/  ISETP.GE.U32.AND P0, PT, R78, 0x7f000001, PT ;  /* 0x7f0000014e00780c */ /* 0x000fe20003f06070 */
[----:B------:R-:W-:-:S02]  /*e410*/  @P2 IADD3 R82, PT, PT, R82, -0x7f000001, RZ ;  /* 0x80ffffff52522810 */ /* 0x000fc40007ffe0ff */
[----:B------:R-:W-:Y:S01]  /*e420*/  @P6 IADD3 R81, PT, PT, R81, -0x7f000001, RZ ;  /* 0x80ffffff51516810 */ /* 0x000fe20007ffe0ff */
[----:B------:R-:W-:Y:S01]  /*e430*/  IMAD.HI.U32 R48, R85, 0x7f000001, R72 ;  /* 0x7f00000155307827 */ /* 0x000fe200078e0048 */
[----:B------:R-:W-:-:S03]  /*e440*/  ISETP.GE.U32.AND P4, PT, R71, 0x7f000001, PT ;  /* 0x7f0000014700780c */ /* 0x000fc60003f86070 */
[----:B------:R-:W-:Y:S01]  /*e450*/  IMAD.WIDE.U32 R72, R68, UR5, RZ ;  /* 0x0000000544487c25 */ /* 0x000fe2000f8e00ff */
[----:B------:R-:W-:Y:S02]  /*e460*/  IADD3 R79, PT, PT, R79, R86, RZ ;  /* 0x000000564f4f7210 */ /* 0x000fe40007ffe0ff */
[----:B------:R-:W-:Y:S02]  /*e470*/  IADD3 R82, PT, PT, R81, R82, RZ ;  /* 0x0000005251527210 */ /* 0x000fe40007ffe0ff */
[----:B------:R-:W-:Y:S01]  /*e480*/  IADD3 R86, PT, PT, R52, R11, RZ ;  /* 0x0000000b34567210 */ /* 0x000fe20007ffe0ff */
[----:B------:R-:W-:Y:S01]  /*e490*/  IMAD R81, R72, 0x7effffff, RZ ;  /* 0x7effffff48517824 */ /* 0x000fe200078e02ff */
[----:B------:R-:W-:Y:S02]  /*e4a0*/  @P3 IADD3 R53, PT, PT, R53, -0x7f000001, RZ ;  /* 0x80ffffff35353810 */ /* 0x000fe40007ffe0ff */
[----:B------:R-:W-:Y:S02]  /*e4b0*/  @P1 IADD3 R50, PT, PT, R50, -0x7f000001, RZ ;  /* 0x80ffffff32321810 */ /* 0x000fe40007ffe0ff */
[----:B------:R-:W-:Y:S01]  /*e4c0*/  @P5 IADD3 R74, PT, PT, R74, -0x7f000001, RZ ;  /* 0x80ffffff4a4a5810 */ /* 0x000fe20007ffe0ff */
[----:B------:R-:W-:Y:S01]  /*e4d0*/  IMAD.HI.U32 R84, R81, 0x7f000001, R72 ;  /* 0x7f00000151547827 */ /* 0x000fe200078e0048 */
[----:B------:R-:W-:Y:S01]  /*e4e0*/  ISETP.GE.U32.AND P2, PT, R86, 0x7f000001, PT ;  /* 0x7f0000015600780c */ /* 0x000fe20003f46070 */
[----:B------:R-:W-:-:S02]  /*e4f0*/  IADD3 R73, PT, PT, R53, R16, RZ ;  /* 0x0000001035497210 */ /* 0x000fc40007ffe0ff */
[----:B------:R-:W-:Y:S01]  /*e500*/  @P0 IADD3 R78, PT, PT, R78, -0x7f000001, RZ ;  /* 0x80ffffff4e4e0810 */ /* 0x000fe20007ffe0ff */
[----:B------:R-:W-:Y:S01]  /*e510*/  ISETP.GE.U32.AND P1, PT, R50, 0x7f000001, PT ;  /* 0x7f0000013200780c */ /* 0x000fe20003f26070 */
[----:B------:R-:W-:Y:S01]  /*e520*/  @P4 IADD3 R71, PT, PT, R71, -0x7f000001, RZ ;  /* 0x80ffffff47474810 */ /* 0x000fe20007ffe0ff */
[----:B------:R-:W-:Y:S01]  /*e530*/  ISETP.GE.U32.AND P4, PT, R74, 0x7f000001, PT ;  /* 0x7f0000014a00780c */ /* 0x000fe20003f86070 */
[----:B------:R-:W-:Y:S01]  /*e540*/  ISETP.GE.U32.AND P3, PT, R73, 0x7f000001, PT ;  /* 0x7f0000014900780c */ /* 0x000fe20003f66070 */
[----:B------:R-:W-:-:S05]  /*e550*/  ISETP.GE.U32.AND P0, PT, R78, 0x7f000001, PT ;  /* 0x7f0000014e00780c */ /* 0x000fca0003f06070 */
[----:B------:R-:W-:-:S04]  /*e560*/  @P2 IADD3 R86, PT, PT, R86, -0x7f000001, RZ ;  /* 0x80ffffff56562810 */ /* 0x000fc80007ffe0ff */
[----:B------:R-:W-:Y:S01]  /*e570*/  @P1 IADD3 R50, PT, PT, R50, -0x7f000001, RZ ;  /* 0x80ffffff32321810 */ /* 0x000fe20007ffe0ff */
[----:B------:R-:W-:Y:S01]  /*e580*/  ISETP.GE.U32.AND P2, PT, R75, 0x7f000001, PT ;  /* 0x7f0000014b00780c */ /* 0x000fe20003f46070 */
[----:B------:R-:W-:Y:S02]  /*e590*/  IADD3 R86, PT, PT, R86, R71, RZ ;  /* 0x0000004756567210 */ /* 0x000fe40007ffe0ff */
[----:B------:R-:W-:Y:S02]  /*e5a0*/  @P4 IADD3 R74, PT, PT, R74, -0x7f000001, RZ ;  /* 0x80ffffff4a4a4810 */ /* 0x000fe40007ffe0ff */
[----:B------:R-:W-:Y:S02]  /*e5b0*/  @P3 IADD3 R73, PT, PT, R73, -0x7f000001, RZ ;  /* 0x80ffffff49493810 */ /* 0x000fe40007ffe0ff */
[----:B------:R-:W-:Y:S02]  /*e5c0*/  @P0 IADD3 R78, PT, PT, R78, -0x7f000001, RZ ;  /* 0x80ffffff4e4e0810 */ /* 0x000fe40007ffe0ff */
[----:B------:R-:W-:Y:S01]  /*e5d0*/  IADD3 R71, PT, PT, R50, R17, RZ ;  /* 0x0000001132477210 */ /* 0x000fe20007ffe0ff */
[----:B------:R-:W-:Y:S01]  /*e5e0*/  ISETP.GE.U32.AND P4, PT, R86, 0x7f000001, PT ;  /* 0x7f0000015600780c */ /* 0x000fe20003f86070 */
[----:B------:R-:W-:Y:S01]  /*e5f0*/  IADD3 R74, PT, PT, R73, R74, RZ ;  /* 0x0000004a494a7210 */ /* 0x000fe20007ffe0ff */
[----:B------:R-:W-:-:S02]  /*e600*/  ISETP.GE.U32.AND P0, PT, R78, 0x7f000001, PT ;  /* 0x7f0000014e00780c */ /* 0x000fc40003f06070 */
[----:B------:R-:W-:Y:S01]  /*e610*/  ISETP.GE.U32.AND P1, PT, R71, 0x7f000001, PT ;  /* 0x7f0000014700780c */ /* 0x000fe20003f26070 */
[----:B------:R-:W-:Y:S01]  /*e620*/  IMAD.WIDE.U32 R52, R68, UR6, RZ ;  /* 0x0000000644347c25 */ /* 0x000fe2000f8e00ff */
[----:B------:R-:W-:-:S03]  /*e630*/  ISETP.GE.U32.AND P3, PT, R74, 0x7f000001, PT ;  /* 0x7f0000014a00780c */ /* 0x000fc60003f66070 */
[----:B------:R-:W-:Y:S01]  /*e640*/  IMAD R85, R52, 0x7effffff, RZ ;  /* 0x7effffff34557824 */ /* 0x000fe200078e02ff */
[----:B------:R-:W-:Y:S01]  /*e650*/  @P2 IADD3 R75, PT, PT, R75, -0x7f000001, RZ ;  /* 0x80ffffff4b4b2810 */ /* 0x000fe20007ffe0ff */
[----:B------:R-:W-:Y:S01]  /*e660*/  ISETP.GE.U32.AND P5, PT, R83, 0x7f000001, PT ;  /* 0x7f0000015300780c */ /* 0x000fe20003fa6070 */
[----:B------:R-:W-:Y:S01]  /*e670*/  ISETP.GE.U32.AND P2, PT, R84, 0x7f000001, PT ;  /* 0x7f0000015400780c */ /* 0x000fe20003f46070 */
[----:B------:R-:W-:Y:S01]  /*e680*/  ISETP.GE.U32.AND P6, PT, R82, 0x7f000001, PT ;  /* 0x7f0000015200780c */ /* 0x000fe20003fc6070 */
[----:B------:R-:W-:Y:S01]  /*e690*/  IMAD.HI.U32 R85, R85, 0x7f000001, R52 ;  /* 0x7f00000155557827 */ /* 0x000fe200078e0034 */
[----:B------:R-:W-:Y:S02]  /*e6a0*/  @P4 IADD3 R86, PT, PT, R86, -0x7f000001, RZ ;  /* 0x80ffffff56564810 */ /* 0x000fe40007ffe0ff */
[----:B------:R-:W-:Y:S01]  /*e6b0*/  @P0 IADD3 R78, PT, PT, R78, -0x7f000001, RZ ;  /* 0x80ffffff4e4e0810 */ /* 0x000fe20007ffe0ff */
[----:B------:R-:W-:Y:S01]  /*e6c0*/  IMAD.WIDE.U32 R52, R68, UR7, RZ ;  /* 0x0000000744347c25 */ /* 0x000fe2000f8e00ff */
[----:B------:R-:W-:Y:S01]  /*e6d0*/  @P1 IADD3 R71, PT, PT, R71, -0x7f000001, RZ ;  /* 0x80ffffff47471810 */ /* 0x000fe20007ffe0ff */
[----:B------:R-:W-:-:S02]  /*e6e0*/  ISETP.GE.U32.AND P4, PT, R19, 0x7f000001, PT ;  /* 0x7f0000011300780c */ /* 0x000fc40003f86070 */
[----:B------:R-:W-:Y:S01]  /*e6f0*/  IMAD R81, R52, 0x7effffff, RZ ;  /* 0x7effffff34517824 */ /* 0x000fe200078e02ff */
[----:B------:R-:W-:Y:S02]  /*e700*/  @P3 IADD3 R74, PT, PT, R74, -0x7f000001, RZ ;  /* 0x80ffffff4a4a3810 */ /* 0x000fe40007ffe0ff */
[----:B------:R-:W-:Y:S01]  /*e710*/  IADD3 R78, PT, PT, R71, R78, RZ ;  /* 0x0000004e474e7210 */ /* 0x000fe20007ffe0ff */
[----:B------:R-:W-:Y:S01]  /*e720*/  ISETP.GE.U32.AND P3, PT, R79, 0x7f000001, PT ;  /* 0x7f0000014f00780c */ /* 0x000fe20003f66070 */
[----:B------:R-:W-:Y:S01]  /*e730*/  IMAD.HI.U32 R50, R81, 0x7f000001, R52 ;  /* 0x7f00000151327827 */ /* 0x000fe200078e0034 */
[----:B------:R-:W-:Y:S01]  /*e740*/  ISETP.GE.U32.AND P0, PT, R85, 0x7f000001, PT ;  /* 0x7f0000015500780c */ /* 0x000fe20003f06070 */
[----:B------:R-:W-:Y:S02]  /*e750*/  @P5 IADD3 R83, PT, PT, R83, -0x7f000001, RZ ;  /* 0x80ffffff53535810 */ /* 0x000fe40007ffe0ff */
[----:B------:R-:W-:Y:S02]  /*e760*/  @P2 IADD3 R84, PT, PT, R84, -0x7f000001, RZ ;  /* 0x80ffffff54542810 */ /* 0x000fe40007ffe0ff */
[----:B------:R-:W-:Y:S01]  /*e770*/  @P6 IADD3 R82, PT, PT, R82, -0x7f000001, RZ ;  /* 0x80ffffff52526810 */ /* 0x000fe20007ffe0ff */
[----:B------:R-:W-:Y:S01]  /*e780*/  IMAD.WIDE.U32 R52, R75, 0x5fffffa, RZ ;  /* 0x05fffffa4b347825 */ /* 0x000fe200078e00ff */
[----:B------:R-:W-:Y:S01]  /*e790*/  ISETP.GE.U32.AND P2, PT, R78, 0x7f000001, PT ;  /* 0x7f0000014e00780c */ /* 0x000fe20003f46070 */
[----:B------:R-:W-:Y:S01]  /*e7a0*/  ISETP.GE.U32.AND P6, PT, R77, 0x7f000001, PT ;  /* 0x7f0000014d00780c */ /* 0x000fe20003fc6070 */
[----:B------:R-:W-:Y:S01]  /*e7b0*/  ISETP.GE.U32.AND P5, PT, R50, 0x7f000001, PT ;  /* 0x7f0000013200780c */ /* 0x000fe20003fa6070 */
[----:B------:R-:W-:Y:S01]  /*e7c0*/  IMAD R73, R75, 0x6, RZ ;  /* 0x000000064b497824 */ /* 0x000fe200078e02ff */
[----:B------:R-:W-:Y:S01]  /*e7d0*/  ISETP.GE.U32.AND P1, PT, R83, R86, PT ;  /* 0x000000565300720c */ /* 0x000fe20003f26070 */
[----:B------:R-:W-:-:S02]  /*e7e0*/  @P4 IADD3 R19, PT, PT, R19, -0x7f000001, RZ ;  /* 0x80ffffff13134810 */ /* 0x000fc40007ffe0ff */
[----:B------:R-:W-:Y:S01]  /*e7f0*/  IMAD.HI.U32 R75, R73, 0x7f000001, R52 ;  /* 0x7f000001494b7827 */ /* 0x000fe200078e0034 */
[----:B------:R-:W-:Y:S02]  /*e800*/  @P3 IADD3 R79, PT, PT, R79, -0x7f000001, RZ ;  /* 0x80ffffff4f4f3810 */ /* 0x000fe40007ffe0ff */
[----:B------:R-:W-:Y:S01]  /*e810*/  @P0 IADD3 R85, PT, PT, R85, -0x7f000001, RZ ;  /* 0x80ffffff55550810 */ /* 0x000fe20007ffe0ff */
[----:B------:R-:W-:Y:S01]  /*e820*/  IMAD.WIDE.U32 R72, R84, 0x5fffffa, RZ ;  /* 0x05fffffa54487825 */ /* 0x000fe200078e00ff */
[----:B------:R-:W-:-:S03]  /*e830*/  ISETP.GE.U32.AND P4, PT, R19, R74, PT ;  /* 0x0000004a1300720c */ /* 0x000fc60003f86070 */
[----:B------:R-:W-:Y:S02]  /*e840*/  IMAD R71, R84, 0x6, RZ ;  /* 0x0000000654477824 */ /* 0x000fe400078e02ff */
[----:B------:R-:W-:Y:S01]  /*e850*/  IMAD.WIDE.U32 R52, R68, UR4, RZ ;  /* 0x0000000444347c25 */ /* 0x000fe2000f8e00ff */
[----:B------:R-:W-:Y:S02]  /*e860*/  IADD3 R83, PT, PT, -R86, R83, RZ ;  /* 0x0000005356537210 */ /* 0x000fe40007ffe1ff */
[----:B------:R-:W-:Y:S02]  /*e870*/  IADD3 R81, PT, PT, -R74, R19, RZ ;  /* 0x000000134a517210 */ /* 0x000fe40007ffe1ff */
[----:B------:R-:W-:Y:S01]  /*e880*/  @P2 IADD3 R78, PT, PT, R78, -0x7f000001, RZ ;  /* 0x80ffffff4e4e2810 */ /* 0x000fe20007ffe0ff */
[----:B------:R-:W-:Y:S01]  /*e890*/  IMAD.HI.U32 R72, R71, 0x7f000001, R72 ;  /* 0x7f00000147487827 */ /* 0x000fe200078e0048 */
[----:B------:R-:W-:Y:S01]  /*e8a0*/  @P6 IADD3 R77, PT, PT, R77, -0x7f000001, RZ ;  /* 0x80ffffff4d4d6810 */ /* 0x000fe20007ffe0ff */
[----:B------:R-:W-:Y:S01]  /*e8b0*/  ISETP.GE.U32.AND P0, PT, R79, R82, PT ;  /* 0x000000524f00720c */ /* 0x000fe20003f06070 */
[----:B------:R-:W-:Y:S01]  /*e8c0*/  @P5 IADD3 R50, PT, PT, R50, -0x7f000001, RZ ;  /* 0x80ffffff32325810 */ /* 0x000fe20007ffe0ff */
[----:B------:R-:W-:-:S02]  /*e8d0*/  IMAD R19, R52, 0x7effffff, RZ ;  /* 0x7effffff34137824 */ /* 0x000fc400078e02ff */
[C---:B------:R-:W-:Y:S02]  /*e8e0*/  IMAD R71, R85.reuse, 0x6, RZ ;  /* 0x0000000655477824 */ /* 0x040fe400078e02ff */
[----:B------:R-:W-:Y:S01]  /*e8f0*/  IMAD.WIDE.U32 R84, R85, 0x5fffffa, RZ ;  /* 0x05fffffa55547825 */ /* 0x000fe200078e00ff */
[----:B------:R-:W-:Y:S01]  /*e900*/  @!P1 IADD3 R83, PT, PT, R83, 0x7f000001, RZ ;  /* 0x7f00000153539810 */ /* 0x000fe20007ffe0ff */
[----:B------:R-:W-:Y:S02]  /*e910*/  ISETP.GE.U32.AND P1, PT, R77, R78, PT ;  /* 0x0000004e4d00720c */ /* 0x000fe40003f26070 */
[----:B------:R-:W-:Y:S01]  /*e920*/  IMAD.HI.U32 R19, R19, 0x7f000001, R52 ;  /* 0x7f00000113137827 */ /* 0x000fe200078e0034 */
[----:B------:R-:W-:-:S03]  /*e930*/  IADD3 R79, PT, PT, -R82, R79, RZ ;  /* 0x0000004f524f7210 */ /* 0x000fc60007ffe1ff */
[----:B------:R-:W-:Y:S01]  /*e940*/  IMAD.WIDE.U32 R52, R50, 0x5fffffa, RZ ;  /* 0x05fffffa32347825 */ /* 0x000fe200078e00ff */
[----:B------:R-:W-:-:S03]  /*e950*/  @!P4 IADD3 R81, PT, PT, R81, 0x7f000001, RZ ;  /* 0x7f0000015151c810 */ /* 0x000fc60007ffe0ff */
[----:B------:R-:W-:Y:S02]  /*e960*/  IMAD R73, R50, 0x6, RZ ;  /* 0x0000000632497824 */ /* 0x000fe400078e02ff */
[----:B------:R-:W-:-:S04]  /*e970*/  IMAD.HI.U32 R71, R71, 0x7f000001, R84 ;  /* 0x7f00000147477827 */ /* 0x000fc800078e0054 */
[----:B--2---:R-:W-:Y:S01]  /*e980*/  IMAD.WIDE.U32 R84, R76, R83, RZ ;  /* 0x000000534c547225 */ /* 0x004fe200078e00ff */
[----:B------:R-:W-:Y:S02]  /*e990*/  IADD3 R77, PT, PT, -R78, R77, RZ ;  /* 0x0000004d4e4d7210 */ /* 0x000fe40007ffe1ff */
[----:B------:R-:W-:Y:S01]  /*e9a0*/  @!P0 IADD3 R79, PT, PT, R79, 0x7f000001, RZ ;  /* 0x7f0000014f4f8810 */ /* 0x000fe20007ffe0ff */
[----:B------:R0:W2:Y:S01]  /*e9b0*/  LD.E R78, desc[UR10][R4.64+0xcc] ;  /* 0x0000cc0a044e7980 */ /* 0x0000a2000c101900 */
[----:B------:R-:W-:-:S04]  /*e9c0*/  IMAD.HI.U32 R53, R73, 0x7f000001, R52 ;  /* 0x7f00000149357827 */ /* 0x000fc800078e0034 */
[----:B------:R-:W-:Y:S02]  /*e9d0*/  IMAD R73, R84, 0x7effffff, RZ ;  /* 0x7effffff54497824 */ /* 0x000fe400078e02ff */
[----:B------:R-:W-:Y:S01]  /*e9e0*/  IMAD.WIDE.U32 R86, R76, R81, RZ ;  /* 0x000000514c567225 */ /* 0x000fe200078e00ff */
[----:B------:R-:W-:-:S03]  /*e9f0*/  @!P1 IADD3 R77, PT, PT, R77, 0x7f000001, RZ ;  /* 0x7f0000014d4d9810 */ /* 0x000fc60007ffe0ff */
[----:B------:R-:W-:-:S04]  /*ea00*/  IMAD.HI.U32 R74, R73, 0x7f000001, R84 ;  /* 0x7f000001494a7827 */ /* 0x000fc800078e0054 */
[----:B------:R-:W-:Y:S02]  /*ea10*/  IMAD R73, R86, 0x7effffff, RZ ;  /* 0x7effffff56497824 */ /* 0x000fe400078e02ff */
[----:B------:R-:W-:-:S04]  /*ea20*/  IMAD.WIDE.U32 R84, R76, R79, RZ ;  /* 0x0000004f4c547225 */ /* 0x000fc800078e00ff */
[----:B------:R-:W-:-:S04]  /*ea30*/  IMAD.HI.U32 R73, R73, 0x7f000001, R86 ;  /* 0x7f00000149497827 */ /* 0x000fc800078e0056 */
[----:B------:R-:W-:Y:S02]  /*ea40*/  IMAD R89, R84, 0x7effffff, RZ ;  /* 0x7effffff54597824 */ /* 0x000fe400078e02ff */
[----:B------:R-:W-:-:S04]  /*ea50*/  IMAD.WIDE.U32 R86, R76, R77, RZ ;  /* 0x0000004d4c567225 */ /* 0x000fc800078e00ff */
[----:B------:R-:W-:-:S04]  /*ea60*/  IMAD.HI.U32 R50, R89, 0x7f000001, R84 ;  /* 0x7f00000159327827 */ /* 0x000fc800078e0054 */
[----:B------:R-:W-:Y:S02]  /*ea70*/  IMAD R89, R86, 0x7effffff, RZ ;  /* 0x7effffff56597824 */ /* 0x000fe400078e02ff */
[----:B---3--:R-:W-:-:S04]  /*ea80*/  IMAD.WIDE.U32 R84, R80, R77, RZ ;  /* 0x0000004d50547225 */ /* 0x008fc800078e00ff */
[----:B------:R-:W-:-:S04]  /*ea90*/  IMAD.HI.U32 R52, R89, 0x7f000001, R86 ;  /* 0x7f00000159347827 */ /* 0x000fc800078e0056 */
[----:B------:R-:W-:-:S04]  /*eaa0*/  IMAD R87, R84, 0x7effffff, RZ ;  /* 0x7effffff54577824 */ /* 0x000fc800078e02ff */
[----:B------:R-:W-:-:S04]  /*eab0*/  IMAD.HI.U32 R82, R87, 0x7f000001, R84 ;  /* 0x7f00000157527827 */ /* 0x000fc800078e0054 */
[----:B------:R-:W-:Y:S01]  /*eac0*/  IMAD.WIDE.U32 R84, R80, R79, RZ ;  /* 0x0000004f50547225 */ /* 0x000fe200078e00ff */
[----:B------:R-:W-:-:S03]  /*ead0*/  ISETP.GE.U32.AND P0, PT, R82, 0x7f000001, PT ;  /* 0x7f0000015200780c */ /* 0x000fc60003f06070 */
[----:B------:R-:W-:-:S04]  /*eae0*/  IMAD R87, R84, 0x7effffff, RZ ;  /* 0x7effffff54577824 */ /* 0x000fc800078e02ff */
[----:B------:R-:W-:-:S04]  /*eaf0*/  IMAD.HI.U32 R87, R87, 0x7f000001, R84 ;  /* 0x7f00000157577827 */ /* 0x000fc800078e0054 */
[----:B------:R-:W-:-:S04]  /*eb00*/  IMAD.WIDE.U32 R84, R80, R83, RZ ;  /* 0x0000005350547225 */ /* 0x000fc800078e00ff */
[----:B------:R-:W-:Y:S01]  /*eb10*/  IMAD R89, R84, 0x7effffff, RZ ;  /* 0x7effffff54597824 */ /* 0x000fe200078e02ff */
[----:B------:R-:W-:-:S03]  /*eb20*/  @P0 IADD3 R82, PT, PT, R82, -0x7f000001, RZ ;  /* 0x80ffffff52520810 */ /* 0x000fc60007ffe0ff */
[----:B------:R-:W-:-:S04]  /*eb30*/  IMAD.HI.U32 R76, R89, 0x7f000001, R84 ;  /* 0x7f000001594c7827 */ /* 0x000fc800078e0054 */
[----:B------:R-:W-:-:S04]  /*eb40*/  IMAD.WIDE.U32 R84, R80, R81, RZ ;  /* 0x0000005150547225 */ /* 0x000fc800078e00ff */
[----:B------:R-:W-:Y:S02]  /*eb50*/  IMAD R89, R84, 0x7effffff, RZ ;  /* 0x7effffff54597824 */ /* 0x000fe400078e02ff */
[----:B0-----:R-:W-:-:S04]  /*eb60*/  IMAD.WIDE.U32 R4, R82, 0x5fffffa, RZ ;  /* 0x05fffffa52047825 */ /* 0x001fc800078e00ff */
[----:B------:R-:W-:-:S04]  /*eb70*/  IMAD.HI.U32 R85, R89, 0x7f000001, R84 ;  /* 0x7f00000159557827 */ /* 0x000fc800078e0054 */
[----:B------:R-:W-:-:S04]  /*eb80*/  IMAD R89, R82, 0x6, RZ ;  /* 0x0000000652597824 */ /* 0x000fc800078e02ff */
[----:B------:R-:W-:-:S04]  /*eb90*/  IMAD.HI.U32 R89, R89, 0x7f000001, R4 ;  /* 0x7f00000159597827 */ /* 0x000fc800078e0004 */
[----:B----4-:R-:W-:-:S04]  /*eba0*/  IMAD.WIDE.U32 R4, R70, R81, RZ ;  /* 0x0000005146047225 */ /* 0x010fc800078e00ff */
[----:B------:R-:W-:-:S04]  /*ebb0*/  IMAD R91, R4, 0x7effffff, RZ ;  /* 0x7effffff045b7824 */ /* 0x000fc800078e02ff */
[----:B------:R-:W-:-:S04]  /*ebc0*/  IMAD.HI.U32 R82, R91, 0x7f000001, R4 ;  /* 0x7f0000015b527827 */ /* 0x000fc800078e0004 */
[----:B------:R-:W-:-:S04]  /*ebd0*/  IMAD.WIDE.U32 R4, R70, R79, RZ ;  /* 0x0000004f46047225 */ /* 0x000fc800078e00ff */
[----:B------:R-:W-:-:S04]  /*ebe0*/  IMAD R91, R4, 0x7effffff, RZ ;  /* 0x7effffff045b7824 */ /* 0x000fc800078e02ff */
[----:B------:R-:W-:-:S04]  /*ebf0*/  IMAD.HI.U32 R80, R91, 0x7f000001, R4 ;  /* 0x7f0000015b507827 */ /* 0x000fc800078e0004 */
[----:B------:R-:W-:Y:S01]  /*ec00*/  IMAD.WIDE.U32 R4, R70, R77, RZ ;  /* 0x0000004d46047225 */ /* 0x000fe200078e00ff */
[----:B------:R-:W-:-:S03]  /*ec10*/  ISETP.GE.U32.AND P0, PT, R82, 0x7f000001, PT ;  /* 0x7f0000015200780c */ /* 0x000fc60003f06070 */
[----:B------:R-:W-:-:S04]  /*ec20*/  IMAD R91, R4, 0x7effffff, RZ ;  /* 0x7effffff045b7824 */ /* 0x000fc800078e02ff */
[----:B------:R-:W-:-:S05]  /*ec30*/  IMAD.HI.U32 R84, R91, 0x7f000001, R4 ;  /* 0x7f0000015b547827 */ /* 0x000fca00078e0004 */
[----:B------:R-:W-:Y:S01]  /*ec40*/  ISETP.GE.U32.AND P1, PT, R84, 0x7f000001, PT ;  /* 0x7f0000015400780c */ /* 0x000fe20003f26070 */
[----:B------:R-:W-:Y:S01]  /*ec50*/  @P0 IADD3 R82, PT, PT, R82, -0x7f000001, RZ ;  /* 0x80ffffff52520810 */ /* 0x000fe20007ffe0ff */
[----:B------:R-:W-:Y:S01]  /*ec60*/  ISETP.GE.U32.AND P0, PT, R63, 0x7f000001, PT ;  /* 0x7f0000013f00780c */ /* 0x000fe20003f06070 */
[----:B------:R-:W-:Y:S01]  /*ec70*/  IMAD.WIDE.U32 R4, R70, R83, RZ ;  /* 0x0000005346047225 */ /* 0x000fe200078e00ff */
[----:B------:R-:W-:-:S03]  /*ec80*/  ISETP.GE.U32.AND P2, PT, R73, 0x7f000001, PT ;  /* 0x7f0000014900780c */ /* 0x000fc60003f46070 */
[----:B------:R-:W-:-:S06]  /*ec90*/  IMAD R91, R4, 0x7effffff, RZ ;  /* 0x7effffff045b7824 */ /* 0x000fcc00078e02ff */
[----:B------:R-:W-:Y:S01]  /*eca0*/  @P1 IADD3 R84, PT, PT, R84, -0x7f000001, RZ ;  /* 0x80ffffff54541810 */ /* 0x000fe20007ffe0ff */
[----:B------:R-:W-:Y:S01]  /*ecb0*/  ISETP.GE.U32.AND P1, PT, R74, 0x7f000001, PT ;  /* 0x7f0000014a00780c */ /* 0x000fe20003f26070 */
[----:B------:R-:W-:Y:S01]  /*ecc0*/  IMAD.HI.U32 R70, R91, 0x7f000001, R4 ;  /* 0x7f0000015b467827 */ /* 0x000fe200078e0004 */
[----:B------:R-:W-:-:S03]  /*ecd0*/  @P0 IADD3 R63, PT, PT, R63, -0x7f000001, RZ ;  /* 0x80ffffff3f3f0810 */ /* 0x000fc60007ffe0ff */
[----:B------:R-:W-:Y:S01]  /*ece0*/  IMAD.WIDE.U32 R4, R82, 0x5fffffa, RZ ;  /* 0x05fffffa52047825 */ /* 0x000fe200078e00ff */
[----:B------:R-:W-:-:S03]  /*ecf0*/  ISETP.GE.U32.AND P0, PT, R64, 0x7f000001, PT ;  /* 0x7f0000014000780c */ /* 0x000fc60003f06070 */
[----:B------:R-:W-:Y:S01]  /*ed00*/  IMAD R91, R82, 0x6, RZ ;  /* 0x00000006525b7824 */ /* 0x000fe200078e02ff */
[----:B------:R-:W-:Y:S01]  /*ed10*/  ISETP.GE.U32.AND P6, PT, R63, 0x7f000001, PT ;  /* 0x7f0000013f00780c */ /* 0x000fe20003fc6070 */
[----:B------:R-:W-:Y:S02]  /*ed20*/  @P2 IADD3 R73, PT, PT, R73, -0x7f000001, RZ ;  /* 0x80ffffff49492810 */ /* 0x000fe40007ffe0ff */
[----:B------:R-:W-:Y:S01]  /*ed30*/  IMAD.HI.U32 R82, R91, 0x7f000001, R4 ;  /* 0x7f0000015b527827 */ /* 0x000fe200078e0004 */
[----:B------:R-:W-:Y:S01]  /*ed40*/  @P1 IADD3 R74, PT, PT, R74, -0x7f000001, RZ ;  /* 0x80ffffff4a4a1810 */ /* 0x000fe20007ffe0ff */
[----:B------:R-:W-:Y:S02]  /*ed50*/  ISETP.GE.U32.AND P5, PT, R23, 0x7f000001, PT ;  /* 0x7f0000011700780c */ /* 0x000fe40003fa6070 */
[----:B------:R-:W-:-:S04]  /*ed60*/  IMAD.WIDE.U32 R4, R84, 0x5fffffa, RZ ;  /* 0x05fffffa54047825 */ /* 0x000fc800078e00ff */
[----:B------:R-:W-:Y:S01]  /*ed70*/  IMAD R91, R84, 0x6, RZ ;  /* 0x00000006545b7824 */ /* 0x000fe200078e02ff */
[----:B------:R-:W-:Y:S01]  /*ed80*/  ISETP.GE.U32.AND P3, PT, R87, 0x7f000001, PT ;  /* 0x7f0000015700780c */ /* 0x000fe20003f66070 */
[----:B------:R-:W-:Y:S01]  /*ed90*/  ISETP.GE.U32.AND P4, PT, R76, 0x7f000001, PT ;  /* 0x7f0000014c00780c */ /* 0x000fe20003f86070 */
[----:B------:R-:W-:Y:S01]  /*eda0*/  ISETP.GE.U32.AND P1, PT, R74, 0x7f000001, PT ;  /* 0x7f0000014a00780c */ /* 0x000fe20003f26070 */
[----:B------:R-:W-:Y:S01]  /*edb0*/  IMAD.HI.U32 R84, R91, 0x7f000001, R4 ;  /* 0x7f0000015b547827 */ /* 0x000fe200078e0004 */
[----:B------:R-:W-:-:S03]  /*edc0*/  ISETP.GE.U32.AND P2, PT, R73, 0x7f000001, PT ;  /* 0x7f0000014900780c */ /* 0x000fc60003f46070 */
[----:B------:R-:W-:Y:S01]  /*edd0*/  IMAD.WIDE.U32 R4, R46, R49, RZ ;  /* 0x000000312e047225 */ /* 0x000fe200078e00ff */
[----:B------:R-:W-:Y:S02]  /*ede0*/  @P0 IADD3 R64, PT, PT, R64, -0x7f000001, RZ ;  /* 0x80ffffff40400810 */ /* 0x000fe40007ffe0ff */
[----:B------:R-:W-:Y:S01]  /*edf0*/  @P6 IADD3 R63, PT, PT, R63, -0x7f000001, RZ ;  /* 0x80ffffff3f3f6810 */ /* 0x000fe20007ffe0ff */
[----:B------:R-:W-:Y:S01]  /*ee00*/  IMAD R91, R4, 0x7effffff, RZ ;  /* 0x7effffff045b7824 */ /* 0x000fe200078e02ff */
[----:B------:R-:W-:-:S03]  /*ee10*/  @P5 IADD3 R23, PT, PT, R23, -0x7f000001, RZ ;  /* 0x80ffffff17175810 */ /* 0x000fc60007ffe0ff */
[----:B------:R-:W-:Y:S01]  /*ee20*/  IMAD.HI.U32 R86, R91, 0x7f000001, R4 ;  /* 0x7f0000015b567827 */ /* 0x000fe200078e0004 */
[----:B------:R-:W-:Y:S02]  /*ee30*/  IADD3 R5, PT, PT, R63, R64, RZ ;  /* 0x000000403f057210 */ /* 0x000fe40007ffe0ff */
        /* <DEDUP_REMOVED lines=8> */
[----:B------:R-:W-:-:S02]  /*eec0*/  IADD3 R87, PT, PT, R74, R87, RZ ;  /* 0x000000574a577210 */ /* 0x000fc40007ffe0ff */
[----:B------:R-:W-:Y:S01]  /*eed0*/  IADD3 R91, PT, PT, R73, R76, RZ ;  /* 0x0000004c495b7210 */ /* 0x000fe20007ffe0ff */
[----:B------:R-:W3:Y:S04]  /*eee0*/  LDL R74, [R1+0x110] ;  /* 0x00011000014a7983 */ /* 0x000ee80000100800 */
[----:B------:R-:W4:Y:S04]  /*eef0*/  LDL R64, [R1+0x114] ;  /* 0x0001140001407983 */ /* 0x000f280000100800 */
[----:B------:R-:W3:Y:S04]  /*ef00*/  LDL R73, [R1+0x118] ;  /* 0x0001180001497983 */ /* 0x000ee80000100800 */
[----:B------:R-:W3:Y:S01]  /*ef10*/  LDL R63, [R1+0x11c] ;  /* 0x00011c00013f7983 */ /* 0x000ee20000100800 */
[----:B------:R-:W-:-:S02]  /*ef20*/  @P1 IADD3 R26, PT, PT, R26, -0x7f000001, RZ ;  /* 0x80ffffff1a1a1810 */ /* 0x000fc40007ffe0ff */
[----:B------:R-:W-:Y:S02]  /*ef30*/  @P0 IADD3 R23, PT, PT, R23, -0x7f000001, RZ ;  /* 0x80ffffff17170810 */ /* 0x000fe40007ffe0ff */
[----:B------:R-:W-:Y:S02]  /*ef40*/  @P3 IADD3 R24, PT, PT, R24, -0x7f000001, RZ ;  /* 0x80ffffff18183810 */ /* 0x000fe40007ffe0ff */
[----:B------:R-:W-:Y:S02]  /*ef50*/  @P2 IADD3 R5, PT, PT, R5, -0x7f000001, RZ ;  /* 0x80ffffff05052810 */ /* 0x000fe40007ffe0ff */
[----:B------:R-:W-:Y:S02]  /*ef60*/  IADD3 R76, PT, PT, R23, R26, RZ ;  /* 0x0000001a174c7210 */ /* 0x000fe40007ffe0ff */
[----:B------:R-:W-:Y:S01]  /*ef70*/  IADD3 R26, PT, PT, R5, R24, RZ ;  /* 0x00000018051a7210 */ /* 0x000fe20007ffe0ff */
[----:B------:R-:W-:-:S04]  /*ef80*/  IMAD.WIDE.U32 R4, R46, R45, RZ ;  /* 0x0000002d2e047225 */ /* 0x000fc800078e00ff */
[----:B------:R-:W-:-:S04]  /*ef90*/  IMAD R23, R4, 0x7effffff, RZ ;  /* 0x7effffff04177824 */ /* 0x000fc800078e02ff */
[----:B------:R-:W-:Y:S02]  /*efa0*/  IMAD.HI.U32 R24, R23, 0x7f000001, R4 ;  /* 0x7f00000117187827 */ /* 0x000fe400078e0004 */
[----:B------:R-:W3:Y:S01]  /*efb0*/  LDL.64 R4, [R1+0x100] ;  /* 0x0001000001047983 */ /* 0x000ee20000100a00 */
[----:B------:R-:W-:Y:S01]  /*efc0*/  ISETP.GE.U32.AND P1, PT, R19, 0x7f000001, PT ;  /* 0x7f0000011300780c */ /* 0x000fe20003f26070 */
[----:B------:R-:W-:-:S12]  /*efd0*/  ISETP.GE.U32.AND P0, PT, R21, 0x7f000001, PT ;  /* 0x7f0000011500780c */ /* 0x000fd80003f06070 */
[----:B------:R-:W-:-:S05]  /*efe0*/  @P1 IADD3 R19, PT, PT, R19, -0x7f000001, RZ ;  /* 0x80ffffff13131810 */ /* 0x000fca0007ffe0ff */
[----:B------:R-:W-:Y:S01]  /*eff0*/  ISETP.GE.U32.AND P1, PT, R19, 0x7f000001, PT ;  /* 0x7f0000011300780c */ /* 0x000fe20003f26070 */
[----:B------:R-:W-:Y:S01]  /*f000*/  ISETP.GE.U32.AND P3, PT, R22, 0x7f000001, PT ;  /* 0x7f0000011600780c */ /* 0x000fe20003f66070 */
[----:B------:R-:W-:Y:S01]  /*f010*/  @P0 IADD3 R21, PT, PT, R21, -0x7f000001, RZ ;  /* 0x80ffffff15150810 */ /* 0x000fe20007ffe0ff */
[----:B------:R-:W-:Y:S01]  /*f020*/  ISETP.GE.U32.AND P5, PT, R71, 0x7f000001, PT ;  /* 0x7f0000014700780c */ /* 0x000fe20003fa6070 */
[----:B------:R-:W-:-:S09]  /*f030*/  ISETP.GE.U32.AND P4, PT, R72, 0x7f000001, PT ;  /* 0x7f0000014800780c */ /* 0x000fd20003f86070 */
[----:B------:R-:W-:Y:S01]  /*f040*/  @P1 IADD3 R19, PT, PT, R19, -0x7f000001, RZ ;  /* 0x80ffffff13131810 */ /* 0x000fe20007ffe0ff */
[----:B------:R-:W-:Y:S01]  /*f050*/  ISETP.GE.U32.AND P1, PT, R69, 0x7f000001, PT ;  /* 0x7f0000014500780c */ /* 0x000fe20003f26070 */
[----:B------:R-:W-:Y:S01]  /*f060*/  ISETP.GE.U32.AND P0, PT, R21, 0x7f000001, PT ;  /* 0x7f0000011500780c */ /* 0x000fe20003f06070 */
[----:B------:R-:W-:Y:S01]  /*f070*/  ISETP.GE.U32.AND P2, PT, R76, 0x7f000001, PT ;  /* 0x7f0000014c00780c */ /* 0x000fe20003f46070 */
[----:B------:R-:W-:Y:S02]  /*f080*/  @P3 IADD3 R22, PT, PT, R22, -0x7f000001, RZ ;  /* 0x80ffffff16163810 */ /* 0x000fe40007ffe0ff */
[----:B------:R-:W-:Y:S01]  /*f090*/  @P5 IADD3 R71, PT, PT, R71, -0x7f000001, RZ ;  /* 0x80ffffff47475810 */ /* 0x000fe20007ffe0ff */
[----:B------:R-:W-:Y:S01]  /*f0a0*/  ISETP.GE.U32.AND P5, PT, R61, 0x7f000001, PT ;  /* 0x7f0000013d00780c */ /* 0x000fe20003fa6070 */
[----:B------:R-:W-:-:S06]  /*f0b0*/  IADD3 R19, PT, PT, R19, R22, RZ ;  /* 0x0000001613137210 */ /* 0x000fcc0007ffe0ff */
[----:B------:R-:W-:Y:S02]  /*f0c0*/  @P1 IADD3 R69, PT, PT, R69, -0x7f000001, RZ ;  /* 0x80ffffff45451810 */ /* 0x000fe40007ffe0ff */
[----:B------:R-:W-:Y:S02]  /*f0d0*/  @P0 IADD3 R21, PT, PT, R21, -0x7f000001, RZ ;  /* 0x80ffffff15150810 */ /* 0x000fe40007ffe0ff */
[----:B------:R-:W-:Y:S01]  /*f0e0*/  @P4 IADD3 R72, PT, PT, R72, -0x7f000001, RZ ;  /* 0x80ffffff48484810 */ /* 0x000fe20007ffe0ff */
[----:B------:R-:W-:Y:S01]  /*f0f0*/  ISETP.GE.U32.AND P1, PT, R69, 0x7f000001, PT ;  /* 0x7f0000014500780c */ /* 0x000fe20003f26070 */
[----:B------:R-:W-:Y:S01]  /*f100*/  @P2 IADD3 R76, PT, PT, R76, -0x7f000001, RZ ;  /* 0x80ffffff4c4c2810 */ /* 0x000fe20007ffe0ff */
[----:B------:R-:W-:Y:S01]  /*f110*/  ISETP.GE.U32.AND P0, PT, R62, 0x7f000001, PT ;  /* 0x7f0000013e00780c */ /* 0x000fe20003f06070 */
[----:B------:R-:W-:Y:S01]  /*f120*/  ISETP.GE.U32.AND P3, PT, R19, 0x7f000001, PT ;  /* 0x7f0000011300780c */ /* 0x000fe20003f66070 */
[----:B------:R-:W-:Y:S01]  /*f130*/  ISETP.GE.U32.AND P4, PT, R57, 0x7f000001, PT ;  /* 0x7f0000013900780c */ /* 0x000fe20003f86070 */
[----:B------:R-:W-:Y:S01]  /*f140*/  ISETP.GE.U32.AND P2, PT, R60, 0x7f000001, PT ;  /* 0x7f0000013c00780c */ /* 0x000fe20003f46070 */
[----:B------:R-:W-:-:S02]  /*f150*/  IADD3 R76, PT, PT, R76, R71, RZ ;  /* 0x000000474c4c7210 */ /* 0x000fc40007ffe0ff */
[----:B------:R-:W-:Y:S01]  /*f160*/  @P5 IADD3 R61, PT, PT, R61, -0x7f000001, RZ ;  /* 0x80ffffff3d3d5810 */ /* 0x000fe20007ffe0ff */
[----:B------:R-:W-:-:S04]  /*f170*/  ISETP.GE.U32.AND P5, PT, R53, 0x7f000001, PT ;  /* 0x7f0000013500780c */ /* 0x000fc80003fa6070 */
[----:B------:R-:W-:Y:S01]  /*f180*/  @P1 IADD3 R69, PT, PT, R69, -0x7f000001, RZ ;  /* 0x80ffffff45451810 */ /* 0x000fe20007ffe0ff */
[----:B------:R-:W-:Y:S01]  /*f190*/  ISETP.GE.U32.AND P1, PT, R76, 0x7f000001, PT ;  /* 0x7f0000014c00780c */ /* 0x000fe20003f26070 */
[----:B------:R-:W-:Y:S02]  /*f1a0*/  @P0 IADD3 R62, PT, PT, R62, -0x7f000001, RZ ;  /* 0x80ffffff3e3e0810 */ /* 0x000fe40007ffe0ff */
[----:B------:R-:W-:Y:S02]  /*f1b0*/  @P3 IADD3 R19, PT, PT, R19, -0x7f000001, RZ ;  /* 0x80ffffff13133810 */ /* 0x000fe40007ffe0ff */
[----:B------:R-:W-:Y:S02]  /*f1c0*/  @P4 IADD3 R57, PT, PT, R57, -0x7f000001, RZ ;  /* 0x80ffffff39394810 */ /* 0x000fe40007ffe0ff */
[----:B------:R-:W-:Y:S01]  /*f1d0*/  @P2 IADD3 R60, PT, PT, R60, -0x7f000001, RZ ;  /* 0x80ffffff3c3c2810 */ /* 0x000fe20007ffe0ff */
[----:B------:R-:W-:Y:S01]  /*f1e0*/  ISETP.GE.U32.AND P0, PT, R59, 0x7f000001, PT ;  /* 0x7f0000013b00780c */ /* 0x000fe20003f06070 */
[----:B------:R-:W-:Y:S01]  /*f1f0*/  ISETP.GE.U32.AND P2, PT, R26, 0x7f000001, PT ;  /* 0x7f0000011a00780c */ /* 0x000fe20003f46070 */
[----:B------:R-:W-:Y:S01]  /*f200*/  IADD3 R72, PT, PT, R21, R72, RZ ;  /* 0x0000004815487210 */ /* 0x000fe20007ffe0ff */
[----:B------:R-:W-:Y:S01]  /*f210*/  ISETP.GE.U32.AND P4, PT, R58, 0x7f000001, PT ;  /* 0x7f0000013a00780c */ /* 0x000fe20003f86070 */
[----:B------:R-:W-:Y:S01]  /*f220*/  ISETP.GE.U32.AND P3, PT, R57, 0x7f000001, PT ;  /* 0x7f0000013900780c */ /* 0x000fe20003f66070 */
[----:B------:R-:W-:-:S02]  /*f230*/  IADD3 R21, PT, PT, R19, R62, RZ ;  /* 0x0000003e13157210 */ /* 0x000fc40007ffe0ff */
[----:B------:R-:W-:Y:S02]  /*f240*/  IADD3 R60, PT, PT, R69, R60, RZ ;  /* 0x0000003c453c7210 */ /* 0x000fe40007ffe0ff */
        /* <DEDUP_REMOVED lines=8> */
[----:B------:R-:W-:Y:S01]  /*f2d0*/  ISETP.GE.U32.AND P2, PT, R55, 0x7f000001, PT ;  /* 0x7f0000013700780c */ /* 0x000fe20003f46070 */
[----:B------:R-:W-:-:S02]  /*f2e0*/  @P4 IADD3 R58, PT, PT, R58, -0x7f000001, RZ ;  /* 0x80ffffff3a3a4810 */ /* 0x000fc40007ffe0ff */
[----:B------:R-:W-:Y:S02]  /*f2f0*/  @P3 IADD3 R57, PT, PT, R57, -0x7f000001, RZ ;  /* 0x80ffffff39393810 */ /* 0x000fe40007ffe0ff */
[----:B------:R-:W-:Y:S01]  /*f300*/  IADD3 R53, PT, PT, R26, R53, RZ ;  /* 0x000000351a357210 */ /* 0x000fe20007ffe0ff */
[----:B------:R-:W-:Y:S01]  /*f310*/  IMAD.WIDE.U32 R22, R43, R68, RZ ;  /* 0x000000442b167225 */ /* 0x000fe200078e00ff */
[----:B------:R-:W-:Y:S02]  /*f320*/  IADD3 R19, PT, PT, R57, R58, RZ ;  /* 0x0000003a39137210 */ /* 0x000fe40007ffe0ff */
[----:B------:R-:W-:Y:S02]  /*f330*/  @P5 IADD3 R21, PT, PT, R21, -0x7f000001, RZ ;  /* 0x80ffffff15155810 */ /* 0x000fe40007ffe0ff */
[----:B------:R-:W-:Y:S01]  /*f340*/  IADD3 R57, PT, PT, R76, R59, RZ ;  /* 0x0000003b4c397210 */ /* 0x000fe20007ffe0ff */
[----:B------:R-:W-:Y:S01]  /*f350*/  ISETP.GE.U32.AND P5, PT, R53, 0x7f000001, PT ;  /* 0x7f0000013500780c */ /* 0x000fe20003fa6070 */
[----:B------:R-:W-:-:S02]  /*f360*/  @P1 IADD3 R60, PT, PT, R60, -0x7f000001, RZ ;  /* 0x80ffffff3c3c1810 */ /* 0x000fc40007ffe0ff */
[----:B------:R-:W-:Y:S01]  /*f370*/  @P6 IADD3 R72, PT, PT, R72, -0x7f000001, RZ ;  /* 0x80ffffff48486810 */ /* 0x000fe20007ffe0ff */
[----:B------:R-:W-:Y:S01]  /*f380*/  ISETP.GE.U32.AND P1, PT, R50, 0x7f000001, PT ;  /* 0x7f0000013200780c */ /* 0x000fe20003f26070 */
[----:B------:R-:W-:Y:S01]  /*f390*/  @P0 IADD3 R56, PT, PT, R56, -0x7f000001, RZ ;  /* 0x80ffffff38380810 */ /* 0x000fe20007ffe0ff */
[----:B------:R-:W-:Y:S01]  /*f3a0*/  IMAD.WIDE.U32 R58, R49, R68, RZ ;  /* 0x00000044313a7225 */ /* 0x000fe200078e00ff */
[----:B------:R-:W-:Y:S01]  /*f3b0*/  ISETP.GE.U32.AND P0, PT, R54, 0x7f000001, PT ;  /* 0x7f0000013600780c */ /* 0x000fe20003f06070 */
[----:B------:R-:W-:Y:S01]  /*f3c0*/  ISETP.GE.U32.AND P3, PT, R57, 0x7f000001, PT ;  /* 0x7f0000013900780c */ /* 0x000fe20003f66070 */
[----:B------:R-:W-:Y:S01]  /*f3d0*/  @P2 IADD3 R55, PT, PT, R55, -0x7f000001, RZ ;  /* 0x80ffffff37372810 */ /* 0x000fe20007ffe0ff */
[----:B------:R-:W-:Y:S01]  /*f3e0*/  IMAD R49, R22, 0x7effffff, RZ ;  /* 0x7effffff16317824 */ /* 0x000fe200078e02ff */
[----:B------:R-:W-:Y:S01]  /*f3f0*/  IADD3 R61, PT, PT, R72, R61, RZ ;  /* 0x0000003d483d7210 */ /* 0x000fe20007ffe0ff */
[----:B------:R-:W-:Y:S02]  /*f400*/  ISETP.GE.U32.AND P2, PT, R52, 0x7f000001, PT ;  /* 0x7f0000013400780c */ /* 0x000fe40003f46070 */
[----:B------:R-:W-:-:S02]  /*f410*/  IMAD.HI.U32 R49, R49, 0x7f000001, R22 ;  /* 0x7f00000131317827 */ /* 0x000fc400078e0016 */
[----:B------:R-:W-:Y:S01]  /*f420*/  ISETP.GE.U32.AND P4, PT, R61, 0x7f000001, PT ;  /* 0x7f0000013d00780c */ /* 0x000fe20003f86070 */
[----:B------:R-:W-:Y:S02]  /*f430*/  @P5 IADD3 R53, PT, PT, R53, -0x7f000001, RZ ;  /* 0x80ffffff35355810 */ /* 0x000fe40007ffe0ff */
[----:B------:R-:W-:Y:S01]  /*f440*/  @P1 IADD3 R50, PT, PT, R50, -0x7f000001, RZ ;  /* 0x80ffffff32321810 */ /* 0x000fe20007ffe0ff */
[----:B------:R-:W-:Y:S01]  /*f450*/  ISETP.GE.U32.AND P5, PT, R49, 0x7f000001, PT ;  /* 0x7f0000013100780c */ /* 0x000fe20003fa6070 */
[----:B------:R-:W-:Y:S01]  /*f460*/  IMAD R43, R58, 0x7effffff, RZ ;  /* 0x7effffff3a2b7824 */ /* 0x000fe200078e02ff */
[----:B------:R-:W-:Y:S02]  /*f470*/  @P3 IADD3 R57, PT, PT, R57, -0x7f000001, RZ ;  /* 0x80ffffff39393810 */ /* 0x000fe40007ffe0ff */
[----:B------:R-:W-:Y:S01]  /*f480*/  @P0 IADD3 R54, PT, PT, R54, -0x7f000001, RZ ;  /* 0x80ffffff36360810 */ /* 0x000fe20007ffe0ff */
[----:B------:R-:W-:Y:S01]  /*f490*/  IMAD.WIDE.U32 R22, R46, R53, RZ ;  /* 0x000000352e167225 */ /* 0x000fe200078e00ff */
[----:B------:R-:W-:Y:S01]  /*f4a0*/  ISETP.GE.U32.AND P0, PT, R50, 0x7f000001, PT ;  /* 0x7f0000013200780c */ /* 0x000fe20003f06070 */
[----:B------:R-:W-:Y:S01]  /*f4b0*/  @P2 IADD3 R52, PT, PT, R52, -0x7f000001, RZ ;  /* 0x80ffffff34342810 */ /* 0x000fe20007ffe0ff */
[----:B------:R-:W-:Y:S01]  /*f4c0*/  ISETP.GE.U32.AND P3, PT, R89, 0x7f000001, PT ;  /* 0x7f0000015900780c */ /* 0x000fe20003f66070 */
[----:B------:R-:W-:Y:S01]  /*f4d0*/  IMAD.HI.U32 R26, R43, 0x7f000001, R58 ;  /* 0x7f0000012b1a7827 */ /* 0x000fe200078e003a */
[----:B------:R-:W-:-:S02]  /*f4e0*/  IADD3 R21, PT, PT, R21, R56, RZ ;  /* 0x0000003815157210 */ /* 0x000fc40007ffe0ff */
[----:B------:R-:W-:Y:S01]  /*f4f0*/  @P4 IADD3 R61, PT, PT, R61, -0x7f000001, RZ ;  /* 0x80ffffff3d3d4810 */ /* 0x000fe20007ffe0ff */
[----:B------:R-:W-:Y:S01]  /*f500*/  IMAD R69, R22, 0x7effffff, RZ ;  /* 0x7effffff16457824 */ /* 0x000fe200078e02ff */
[----:B------:R-:W-:Y:S01]  /*f510*/  ISETP.GE.U32.AND P2, PT, R85, 0x7f000001, PT ;  /* 0x7f0000015500780c */ /* 0x000fe20003f46070 */
[----:B------:R-:W-:Y:S01]  /*f520*/  IMAD.WIDE.U32 R58, R45, R68, RZ ;  /* 0x000000442d3a7225 */ /* 0x000fe200078e00ff */
[----:B------:R-:W-:Y:S01]  /*f530*/  ISETP.GE.U32.AND P1, PT, R52, 0x7f000001, PT ;  /* 0x7f0000013400780c */ /* 0x000fe20003f26070 */
[----:B------:R-:W-:Y:S02]  /*f540*/  ISETP.GE.U32.AND P4, PT, R51, 0x7f000001, PT ;  /* 0x7f0000013300780c */ /* 0x000fe40003f86070 */
[----:B------:R-:W-:Y:S01]  /*f550*/  IMAD.WIDE.U32 R56, R46, R57, RZ ;  /* 0x000000392e387225 */ /* 0x000fe200078e00ff */
[----:B------:R-:W-:-:S03]  /*f560*/  @P5 IADD3 R49, PT, PT, R49, -0x7f000001, RZ ;  /* 0x80ffffff31315810 */ /* 0x000fc60007ffe0ff */
[----:B------:R-:W-:-:S04]  /*f570*/  IMAD.HI.U32 R45, R69, 0x7f000001, R22 ;  /* 0x7f000001452d7827 */ /* 0x000fc800078e0016 */
[----:B------:R-:W-:Y:S02]  /*f580*/  IMAD R23, R58, 0x7effffff, RZ ;  /* 0x7effffff3a177824 */ /* 0x000fe400078e02ff */
[----:B------:R-:W-:Y:S01]  /*f590*/  IMAD R53, R56, 0x7effffff, RZ ;  /* 0x7effffff38357824 */ /* 0x000fe200078e02ff */
[----:B------:R-:W-:Y:S01]  /*f5a0*/  @P0 IADD3 R50, PT, PT, R50, -0x7f000001, RZ ;  /* 0x80ffffff32320810 */ /* 0x000fe20007ffe0ff */
[----:B------:R-:W-:Y:S01]  /*f5b0*/  IMAD.HI.U32 R58, R23, 0x7f000001, R58 ;  /* 0x7f000001173a7827 */ /* 0x000fe200078e003a */
[----:B------:R-:W-:Y:S01]  /*f5c0*/  @P3 IADD3 R89, PT, PT, R89, -0x7f000001, RZ ;  /* 0x80ffffff59593810 */ /* 0x000fe20007ffe0ff */
[----:B------:R-:W-:Y:S02]  /*f5d0*/  ISETP.GE.U32.AND P6, PT, R26, 0x7f000001, PT ;  /* 0x7f0000011a00780c */ /* 0x000fe40003fc6070 */
[----:B------:R-:W-:-:S04]  /*f5e0*/  IMAD.WIDE.U32 R22, R49, 0x5fffffa, RZ ;  /* 0x05fffffa31167825 */ /* 0x000fc800078e00ff */
[----:B------:R-:W-:Y:S01]  /*f5f0*/  IMAD.HI.U32 R56, R53, 0x7f000001, R56 ;  /* 0x7f00000135387827 */ /* 0x000fe200078e0038 */
[----:B------:R-:W-:-:S03]  /*f600*/  @P2 IADD3 R85, PT, PT, R85, -0x7f000001, RZ ;  /* 0x80ffffff55552810 */ /* 0x000fc60007ffe0ff */
[----:B------:R-:W-:Y:S01]  /*f610*/  IMAD R57, R49, 0x6, RZ ;  /* 0x0000000631397824 */ /* 0x000fe200078e02ff */
[----:B------:R-:W-:Y:S02]  /*f620*/  @P1 IADD3 R52, PT, PT, R52, -0x7f000001, RZ ;  /* 0x80ffffff34341810 */ /* 0x000fe40007ffe0ff */
[----:B------:R-:W-:Y:S02]  /*f630*/  IADD3 R89, PT, PT, R50, R89, RZ ;  /* 0x0000005932597210 */ /* 0x000fe40007ffe0ff */
[----:B------:R-:W-:Y:S01]  /*f640*/  @P4 IADD3 R51, PT, PT, R51, -0x7f000001, RZ ;  /* 0x80ffffff33334810 */ /* 0x000fe20007ffe0ff */
[----:B------:R-:W-:Y:S01]  /*f650*/  IMAD.HI.U32 R50, R57, 0x7f000001, R22 ;  /* 0x7f00000139327827 */ /* 0x000fe200078e0016 */
[----:B------:R-:W-:Y:S01]  /*f660*/  ISETP.GE.U32.AND P0, PT, R80, 0x7f000001, PT ;  /* 0x7f0000015000780c */ /* 0x000fe20003f06070 */
[----:B------:R-:W-:Y:S01]  /*f670*/  IADD3 R85, PT, PT, R52, R85, RZ ;  /* 0x0000005534557210 */ /* 0x000fe20007ffe0ff */
[----:B------:R-:W-:Y:S01]  /*f680*/  ISETP.GE.U32.AND P1, PT, R70, 0x7f000001, PT ;  /* 0x7f0000014600780c */ /* 0x000fe20003f26070 */
[----:B--2---:R-:W-:Y:S01]  /*f690*/  IMAD.WIDE.U32 R52, R78, R83, RZ ;  /* 0x000000534e347225 */ /* 0x004fe200078e00ff */
[----:B------:R-:W-:Y:S01]  /*f6a0*/  ISETP.GE.U32.AND P2, PT, R51, 0x7f000001, PT ;  /* 0x7f0000013300780c */ /* 0x000fe20003f46070 */
[----:B------:R-:W-:Y:S01]  /*f6b0*/  ISETP.GE.U32.AND P5, PT, R50, 0x7f000001, PT ;  /* 0x7f0000013200780c */ /* 0x000fe20003fa6070 */
[----:B------:R-:W-:Y:S01]  /*f6c0*/  @P6 IADD3 R26, PT, PT, R26, -0x7f000001, RZ ;  /* 0x80ffffff1a1a6810 */ /* 0x000fe20007ffe0ff */
[----:B------:R-:W-:Y:S01]  /*f6d0*/  IMAD R49, R52, 0x7effffff, RZ ;  /* 0x7effffff34317824 */ /* 0x000fe200078e02ff */
[----:B------:R-:W-:Y:S01]  /*f6e0*/  ISETP.GE.U32.AND P3, PT, R91, 0x7f000001, PT ;  /* 0x7f0000015b00780c */ /* 0x000fe20003f66070 */
[----:B------:R-:W-:-:S04]  /*f6f0*/  IMAD.WIDE.U32 R68, R47, R68, RZ ;  /* 0x000000442f447225 */ /* 0x000fc800078e00ff */
[----:B------:R-:W-:Y:S01]  /*f700*/  IMAD.HI.U32 R47, R49, 0x7f000001, R52 ;  /* 0x7f000001312f7827 */ /* 0x000fe200078e0034 */
[----:B------:R-:W-:Y:S01]  /*f710*/  @P0 IADD3 R80, PT, PT, R80, -0x7f000001, RZ ;  /* 0x80ffffff50500810 */ /* 0x000fe20007ffe0ff */
[----:B------:R-:W-:Y:S02]  /*f720*/  ISETP.GE.U32.AND P0, PT, R82, 0x7f000001, PT ;  /* 0x7f0000015200780c */ /* 0x000fe40003f06070 */
[----:B------:R-:W-:-:S04]  /*f730*/  IMAD.WIDE.U32 R22, R26, 0x5fffffa, RZ ;  /* 0x05fffffa1a167825 */ /* 0x000fc800078e00ff */
[----:B------:R-:W-:Y:S01]  /*f740*/  IMAD.WIDE.U32 R52, R78, R81, RZ ;  /* 0x000000514e347225 */ /* 0x000fe200078e00ff */
[----:B------:R-:W-:-:S03]  /*f750*/  @P2 IADD3 R51, PT, PT, R51, -0x7f000001, RZ ;  /* 0x80ffffff33332810 */ /* 0x000fc60007ffe0ff */
[----:B------:R-:W-:Y:S02]  /*f760*/  IMAD R59, R26, 0x6, RZ ;  /* 0x000000061a3b7824 */ /* 0x000fe400078e02ff */
[----:B------:R-:W-:Y:S01]  /*f770*/  IMAD R57, R68, 0x7effffff, RZ ;  /* 0x7effffff44397824 */ /* 0x000fe200078e02ff */
[----:B------:R-:W-:Y:S01]  /*f780*/  @P5 IADD3 R50, PT, PT, R50, -0x7f000001, RZ ;  /* 0x80ffffff32325810 */ /* 0x000fe20007ffe0ff */
[----:B------:R-:W-:Y:S01]  /*f790*/  IMAD R49, R52, 0x7effffff, RZ ;  /* 0x7effffff34317824 */ /* 0x000fe200078e02ff */
[----:B------:R-:W-:Y:S01]  /*f7a0*/  @P1 IADD3 R70, PT, PT, R70, -0x7f000001, RZ ;  /* 0x80ffffff46461810 */ /* 0x000fe20007ffe0ff */
[----:B------:R-:W-:Y:S01]  /*f7b0*/  IMAD.HI.U32 R26, R59, 0x7f000001, R22 ;  /* 0x7f0000013b1a7827 */ /* 0x000fe200078e0016 */
[----:B------:R-:W-:Y:S01]  /*f7c0*/  ISETP.GE.U32.AND P1, PT, R84, 0x7f000001, PT ;  /* 0x7f0000015400780c */ /* 0x000fe20003f26070 */
[----:B------:R-:W-:Y:S02]  /*f7d0*/  ISETP.GE.U32.AND P4, PT, R85, 0x7f000001, PT ;  /* 0x7f0000015500780c */ /* 0x000fe40003f86070 */
[----:B------:R-:W-:-:S04]  /*f7e0*/  IMAD.HI.U32 R69, R57, 0x7f000001, R68 ;  /* 0x7f00000139457827 */ /* 0x000fc800078e0044 */
[----:B------:R-:W-:Y:S01]  /*f7f0*/  IMAD.WIDE.U32 R22, R78, R77, RZ ;  /* 0x0000004d4e167225 */ /* 0x000fe200078e00ff */
[----:B------:R-:W-:-:S03]  /*f800*/  @P3 IADD3 R91, PT, PT, R91, -0x7f000001, RZ ;  /* 0x80ffffff5b5b3810 */ /* 0x000fc60007ffe0ff */
[----:B------:R-:W-:Y:S01]  /*f810*/  IMAD.HI.U32 R57, R49, 0x7f000001, R52 ;  /* 0x7f00000131397827 */ /* 0x000fe200078e0034 */
[----:B------:R-:W-:Y:S01]  /*f820*/  IADD3 R49, PT, PT, R51, R50, RZ ;  /* 0x0000003233317210 */ /* 0x000fe20007ffe0ff */
[----:B------:R-:W-:Y:S02]  /*f830*/  ISETP.GE.U32.AND P3, PT, R69, 0x7f000001, PT ;  /* 0x7f0000014500780c */ /* 0x000fe40003f66070 */
[----:B------:R-:W-:Y:S01]  /*f840*/  IMAD R51, R22, 0x7effffff, RZ ;  /* 0x7effffff16337824 */ /* 0x000fe200078e02ff */
[----:B------:R-:W-:Y:S01]  /*f850*/  IADD3 R43, PT, PT, R61, R54, RZ ;  /* 0x000000363d2b7210 */ /* 0x000fe20007ffe0ff */
[----:B------:R-:W-:Y:S01]  /*f860*/  ISETP.GE.U32.AND P5, PT, R47, 0x7f000001, PT ;  /* 0x7f0000012f00780c */ /* 0x000fe20003fa6070 */
[----:B------:R-:W-:Y:S01]  /*f870*/  ISETP.GE.U32.AND P6, PT, R57, 0x7f000001, PT ;  /* 0x7f0000013900780c */ /* 0x000fe20003fc6070 */
[----:B------:R-:W-:Y:S01]  /*f880*/  IMAD.HI.U32 R54, R51, 0x7f000001, R22 ;  /* 0x7f00000133367827 */ /* 0x000fe200078e0016 */
[----:B------:R-:W-:Y:S01]  /*f890*/  @P0 IADD3 R82, PT, PT, R82, -0x7f000001, RZ ;  /* 0x80ffffff52520810 */ /* 0x000fe20007ffe0ff */
[----:B------:R-:W-:Y:S01]  /*f8a0*/  ISETP.GE.U32.AND P2, PT, R87, 0x7f000001, PT ;  /* 0x7f0000015700780c */ /* 0x000fe20003f46070 */
[----:B------:R-:W-:Y:S01]  /*f8b0*/  ISETP.GE.U32.AND P0, PT, R48, 0x7f000001, PT ;  /* 0x7f0000013000780c */ /* 0x000fe20003f06070 */
[----:B------:R-:W-:-:S02]  /*f8c0*/  @P1 IADD3 R84, PT, PT, R84, -0x7f000001, RZ ;  /* 0x80ffffff54541810 */ /* 0x000fc40007ffe0ff */
[----:B------:R-:W-:Y:S01]  /*f8d0*/  @P4 IADD3 R85, PT, PT, R85, -0x7f000001, RZ ;  /* 0x80ffffff55554810 */ /* 0x000fe20007ffe0ff */
[----:B------:R-:W-:Y:S01]  /*f8e0*/  ISETP.GE.U32.AND P1, PT, R54, 0x7f000001, PT ;  /* 0x7f0000013600780c */ /* 0x000fe20003f26070 */
[----:B------:R-:W-:Y:S01]  /*f8f0*/  ISETP.GE.U32.AND P4, PT, R89, 0x7f000001, PT ;  /* 0x7f0000015900780c */ /* 0x000fe20003f86070 */
[----:B------:R-:W-:Y:S01]  /*f900*/  IMAD.WIDE.U32 R78, R78, R79, RZ ;  /* 0x0000004f4e4e7225 */ /* 0x000fe200078e00ff */
[----:B------:R-:W-:Y:S02]  /*f910*/  @P3 IADD3 R69, PT, PT, R69, -0x7f000001, RZ ;  /* 0x80ffffff45453810 */ /* 0x000fe40007ffe0ff */
[----:B------:R-:W-:Y:S01]  /*f920*/  IADD3 R70, PT, PT, R85, R70, RZ ;  /* 0x0000004655467210 */ /* 0x000fe20007ffe0ff */
[----:B------:R-:W-:Y:S01]  /*f930*/  IMAD R23, R78, 0x7effffff, RZ ;  /* 0x7effffff4e177824 */ /* 0x000fe200078e02ff */
[----:B------:R-:W-:Y:S02]  /*f940*/  @P5 IADD3 R47, PT, PT, R47, -0x7f000001, RZ ;  /* 0x80ffffff2f2f5810 */ /* 0x000fe40007ffe0ff */
[----:B------:R-:W-:-:S02]  /*f950*/  @P6 IADD3 R57, PT, PT, R57, -0x7f000001, RZ ;  /* 0x80ffffff39396810 */ /* 0x000fc40007ffe0ff */
[----:B------:R-:W-:Y:S02]  /*f960*/  @P2 IADD3 R87, PT, PT, R87, -0x7f000001, RZ ;  /* 0x80ffffff57572810 */ /* 0x000fe40007ffe0ff */
[----:B------:R-:W-:Y:S01]  /*f970*/  @P0 IADD3 R48, PT, PT, R48, -0x7f000001, RZ ;  /* 0x80ffffff30300810 */ /* 0x000fe20007ffe0ff */
[----:B------:R-:W-:Y:S01]  /*f980*/  IMAD.HI.U32 R79, R23, 0x7f000001, R78 ;  /* 0x7f000001174f7827 */ /* 0x000fe200078e004e */
[----:B------:R-:W-:Y:S01]  /*f990*/  ISETP.GE.U32.AND P2, PT, R20, 0x7f000001, PT ;  /* 0x7f0000011400780c */ /* 0x000fe20003f46070 */
[----:B------:R-:W-:Y:S01]  /*f9a0*/  ISETP.GE.U32.AND P3, PT, R69, 0x7f000001, PT ;  /* 0x7f0000014500780c */ /* 0x000fe20003f66070 */
[----:B------:R-:W-:Y:S01]  /*f9b0*/  ISETP.GE.U32.AND P5, PT, R19, 0x7f000001, PT ;  /* 0x7f0000011300780c */ /* 0x000fe20003fa6070 */
[----:B------:R-:W-:Y:S01]  /*f9c0*/  ISETP.GE.U32.AND P0, PT, R70, 0x7f000001, PT ;  /* 0x7f0000014600780c */ /* 0x000fe20003f06070 */
[----:B------:R-:W-:Y:S01]  /*f9d0*/  @P1 IADD3 R54, PT, PT, R54, -0x7f000001, RZ ;  /* 0x80ffffff36361810 */ /* 0x000fe20007ffe0ff */
[----:B------:R-:W-:Y:S01]  /*f9e0*/  IMAD.WIDE.U32 R52, R47, 0x5fffffa, RZ ;  /* 0x05fffffa2f347825 */ /* 0x000fe200078e00ff */
[----:B------:R-:W-:Y:S01]  /*f9f0*/  @P4 IADD3 R89, PT, PT, R89, -0x7f000001, RZ ;  /* 0x80ffffff59594810 */ /* 0x000fe20007ffe0ff */
[----:B------:R-:W-:-:S02]  /*fa00*/  ISETP.GE.U32.AND P4, PT, R26, 0x7f000001, PT ;  /* 0x7f0000011a00780c */ /* 0x000fc40003f86070 */
[----:B------:R-:W-:Y:S01]  /*fa10*/  IMAD.WIDE.U32 R50, R57, 0x5fffffa, RZ ;  /* 0x05fffffa39327825 */ /* 0x000fe200078e00ff */
[----:B------:R-:W-:Y:S01]  /*fa20*/  ISETP.GE.U32.AND P6, PT, R49, 0x7f000001, PT ;  /* 0x7f0000013100780c */ /* 0x000fe20003fc6070 */
[----:B------:R-:W-:Y:S02]  /*fa30*/  ISETP.GE.U32.AND P1, PT, R79, 0x7f000001, PT ;  /* 0x7f0000014f00780c */ /* 0x000fe40003f26070 */
[----:B------:R-:W-:Y:S02]  /*fa40*/  IMAD R47, R47, 0x6, RZ ;  /* 0x000000062f2f7824 */ /* 0x000fe400078e02ff */
[----:B------:R-:W-:Y:S01]  /*fa50*/  IMAD R57, R57, 0x6, RZ ;  /* 0x0000000639397824 */ /* 0x000fe200078e02ff */
[----:B------:R-:W-:Y:S01]  /*fa60*/  IADD3 R82, PT, PT, R89, R82, RZ ;  /* 0x0000005259527210 */ /* 0x000fe20007ffe0ff */
[----:B------:R-:W-:-:S04]  /*fa70*/  IMAD.WIDE.U32 R22, R54, 0x5fffffa, RZ ;  /* 0x05fffffa36167825 */ /* 0x000fc800078e00ff */
[----:B------:R-:W-:-:S04]  /*fa80*/  IMAD.HI.U32 R53, R47, 0x7f000001, R52 ;  /* 0x7f0000012f357827 */ /* 0x000fc800078e0034 */
[----:B------:R-:W-:Y:S01]  /*fa90*/  IMAD.HI.U32 R51, R57, 0x7f000001, R50 ;  /* 0x7f00000139337827 */ /* 0x000fe200078e0032 */
[----:B------:R-:W-:-:S03]  /*faa0*/  @P2 IADD3 R20, PT, PT, R20, -0x7f000001, RZ ;  /* 0x80ffffff14142810 */ /* 0x000fc60007ffe0ff */
[----:B------:R-:W-:Y:S01]  /*fab0*/  IMAD R47, R54, 0x6, RZ ;  /* 0x00000006362f7824 */ /* 0x000fe200078e02ff */
[----:B------:R-:W-:Y:S02]  /*fac0*/  @P3 IADD3 R69, PT, PT, R69, -0x7f000001, RZ ;  /* 0x80ffffff45453810 */ /* 0x000fe40007ffe0ff */
[----:B------:R-:W-:Y:S02]  /*fad0*/  @P5 IADD3 R19, PT, PT, R19, -0x7f000001, RZ ;  /* 0x80ffffff13135810 */ /* 0x000fe40007ffe0ff */
[----:B------:R-:W-:Y:S02]  /*fae0*/  @P0 IADD3 R70, PT, PT, R70, -0x7f000001, RZ ;  /* 0x80ffffff46460810 */ /* 0x000fe40007ffe0ff */
[----:B------:R-:W-:Y:S02]  /*faf0*/  IADD3 R80, PT, PT, R91, R80, RZ ;  /* 0x000000505b507210 */ /* 0x000fe40007ffe0ff */
[----:B------:R-:W-:Y:S01]  /*fb00*/  IADD3 R84, PT, PT, R87, R84, RZ ;  /* 0x0000005457547210 */ /* 0x000fe20007ffe0ff */
[----:B------:R-:W-:Y:S01]  /*fb10*/  IMAD.HI.U32 R47, R47, 0x7f000001, R22 ;  /* 0x7f0000012f2f7827 */ /* 0x000fe200078e0016 */
[----:B------:R-:W-:Y:S01]  /*fb20*/  ISETP.GE.U32.AND P2, PT, R53, 0x7f000001, PT ;  /* 0x7f0000013500780c */ /* 0x000fe20003f46070 */
[----:B------:R-:W-:Y:S01]  /*fb30*/  ISETP.GE.U32.AND P3, PT, R51, 0x7f000001, PT ;  /* 0x7f0000013300780c */ /* 0x000fe20003f66070 */
[----:B------:R-:W-:Y:S01]  /*fb40*/  ISETP.GE.U32.AND P5, PT, R82, 0x7f000001, PT ;  /* 0x7f0000015200780c */ /* 0x000fe20003fa6070 */
[----:B------:R-:W-:Y:S01]  /*fb50*/  ISETP.GE.U32.AND P0, PT, R21, 0x7f000001, PT ;  /* 0x7f0000011500780c */ /* 0x000fe20003f06070 */
[----:B------:R-:W-:-:S02]  /*fb60*/  @P4 IADD3 R26, PT, PT, R26, -0x7f000001, RZ ;  /* 0x80ffffff1a1a4810 */ /* 0x000fc40007ffe0ff */
[----:B------:R-:W-:Y:S02]  /*fb70*/  @P6 IADD3 R49, PT, PT, R49, -0x7f000001, RZ ;  /* 0x80ffffff31316810 */ /* 0x000fe40007ffe0ff */
[----:B------:R-:W-:Y:S01]  /*fb80*/  @P1 IADD3 R79, PT, PT, R79, -0x7f000001, RZ ;  /* 0x80ffffff4f4f1810 */ /* 0x000fe20007ffe0ff */
[----:B------:R-:W-:Y:S01]  /*fb90*/  ISETP.GE.U32.AND P4, PT, R84, 0x7f000001, PT ;  /* 0x7f0000015400780c */ /* 0x000fe20003f86070 */
[----:B------:R-:W-:Y:S01]  /*fba0*/  ISETP.GE.U32.AND P1, PT, R47, 0x7f000001, PT ;  /* 0x7f0000012f00780c */ /* 0x000fe20003f26070 */
        /* <DEDUP_REMOVED lines=8> */
[----:B------:R-:W-:Y:S02]  /*fc30*/  IADD3 R26, PT, PT, R19, R26, RZ ;  /* 0x0000001a131a7210 */ /* 0x000fe40007ffe0ff */
[----:B------:R-:W-:Y:S02]  /*fc40*/  IADD3 R22, PT, PT, R69, R20, RZ ;  /* 0x0000001445167210 */ /* 0x000fe40007ffe0ff */
[----:B------:R-:W-:Y:S02]  /*fc50*/  @P4 IADD3 R84, PT, PT, R84, -0x7f000001, RZ ;  /* 0x80ffffff54544810 */ /* 0x000fe40007ffe0ff */
[----:B------:R-:W-:-:S02]  /*fc60*/  @P1 IADD3 R47, PT, PT, R47, -0x7f000001, RZ ;  /* 0x80ffffff2f2f1810 */ /* 0x000fc40007ffe0ff */
[----:B------:R-:W-:Y:S02]  /*fc70*/  @P6 IADD3 R80, PT, PT, R80, -0x7f000001, RZ ;  /* 0x80ffffff50506810 */ /* 0x000fe40007ffe0ff */
[----:B------:R-:W-:Y:S02]  /*fc80*/  IADD3 R19, PT, PT, R82, R53, RZ ;  /* 0x0000003552137210 */ /* 0x000fe40007ffe0ff */
[----:B------:R-:W-:Y:S02]  /*fc90*/  IADD3 R52, PT, PT, R70, R79, RZ ;  /* 0x0000004f46347210 */ /* 0x000fe40007ffe0ff */
[----:B------:R-:W-:Y:S01]  /*fca0*/  IADD3 R23, PT, PT, R84, R51, RZ ;  /* 0x0000003354177210 */ /* 0x000fe20007ffe0ff */
[----:B------:R-:W-:Y:S01]  /*fcb0*/  ISETP.GE.U32.AND P5, PT, R22, 0x7f000001, PT ;  /* 0x7f0000011600780c */ /* 0x000fe20003fa6070 */
[----:B------:R-:W-:Y:S01]  /*fcc0*/  IADD3 R50, PT, PT, R80, R47, RZ ;  /* 0x0000002f50327210 */ /* 0x000fe20007ffe0ff */
[----:B------:R-:W-:Y:S01]  /*fcd0*/  ISETP.GE.U32.AND P1, PT, R19, 0x7f000001, PT ;  /* 0x7f0000011300780c */ /* 0x000fe20003f26070 */
[----:B------:R-:W-:-:S02]  /*fce0*/  @P3 IADD3 R67, PT, PT, R67, -0x7f000001, RZ ;  /* 0x80ffffff43433810 */ /* 0x000fc40007ffe0ff */
[----:B------:R-:W-:Y:S01]  /*fcf0*/  @P0 IADD3 R49, PT, PT, R49, -0x7f000001, RZ ;  /* 0x80ffffff31310810 */ /* 0x000fe20007ffe0ff */
[----:B------:R-:W-:Y:S01]  /*fd00*/  ISETP.GE.U32.AND P2, PT, R58, 0x7f000001, PT ;  /* 0x7f0000013a00780c */ /* 0x000fe20003f46070 */
[----:B------:R-:W-:Y:S01]  /*fd10*/  ISETP.GE.U32.AND P3, PT, R23, 0x7f000001, PT ;  /* 0x7f0000011700780c */ /* 0x000fe20003f66070 */
[----:B------:R-:W-:Y:S01]  /*fd20*/  ISETP.GE.U32.AND P6, PT, R50, 0x7f000001, PT ;  /* 0x7f0000013200780c */ /* 0x000fe20003fc6070 */
[----:B------:R-:W-:-:S04]  /*fd30*/  ISETP.GE.U32.AND P0, PT, R52, 0x7f000001, PT ;  /* 0x7f0000013400780c */ /* 0x000fc80003f06070 */
[----:B------:R-:W-:Y:S01]  /*fd40*/  @P5 IADD3 R22, PT, PT, R22, -0x7f000001, RZ ;  /* 0x80ffffff16165810 */ /* 0x000fe20007ffe0ff */
[----:B------:R-:W-:Y:S01]  /*fd50*/  ISETP.GE.U32.AND P5, PT, R75, 0x7f000001, PT ;  /* 0x7f0000014b00780c */ /* 0x000fe20003fa6070 */
[----:B------:R-:W-:Y:S01]  /*fd60*/  @P1 IADD3 R19, PT, PT, R19, -0x7f000001, RZ ;  /* 0x80ffffff13131810 */ /* 0x000fe20007ffe0ff */
[----:B------:R-:W-:-:S03]  /*fd70*/  ISETP.GE.U32.AND P1, PT, R26, 0x7f000001, PT ;  /* 0x7f0000011a00780c */ /* 0x000fc60003f26070 */
[----:B------:R-:W-:Y:S02]  /*fd80*/  @P2 IADD3 R58, PT, PT, R58, -0x7f000001, RZ ;  /* 0x80ffffff3a3a2810 */ /* 0x000fe40007ffe0ff */
[----:B------:R-:W-:Y:S02]  /*fd90*/  @P3 IADD3 R23, PT, PT, R23, -0x7f000001, RZ ;  /* 0x80ffffff17173810 */ /* 0x000fe40007ffe0ff */
[----:B------:R-:W-:Y:S02]  /*fda0*/  @P6 IADD3 R50, PT, PT, R50, -0x7f000001, RZ ;  /* 0x80ffffff32326810 */ /* 0x000fe40007ffe0ff */
[----:B------:R-:W-:Y:S01]  /*fdb0*/  @P0 IADD3 R52, PT, PT, R52, -0x7f000001, RZ ;  /* 0x80ffffff34340810 */ /* 0x000fe20007ffe0ff */
[----:B------:R-:W-:Y:S01]  /*fdc0*/  ISETP.GE.U32.AND P2, PT, R66, 0x7f000001, PT ;  /* 0x7f0000014200780c */ /* 0x000fe20003f46070 */
[----:B------:R-:W-:Y:S01]  /*fdd0*/  ISETP.GE.U32.AND P4, PT, R43, 0x7f000001, PT ;  /* 0x7f0000012b00780c */ /* 0x000fe20003f86070 */
[----:B---3--:R-:W-:Y:S02]  /*fde0*/  IADD3 R74, PT, PT, R19, R74, RZ ;  /* 0x0000004a134a7210 */ /* 0x008fe40007ffe0ff */
[----:B----4-:R-:W-:-:S02]  /*fdf0*/  IADD3 R64, PT, PT, R23, R64, RZ ;  /* 0x0000004017407210 */ /* 0x010fc40007ffe0ff */
[----:B------:R-:W-:Y:S02]  /*fe00*/  IADD3 R50, PT, PT, R50, R73, RZ ;  /* 0x0000004932327210 */ /* 0x000fe40007ffe0ff */
[----:B------:R-:W-:Y:S02]  /*fe10*/  IADD3 R52, PT, PT, R52, R63, RZ ;  /* 0x0000003f34347210 */ /* 0x000fe40007ffe0ff */
[----:B------:R-:W-:Y:S02]  /*fe20*/  @P5 IADD3 R75, PT, PT, R75, -0x7f000001, RZ ;  /* 0x80ffffff4b4b5810 */ /* 0x000fe40007ffe0ff */
[----:B------:R-:W-:Y:S01]  /*fe30*/  @P1 IADD3 R26, PT, PT, R26, -0x7f000001, RZ ;  /* 0x80ffffff1a1a1810 */ /* 0x000fe20007ffe0ff */
[----:B------:R-:W-:Y:S01]  /*fe40*/  ISETP.GE.U32.AND P3, PT, R74, 0x7f000001, PT ;  /* 0x7f0000014a00780c */ /* 0x000fe20003f66070 */
[----:B------:R-:W-:Y:S01]  /*fe50*/  ISETP.GE.U32.AND P6, PT, R64, 0x7f000001, PT ;  /* 0x7f0000014000780c */ /* 0x000fe20003fc6070 */
[----:B------:R-:W-:Y:S01]  /*fe60*/  ISETP.GE.U32.AND P5, PT, R50, 0x7f000001, PT ;  /* 0x7f0000013200780c */ /* 0x000fe20003fa6070 */
[----:B------:R-:W-:Y:S01]  /*fe70*/  ISETP.GE.U32.AND P1, PT, R52, 0x7f000001, PT ;  /* 0x7f0000013400780c */ /* 0x000fe20003f26070 */
[----:B------:R-:W-:Y:S01]  /*fe80*/  IMAD.WIDE.U32 R20, R46, R21, RZ ;  /* 0x000000152e147225 */ /* 0x000fe200078e00ff */
[----:B------:R-:W-:-:S02]  /*fe90*/  @P2 IADD3 R66, PT, PT, R66, -0x7f000001, RZ ;  /* 0x80ffffff42422810 */ /* 0x000fc40007ffe0ff */
[----:B------:R-:W-:Y:S01]  /*fea0*/  @P4 IADD3 R43, PT, PT, R43, -0x7f000001, RZ ;  /* 0x80ffffff2b2b4810 */ /* 0x000fe20007ffe0ff */
[----:B------:R-:W-:Y:S01]  /*feb0*/  IMAD R47, R20, 0x7effffff, RZ ;  /* 0x7effffff142f7824 */ /* 0x000fe200078e02ff */
[----:B------:R-:W-:Y:S01]  /*fec0*/  IADD3 R66, PT, PT, R49, R66, RZ ;  /* 0x0000004231427210 */ /* 0x000fe20007ffe0ff */
[----:B------:R-:W-:Y:S01]  /*fed0*/  IMAD R51, R58, 0x6, RZ ;  /* 0x000000063a337824 */ /* 0x000fe200078e02ff */
[----:B------:R0:W-:Y:S01]  /*fee0*/  STL [R1+0x110], R74 ;  /* 0x0001104a01007387 */ /* 0x0001e20000100800 */
[----:B------:R-:W-:Y:S01]  /*fef0*/  IMAD.HI.U32 R54, R47, 0x7f000001, R20 ;  /* 0x7f0000012f367827 */ /* 0x000fe200078e0014 */
[----:B------:R-:W-:Y:S02]  /*ff00*/  IADD3 R75, PT, PT, R26, R75, RZ ;  /* 0x0000004b1a4b7210 */ /* 0x000fe40007ffe0ff */
[----:B------:R1:W-:Y:S01]  /*ff10*/  STL [R1+0x114], R64 ;  /* 0x0001144001007387 */ /* 0x0003e20000100800 */
[----:B------:R-:W-:-:S03]  /*ff20*/  IMAD.WIDE.U32 R58, R58, 0x5fffffa, RZ ;  /* 0x05fffffa3a3a7825 */ /* 0x000fc600078e00ff */
[----:B------:R2:W-:Y:S01]  /*ff30*/  STL [R1+0x118], R50 ;  /* 0x0001183201007387 */ /* 0x0005e20000100800 */
[----:B------:R-:W-:Y:S01]  /*ff40*/  IMAD.WIDE.U32 R46, R46, R43, RZ ;  /* 0x0000002b2e2e7225 */ /* 0x000fe200078e00ff */
[----:B0-----:R-:W-:Y:S02]  /*ff50*/  @P3 IADD3 R74, PT, PT, R74, -0x7f000001, RZ ;  /* 0x80ffffff4a4a3810 */ /* 0x001fe40007ffe0ff */
[----:B------:R0:W-:Y:S01]  /*ff60*/  STL [R1+0x11c], R52 ;  /* 0x00011c3401007387 */ /* 0x0001e20000100800 */
[----:B------:R-:W-:Y:S01]  /*ff70*/  ISETP.GE.U32.AND P3, PT, R66, 0x7f000001, PT ;  /* 0x7f0000014200780c */ /* 0x000fe20003f66070 */
[----:B-1----:R-:W-:Y:S01]  /*ff80*/  @P6 IADD3 R64, PT, PT, R64, -0x7f000001, RZ ;  /* 0x80ffffff40406810 */ /* 0x002fe20007ffe0ff */
[----:B------:R-:W-:Y:S01]  /*ff90*/  IMAD R19, R46, 0x7effffff, RZ ;  /* 0x7effffff2e137824 */ /* 0x000fe200078e02ff */
[----:B--2---:R-:W-:Y:S02]  /*ffa0*/  @P5 IADD3 R50, PT, PT, R50, -0x7f000001, RZ ;  /* 0x80ffffff32325810 */ /* 0x004fe40007ffe0ff */
[----:B0-----:R-:W-:-:S02]  /*ffb0*/  @P1 IADD3 R52, PT, PT, R52, -0x7f000001, RZ ;  /* 0x80ffffff34341810 */ /* 0x001fc40007ffe0ff */
[----:B------:R-:W-:Y:S01]  /*ffc0*/  IADD3 R55, PT, PT, R60, R55, RZ ;  /* 0x000000373c377210 */ /* 0x000fe20007ffe0ff */
[----:B------:R-:W-:Y:S01]  /*ffd0*/  IMAD.HI.U32 R58, R51, 0x7f000001, R58 ;  /* 0x7f000001333a7827 */ /* 0x000fe200078e003a */
[----:B------:R-:W-:Y:S01]  /*ffe0*/  STL [R1+0x110], R74 ;  /* 0x0001104a01007387 */ /* 0x000fe20000100800 */
[----:B------:R-:W-:-:S03]  /*fff0*/  ISETP.GE.U32.AND P6, PT, R75, 0x7f000001, PT ;  /* 0x7f0000014b00780c */ /* 0x000fc60003fc6070 */
[----:B------:R-:W-:Y:S01]  /*10000*/  STL [R1+0x114], R64 ;  /* 0x0001144001007387 */ /* 0x000fe20000100800 */
[----:B------:R-:W-:-:S03]  /*10010*/  IMAD.HI.U32 R26, R19, 0x7f000001, R46 ;  /* 0x7f000001131a7827 */ /* 0x000fc600078e002e */
[----:B------:R0:W-:Y:S04]  /*10020*/  STL [R1+0x118], R50 ;  /* 0x0001183201007387 */ /* 0x0001e80000100800 */
[----:B------:R1:W-:Y:S04]  /*10030*/  STL [R1+0x11c], R52 ;  /* 0x00011c3401007387 */ /* 0x0003e80000100800 */
[----:B------:R-:W2:Y:S01]  /*10040*/  LD.E R43, desc[UR10][R4.64+0xd0] ;  /* 0x0000d00a042b7980 */ /* 0x000ea2000c101900 */
[----:B------:R-:W-:Y:S01]  /*10050*/  ISETP.GE.U32.AND P2, PT, R58, 0x7f000001, PT ;  /* 0x7f0000013a00780c */ /* 0x000fe20003f46070 */
[----:B------:R-:W-:-:S02]  /*10060*/  ISETP.GE.U32.AND P0, PT, R55, 0x7f000001, PT ;  /* 0x7f0000013700780c */ /* 0x000fc40003f06070 */
[----:B------:R-:W3:Y:S01]  /*10070*/  LD.E R19, desc[UR10][R4.64+0xd4] ;  /* 0x0000d40a04137980 */ /* 0x000ee2000c101900 */
[----:B------:R-:W-:Y:S02]  /*10080*/  @P3 IADD3 R66, PT, PT, R66, -0x7f000001, RZ ;  /* 0x80ffffff42423810 */ /* 0x000fe40007ffe0ff */
[----:B------:R-:W-:Y:S01]  /*10090*/  IADD3 R48, PT, PT, R22, R67, RZ ;  /* 0x0000004316307210 */ /* 0x000fe20007ffe0ff */
[----:B------:R-:W-:Y:S01]  /*100a0*/  ISETP.GE.U32.AND P4, PT, R25, 0x7f000001, PT ;  /* 0x7f0000011900780c */ /* 0x000fe20003f86070 */
[----:B------:R-:W-:Y:S01]  /*100b0*/  @P6 IADD3 R75, PT, PT, R75, -0x7f000001, RZ ;  /* 0x80ffffff4b4b6810 */ /* 0x000fe20007ffe0ff */
[----:B0-----:R-:W4:Y:S01]  /*100c0*/  LD.E R50, desc[UR10][R4.64+0xd8] ;  /* 0x0000d80a04327980 */ /* 0x001f22000c101900 */
[----:B------:R-:W-:Y:S01]  /*100d0*/  IMAD.WIDE.U32 R20, R66, R44, RZ ;  /* 0x0000002c42147225 */ /* 0x000fe200078e00ff */
[----:B------:R-:W-:Y:S02]  /*100e0*/  ISETP.GE.U32.AND P5, PT, R48, 0x7f000001, PT ;  /* 0x7f0000013000780c */ /* 0x000fe40003fa6070 */
[----:B------:R-:W-:-:S02]  /*100f0*/  @P2 IADD3 R58, PT, PT, R58, -0x7f000001, RZ ;  /* 0x80ffffff3a3a2810 */ /* 0x000fc40007ffe0ff */
[----:B------:R-:W-:Y:S01]  /*10100*/  @P0 IADD3 R55, PT, PT, R55, -0x7f000001, RZ ;  /* 0x80ffffff37370810 */ /* 0x000fe20007ffe0ff */
[----:B------:R-:W-:Y:S02]  /*10110*/  IMAD R51, R20, 0x7effffff, RZ ;  /* 0x7effffff14337824 */ /* 0x000fe400078e02ff */
[----:B------:R-:W-:Y:S02]  /*10120*/  IMAD.WIDE.U32 R22, R75, R37, RZ ;  /* 0x000000254b167225 */ /* 0x000fe400078e00ff */
[----:B------:R-:W-:Y:S02]  /*10130*/  @P4 IADD3 R25, PT, PT, R25, -0x7f000001, RZ ;  /* 0x80ffffff19194810 */ /* 0x000fe40007ffe0ff */
[----:B------:R-:W-:Y:S01]  /*10140*/  IADD3 R61, PT, PT, R55, R58, RZ ;  /* 0x0000003a373d7210 */ /* 0x000fe20007ffe0ff */
[----:B------:R-:W-:Y:S01]  /*10150*/  IMAD.HI.U32 R51, R51, 0x7f000001, R20 ;  /* 0x7f00000133337827 */ /* 0x000fe200078e0014 */
[----:B------:R-:W-:-:S03]  /*10160*/  ISETP.GE.U32.AND P4, PT, R54, 0x7f000001, PT ;  /* 0x7f0000013600780c */ /* 0x000fc60003f86070 */
[----:B------:R-:W-:Y:S02]  /*10170*/  IMAD R47, R22, 0x7effffff, RZ ;  /* 0x7effffff162f7824 */ /* 0x000fe400078e02ff */
[----:B------:R-:W-:Y:S01]  /*10180*/  IMAD.WIDE.U32 R20, R66, R39, RZ ;  /* 0x0000002742147225 */ /* 0x000fe200078e00ff */
[----:B------:R-:W-:Y:S01]  /*10190*/  @P5 IADD3 R48, PT, PT, R48, -0x7f000001, RZ ;  /* 0x80ffffff30305810 */ /* 0x000fe20007ffe0ff */
[----:B------:R-:W-:Y:S02]  /*101a0*/  ISETP.GE.U32.AND P0, PT, R61, 0x7f000001, PT ;  /* 0x7f0000013d00780c */ /* 0x000fe40003f06070 */
[----:B-1----:R-:W-:-:S04]  /*101b0*/  IMAD.HI.U32 R52, R47, 0x7f000001, R22 ;  /* 0x7f0000012f347827 */ /* 0x002fc800078e0016 */
[----:B------:R-:W-:Y:S02]  /*101c0*/  IMAD R53, R20, 0x7effffff, RZ ;  /* 0x7effffff14357824 */ /* 0x000fe400078e02ff */
[----:B------:R-:W-:Y:S01]  /*101d0*/  IMAD.WIDE.U32 R46, R66, R37, RZ ;  /* 0x00000025422e7225 */ /* 0x000fe200078e00ff */
[----:B------:R-:W-:-:S03]  /*101e0*/  IADD3 R25, PT, PT, R48, R25, RZ ;  /* 0x0000001930197210 */ /* 0x000fc60007ffe0ff */
[----:B------:R-:W-:-:S04]  /*101f0*/  IMAD.HI.U32 R53, R53, 0x7f000001, R20 ;  /* 0x7f00000135357827 */ /* 0x000fc800078e0014 */
[----:B------:R-:W-:Y:S02]  /*10200*/  IMAD R21, R46, 0x7effffff, RZ ;  /* 0x7effffff2e157824 */ /* 0x000fe400078e02ff */
[----:B------:R-:W-:Y:S01]  /*10210*/  IMAD.WIDE.U32 R66, R66, R40, RZ ;  /* 0x0000002842427225 */ /* 0x000fe200078e00ff */
[----:B------:R-:W-:Y:S01]  /*10220*/  @P4 IADD3 R54, PT, PT, R54, -0x7f000001, RZ ;  /* 0x80ffffff36364810 */ /* 0x000fe20007ffe0ff */
[----:B------:R-:W-:Y:S02]  /*10230*/  ISETP.GE.U32.AND P4, PT, R25, 0x7f000001, PT ;  /* 0x7f0000011900780c */ /* 0x000fe40003f86070 */
[----:B------:R-:W-:-:S04]  /*10240*/  IMAD.WIDE.U32 R22, R75, R44, RZ ;  /* 0x0000002c4b167225 */ /* 0x000fc800078e00ff */
[----:B------:R-:W-:-:S04]  /*10250*/  IMAD.HI.U32 R58, R21, 0x7f000001, R46 ;  /* 0x7f000001153a7827 */ /* 0x000fc800078e002e */
[----:B------:R-:W-:Y:S01]  /*10260*/  IMAD R21, R66, 0x7effffff, RZ ;  /* 0x7effffff42157824 */ /* 0x000fe200078e02ff */
[----:B------:R-:W-:Y:S01]  /*10270*/  @P0 IADD3 R61, PT, PT, R61, -0x7f000001, RZ ;  /* 0x80ffffff3d3d0810 */ /* 0x000fe20007ffe0ff */
[----:B------:R-:W-:Y:S02]  /*10280*/  IMAD R49, R22, 0x7effffff, RZ ;  /* 0x7effffff16317824 */ /* 0x000fe400078e02ff */
[----:B------:R-:W-:-:S04]  /*10290*/  IMAD.HI.U32 R66, R21, 0x7f000001, R66 ;  /* 0x7f00000115427827 */ /* 0x000fc800078e0042 */
[----:B------:R-:W-:-:S04]  /*102a0*/  IMAD.WIDE.U32 R20, R75, R39, RZ ;  /* 0x000000274b147225 */ /* 0x000fc800078e00ff */
[----:B------:R-:W-:-:S04]  /*102b0*/  IMAD.HI.U32 R60, R49, 0x7f000001, R22 ;  /* 0x7f000001313c7827 */ /* 0x000fc800078e0016 */
[----:B------:R-:W-:Y:S01]  /*102c0*/  IMAD.WIDE.U32 R22, R75, R40, RZ ;  /* 0x000000284b167225 */ /* 0x000fe200078e00ff */
[----:B------:R-:W-:-:S03]  /*102d0*/  ISETP.GE.U32.AND P3, PT, R45, 0x7f000001, PT ;  /* 0x7f0000012d00780c */ /* 0x000fc60003f66070 */
[----:B------:R-:W-:-:S04]  /*102e0*/  IMAD.WIDE.U32 R46, R61, R37, RZ ;  /* 0x000000253d2e7225 */ /* 0x000fc800078e00ff */
[----:B------:R-:W-:Y:S02]  /*102f0*/  IMAD R59, R20, 0x7effffff, RZ ;  /* 0x7effffff143b7824 */ /* 0x000fe400078e02ff */
[----:B------:R-:W-:Y:S01]  /*10300*/  IMAD.WIDE.U32 R48, R61, R44, RZ ;  /* 0x0000002c3d307225 */ /* 0x000fe200078e00ff */
[----:B------:R-:W-:-:S03]  /*10310*/  @P4 IADD3 R25, PT, PT, R25, -0x7f000001, RZ ;  /* 0x80ffffff19194810 */ /* 0x000fc60007ffe0ff */
[----:B------:R-:W-:Y:S02]  /*10320*/  IMAD R55, R22, 0x7effffff, RZ ;  /* 0x7effffff16377824 */ /* 0x000fe400078e02ff */
[----:B------:R-:W-:Y:S02]  /*10330*/  IMAD R57, R46, 0x7effffff, RZ ;  /* 0x7effffff2e397824 */ /* 0x000fe400078e02ff */
[----:B------:R-:W-:Y:S01]  /*10340*/  IMAD.HI.U32 R59, R59, 0x7f000001, R20 ;  /* 0x7f0000013b3b7827 */ /* 0x000fe200078e0014 */
[----:B------:R-:W-:-:S03]  /*10350*/  ISETP.GE.U32.AND P2, PT, R56, 0x7f000001, PT ;  /* 0x7f0000013800780c */ /* 0x000fc60003f46070 */
[----:B------:R-:W-:Y:S02]  /*10360*/  IMAD R21, R48, 0x7effffff, RZ ;  /* 0x7effffff30157824 */ /* 0x000fe400078e02ff */
[----:B------:R-:W-:Y:S01]  /*10370*/  IMAD.HI.U32 R62, R55, 0x7f000001, R22 ;  /* 0x7f000001373e7827 */ /* 0x000fe200078e0016 */
[----:B------:R-:W-:-:S03]  /*10380*/  ISETP.GE.U32.AND P1, PT, R26, 0x7f000001, PT ;  /* 0x7f0000011a00780c */ /* 0x000fc60003f26070 */
[----:B------:R-:W-:-:S04]  /*10390*/  IMAD.HI.U32 R55, R57, 0x7f000001, R46 ;  /* 0x7f00000139377827 */ /* 0x000fc800078e002e */
[----:B------:R-:W-:-:S04]  /*103a0*/  IMAD.HI.U32 R57, R21, 0x7f000001, R48 ;  /* 0x7f00000115397827 */ /* 0x000fc800078e0030 */
[----:B------:R-:W-:Y:S01]  /*103b0*/  IMAD.WIDE.U32 R48, R25, R39, RZ ;  /* 0x0000002719307225 */ /* 0x000fe200078e00ff */
[----:B------:R-:W-:-:S03]  /*103c0*/  @P3 IADD3 R45, PT, PT, R45, -0x7f000001, RZ ;  /* 0x80ffffff2d2d3810 */ /* 0x000fc60007ffe0ff */
[----:B------:R-:W-:Y:S01]  /*103d0*/  IMAD R69, R48, 0x7effffff, RZ ;  /* 0x7effffff30457824 */ /* 0x000fe200078e02ff */
[----:B------:R-:W-:-:S03]  /*103e0*/  @P2 IADD3 R56, PT, PT, R56, -0x7f000001, RZ ;  /* 0x80ffffff38382810 */ /* 0x000fc60007ffe0ff */
[----:B------:R-:W-:Y:S02]  /*103f0*/  IMAD.HI.U32 R49, R69, 0x7f000001, R48 ;  /* 0x7f00000145317827 */ /* 0x000fe400078e0030 */
[----:B------:R0:W2:Y:S01]  /*10400*/  LD.E R48, desc[UR10][R4.64+0xdc] ;  /* 0x0000dc0a04307980 */ /* 0x0000a2000c101900 */
[----:B------:R-:W-:Y:S01]  /*10410*/  ISETP.GE.U32.AND P2, PT, R45, 0x7f000001, PT ;  /* 0x7f0000012d00780c */ /* 0x000fe20003f46070 */
[----:B------:R-:W-:Y:S01]  /*10420*/  @P1 IADD3 R26, PT, PT, R26, -0x7f000001, RZ ;  /* 0x80ffffff1a1a1810 */ /* 0x000fe20007ffe0ff */
[----:B------:R-:W-:Y:S01]  /*10430*/  ISETP.GE.U32.AND P1, PT, R56, 0x7f000001, PT ;  /* 0x7f0000013800780c */ /* 0x000fe20003f26070 */
[----:B------:R-:W-:-:S03]  /*10440*/  ISETP.GE.U32.AND P3, PT, R54, 0x7f000001, PT ;  /* 0x7f0000013600780c */ /* 0x000fc60003f66070 */
[----:B------:R-:W-:-:S07]  /*10450*/  ISETP.GE.U32.AND P0, PT, R26, 0x7f000001, PT ;  /* 0x7f0000011a00780c */ /* 0x000fce0003f06070 */
[----:B------:R-:W-:Y:S02]  /*10460*/  @P2 IADD3 R45, PT, PT, R45, -0x7f000001, RZ ;  /* 0x80ffffff2d2d2810 */ /* 0x000fe40007ffe0ff */
[----:B------:R-:W-:-:S03]  /*10470*/  @P1 IADD3 R56, PT, PT, R56, -0x7f000001, RZ ;  /* 0x80ffffff38381810 */ /* 0x000fc60007ffe0ff */
[----:B------:R-:W-:Y:S01]  /*10480*/  ISETP.GE.U32.AND P1, PT, R45, 0x7f000001, PT ;  /* 0x7f0000012d00780c */ /* 0x000fe20003f26070 */
[----:B------:R-:W-:Y:S02]  /*10490*/  @P3 IADD3 R54, PT, PT, R54, -0x7f000001, RZ ;  /* 0x80ffffff36363810 */ /* 0x000fe40007ffe0ff */
[----:B------:R-:W-:Y:S01]  /*104a0*/  @P0 IADD3 R26, PT, PT, R26, -0x7f000001, RZ ;  /* 0x80ffffff1a1a0810 */ /* 0x000fe20007ffe0ff */
[----:B------:R-:W-:Y:S02]  /*104b0*/  ISETP.GE.U32.AND P0, PT, R56, 0x7f000001, PT ;  /* 0x7f0000013800780c */ /* 0x000fe40003f06070 */
[----:B------:R-:W-:Y:S02]  /*104c0*/  ISETP.GE.U32.AND P2, PT, R54, 0x7f000001, PT ;  /* 0x7f0000013600780c */ /* 0x000fe40003f46070 */
[----:B------:R-:W-:Y:S01]  /*104d0*/  ISETP.GE.U32.AND P3, PT, R26, 0x7f000001, PT ;  /* 0x7f0000011a00780c */ /* 0x000fe20003f66070 */
[----:B------:R-:W-:Y:S01]  /*104e0*/  ISETP.GE.U32.AND P4, PT, R62, 0x7f000001, PT ;  /* 0x7f0000013e00780c */ /* 0x000fe20003f86070 */
[----:B------:R-:W-:-:S03]  /*104f0*/  IMAD.WIDE.U32 R20, R61, R39, RZ ;  /* 0x000000273d147225 */ /* 0x000fc600078e00ff */
[----:B------:R-:W-:Y:S01]  /*10500*/  @P1 IADD3 R45, PT, PT, R45, -0x7f000001, RZ ;  /* 0x80ffffff2d2d1810 */ /* 0x000fe20007ffe0ff */
[----:B------:R-:W-:-:S03]  /*10510*/  IMAD.WIDE.U32 R22, R61, R40, RZ ;  /* 0x000000283d167225 */ /* 0x000fc600078e00ff */
[----:B------:R-:W-:Y:S01]  /*10520*/  @P0 IADD3 R56, PT, PT, R56, -0x7f000001, RZ ;  /* 0x80ffffff38380810 */ /* 0x000fe20007ffe0ff */
[----:B------:R-:W-:Y:S01]  /*10530*/  IMAD R61, R20, 0x7effffff, RZ ;  /* 0x7effffff143d7824 */ /* 0x000fe200078e02ff */
[----:B------:R-:W-:Y:S01]  /*10540*/  ISETP.GE.U32.AND P5, PT, R45, 0x7f000001, PT ;  /* 0x7f0000012d00780c */ /* 0x000fe20003fa6070 */
[----:B------:R-:W-:Y:S01]  /*10550*/  IMAD.WIDE.U32 R46, R25, R44, RZ ;  /* 0x0000002c192e7225 */ /* 0x000fe200078e00ff */
[----:B------:R-:W-:Y:S01]  /*10560*/  @P2 IADD3 R54, PT, PT, R54, -0x7f000001, RZ ;  /* 0x80ffffff36362810 */ /* 0x000fe20007ffe0ff */
[----:B------:R-:W-:Y:S01]  /*10570*/  ISETP.GE.U32.AND P2, PT, R56, 0x7f000001, PT ;  /* 0x7f0000013800780c */ /* 0x000fe20003f46070 */
[----:B------:R-:W-:Y:S01]  /*10580*/  ISETP.GE.U32.AND P6, PT, R27, 0x7f000001, PT ;  /* 0x7f0000011b00780c */ /* 0x000fe20003fc6070 */
[----:B------:R-:W-:Y:S01]  /*10590*/  IMAD.HI.U32 R64, R61, 0x7f000001, R20 ;  /* 0x7f0000013d407827 */ /* 0x000fe200078e0014 */
[----:B------:R-:W-:Y:S01]  /*105a0*/  @P3 IADD3 R26, PT, PT, R26, -0x7f000001, RZ ;  /* 0x80ffffff1a1a3810 */ /* 0x000fe20007ffe0ff */
[----:B------:R-:W-:Y:S02]  /*105b0*/  ISETP.GE.U32.AND P3, PT, R65, 0x7f000001, PT ;  /* 0x7f0000014100780c */ /* 0x000fe40003f66070 */
[----:B------:R-:W-:Y:S01]  /*105c0*/  IMAD R67, R46, 0x7effffff, RZ ;  /* 0x7effffff2e437824 */ /* 0x000fe200078e02ff */
[----:B------:R-:W-:Y:S01]  /*105d0*/  @P4 IADD3 R62, PT, PT, R62, -0x7f000001, RZ ;  /* 0x80ffffff3e3e4810 */ /* 0x000fe20007ffe0ff */
[----:B------:R-:W-:-:S02]  /*105e0*/  ISETP.GE.U32.AND P4, PT, R64, 0x7f000001, PT ;  /* 0x7f0000014000780c */ /* 0x000fc40003f86070 */
[----:B------:R-:W-:Y:S01]  /*105f0*/  IMAD.HI.U32 R46, R67, 0x7f000001, R46 ;  /* 0x7f000001432e7827 */ /* 0x000fe200078e002e */
[----:B------:R-:W-:Y:S01]  /*10600*/  ISETP.GE.U32.AND P1, PT, R26, 0x7f000001, PT ;  /* 0x7f0000011a00780c */ /* 0x000fe20003f26070 */
[----:B------:R-:W-:Y:S02]  /*10610*/  @P5 IADD3 R45, PT, PT, R45, -0x7f000001, RZ ;  /* 0x80ffffff2d2d5810 */ /* 0x000fe40007ffe0ff */
[----:B------:R-:W-:Y:S01]  /*10620*/  IMAD R63, R22, 0x7effffff, RZ ;  /* 0x7effffff163f7824 */ /* 0x000fe200078e02ff */
[----:B------:R-:W-:Y:S01]  /*10630*/  ISETP.GE.U32.AND P5, PT, R46, 0x7f000001, PT ;  /* 0x7f0000012e00780c */ /* 0x000fe20003fa6070 */
[----:B------:R-:W-:Y:S02]  /*10640*/  @P2 IADD3 R56, PT, PT, R56, -0x7f000001, RZ ;  /* 0x80ffffff38382810 */ /* 0x000fe40007ffe0ff */
[----:B------:R-:W-:Y:S01]  /*10650*/  IMAD.HI.U32 R63, R63, 0x7f000001, R22 ;  /* 0x7f0000013f3f7827 */ /* 0x000fe200078e0016 */
[----:B------:R-:W-:Y:S01]  /*10660*/  @P6 IADD3 R27, PT, PT, R27, -0x7f000001, RZ ;  /* 0x80ffffff1b1b6810 */ /* 0x000fe20007ffe0ff */
[----:B------:R-:W-:Y:S01]  /*10670*/  ISETP.GE.U32.AND P2, PT, R86, 0x7f000001, PT ;  /* 0x7f0000015600780c */ /* 0x000fe20003f46070 */
[----:B------:R-:W-:-:S02]  /*10680*/  @P3 IADD3 R65, PT, PT, R65, -0x7f000001, RZ ;  /* 0x80ffffff41413810 */ /* 0x000fc40007ffe0ff */
[----:B------:R-:W-:Y:S01]  /*10690*/  @P4 IADD3 R64, PT, PT, R64, -0x7f000001, RZ ;  /* 0x80ffffff40404810 */ /* 0x000fe20007ffe0ff */
[----:B------:R-:W-:Y:S01]  /*106a0*/  ISETP.GE.U32.AND P3, PT, R63, 0x7f000001, PT ;  /* 0x7f0000013f00780c */ /* 0x000fe20003f66070 */
[----:B------:R-:W-:Y:S01]  /*106b0*/  ISETP.GE.U32.AND P4, PT, R27, 0x7f000001, PT ;  /* 0x7f0000011b00780c */ /* 0x000fe20003f86070 */
[----:B------:R-:W-:Y:S01]  /*106c0*/  @P1 IADD3 R26, PT, PT, R26, -0x7f000001, RZ ;  /* 0x80ffffff1a1a1810 */ /* 0x000fe20007ffe0ff */
[----:B------:R-:W-:Y:S01]  /*106d0*/  IMAD.WIDE.U32 R20, R25, R37, RZ ;  /* 0x0000002519147225 */ /* 0x000fe200078e00ff */
[----:B------:R-:W-:Y:S01]  /*106e0*/  ISETP.GE.U32.AND P1, PT, R24, 0x7f000001, PT ;  /* 0x7f0000011800780c */ /* 0x000fe20003f26070 */
[----:B------:R-:W-:Y:S02]  /*106f0*/  @P5 IADD3 R46, PT, PT, R46, -0x7f000001, RZ ;  /* 0x80ffffff2e2e5810 */ /* 0x000fe40007ffe0ff */
[----:B0-----:R-:W-:Y:S01]  /*10700*/  IMAD.WIDE.U32 R4, R62, 0x5fffffa, RZ ;  /* 0x05fffffa3e047825 */ /* 0x001fe200078e00ff */
[----:B------:R-:W-:-:S03]  /*10710*/  ISETP.GE.U32.AND P5, PT, R49, 0x7f000001, PT ;  /* 0x7f0000013100780c */ /* 0x000fc60003fa6070 */
[----:B------:R-:W-:Y:S01]  /*10720*/  IMAD.WIDE.U32 R22, R25, R40, RZ ;  /* 0x0000002819167225 */ /* 0x000fe200078e00ff */
[----:B------:R-:W-:-:S03]  /*10730*/  ISETP.GE.U32.AND P0, PT, R54, 0x7f000001, PT ;  /* 0x7f0000013600780c */ /* 0x000fc60003f06070 */
[----:B------:R-:W-:Y:S02]  /*10740*/  IMAD R25, R62, 0x6, RZ ;  /* 0x000000063e197824 */ /* 0x000fe400078e02ff */
[----:B------:R-:W-:Y:S01]  /*10750*/  IMAD R61, R20, 0x7effffff, RZ ;  /* 0x7effffff143d7824 */ /* 0x000fe200078e02ff */
[----:B------:R-:W-:Y:S01]  /*10760*/  @P2 IADD3 R86, PT, PT, R86, -0x7f000001, RZ ;  /* 0x80ffffff56562810 */ /* 0x000fe20007ffe0ff */
[----:B------:R-:W-:Y:S01]  /*10770*/  IMAD.HI.U32 R25, R25, 0x7f000001, R4 ;  /* 0x7f00000119197827 */ /* 0x000fe200078e0004 */
[----:B------:R-:W-:Y:S01]  /*10780*/  ISETP.GE.U32.AND P6, PT, R51, 0x7f000001, PT ;  /* 0x7f0000013300780c */ /* 0x000fe20003fc6070 */
[----:B------:R-:W-:Y:S02]  /*10790*/  ISETP.GE.U32.AND P2, PT, R53, 0x7f000001, PT ;  /* 0x7f0000013500780c */ /* 0x000fe40003f46070 */
[----:B------:R-:W-:Y:S01]  /*107a0*/  IMAD.WIDE.U32 R4, R64, 0x5fffffa, RZ ;  /* 0x05fffffa40047825 */ /* 0x000fe200078e00ff */
[----:B------:R-:W-:-:S03]  /*107b0*/  @P3 IADD3 R63, PT, PT, R63, -0x7f000001, RZ ;  /* 0x80ffffff3f3f3810 */ /* 0x000fc60007ffe0ff */
[----:B------:R-:W-:Y:S01]  /*107c0*/  IMAD.HI.U32 R61, R61, 0x7f000001, R20 ;  /* 0x7f0000013d3d7827 */ /* 0x000fe200078e0014 */
[----:B------:R-:W-:-:S03]  /*107d0*/  @P4 IADD3 R27, PT, PT, R27, -0x7f000001, RZ ;  /* 0x80ffffff1b1b4810 */ /* 0x000fc60007ffe0ff */
[----:B------:R-:W-:Y:S01]  /*107e0*/  IMAD R21, R64, 0x6, RZ ;  /* 0x0000000640157824 */ /* 0x000fe200078e02ff */
[----:B------:R-:W-:Y:S01]  /*107f0*/  ISETP.GE.U32.AND P4, PT, R66, 0x7f000001, PT ;  /* 0x7f0000014200780c */ /* 0x000fe20003f86070 */
[----:B------:R-:W-:Y:S01]  /*10800*/  IMAD R47, R22, 0x7effffff, RZ ;  /* 0x7effffff162f7824 */ /* 0x000fe200078e02ff */
[----:B------:R-:W-:Y:S01]  /*10810*/  @P1 IADD3 R24, PT, PT, R24, -0x7f000001, RZ ;  /* 0x80ffffff18181810 */ /* 0x000fe20007ffe0ff */
[----:B------:R-:W-:Y:S01]  /*10820*/  IMAD.HI.U32 R64, R21, 0x7f000001, R4 ;  /* 0x7f00000115407827 */ /* 0x000fe200078e0004 */
[----:B------:R-:W-:Y:S01]  /*10830*/  ISETP.GE.U32.AND P1, PT, R52, 0x7f000001, PT ;  /* 0x7f0000013400780c */ /* 0x000fe20003f26070 */
[----:B------:R-:W-:Y:S02]  /*10840*/  @P5 IADD3 R49, PT, PT, R49, -0x7f000001, RZ ;  /* 0x80ffffff31315810 */ /* 0x000fe40007ffe0ff */
[----:B------:R-:W-:Y:S01]  /*10850*/  IMAD.WIDE.U32 R4, R63, 0x5fffffa, RZ ;  /* 0x05fffffa3f047825 */ /* 0x000fe200078e00ff */
[----:B------:R-:W-:-:S03]  /*10860*/  @P0 IADD3 R54, PT, PT, R54, -0x7f000001, RZ ;  /* 0x80ffffff36360810 */ /* 0x000fc60007ffe0ff */
[----:B------:R-:W-:-:S04]  /*10870*/  IMAD.HI.U32 R62, R47, 0x7f000001, R22 ;  /* 0x7f0000012f3e7827 */ /* 0x000fc800078e0016 */
[----:B------:R-:W-:Y:S01]  /*10880*/  IMAD.WIDE.U32 R20, R46, 0x5fffffa, RZ ;  /* 0x05fffffa2e147825 */ /* 0x000fe200078e00ff */
[----:B------:R-:W-:Y:S01]  /*10890*/  ISETP.GE.U32.AND P0, PT, R65, 0x7f000001, PT ;  /* 0x7f0000014100780c */ /* 0x000fe20003f06070 */
[----:B------:R-:W-:Y:S02]  /*108a0*/  @P6 IADD3 R51, PT, PT, R51, -0x7f000001, RZ ;  /* 0x80ffffff33336810 */ /* 0x000fe40007ffe0ff */
[----:B------:R-:W-:Y:S01]  /*108b0*/  @P2 IADD3 R53, PT, PT, R53, -0x7f000001, RZ ;  /* 0x80ffffff35352810 */ /* 0x000fe20007ffe0ff */
[----:B------:R-:W-:Y:S01]  /*108c0*/  IMAD R23, R63, 0x6, RZ ;  /* 0x000000063f177824 */ /* 0x000fe200078e02ff */
[----:B------:R-:W-:Y:S01]  /*108d0*/  @P4 IADD3 R66, PT, PT, R66, -0x7f000001, RZ ;  /* 0x80ffffff42424810 */ /* 0x000fe20007ffe0ff */
[----:B------:R-:W-:Y:S01]  /*108e0*/  IMAD R47, R46, 0x6, RZ ;  /* 0x000000062e2f7824 */ /* 0x000fe200078e02ff */
[----:B------:R-:W-:Y:S01]  /*108f0*/  ISETP.GE.U32.AND P3, PT, R60, 0x7f000001, PT ;  /* 0x7f0000013c00780c */ /* 0x000fe20003f66070 */
[----:B------:R-:W-:Y:S01]  /*10900*/  IMAD.HI.U32 R68, R23, 0x7f000001, R4 ;  /* 0x7f00000117447827 */ /* 0x000fe200078e0004 */
[----:B------:R-:W-:Y:S01]  /*10910*/  @P1 IADD3 R52, PT, PT, R52, -0x7f000001, RZ ;  /* 0x80ffffff34341810 */ /* 0x000fe20007ffe0ff */
[----:B------:R-:W4:Y:S02]  /*10920*/  LDL R22, [R1+0x118] ;  /* 0x0001180001167983 */ /* 0x000f240000100800 */
[----:B------:R-:W-:-:S04]  /*10930*/  IMAD.HI.U32 R70, R47, 0x7f000001, R20 ;  /* 0x7f0000012f467827 */ /* 0x000fc800078e0014 */
[----:B------:R-:W-:Y:S01]  /*10940*/  IMAD.WIDE.U32 R4, R49, 0x5fffffa, RZ ;  /* 0x05fffffa31047825 */ /* 0x000fe200078e00ff */
[----:B------:R-:W-:Y:S01]  /*10950*/  ISETP.GE.U32.AND P6, PT, R51, 0x7f000001, PT ;  /* 0x7f0000013300780c */ /* 0x000fe20003fc6070 */
[----:B------:R-:W-:Y:S01]  /*10960*/  ISETP.GE.U32.AND P2, PT, R53, 0x7f000001, PT ;  /* 0x7f0000013500780c */ /* 0x000fe20003f46070 */
[----:B------:R-:W-:Y:S01]  /*10970*/  ISETP.GE.U32.AND P1, PT, R56, 0x7f000001, PT ;  /* 0x7f0000013800780c */ /* 0x000fe20003f26070 */
[----:B------:R-:W-:Y:S01]  /*10980*/  IMAD R21, R49, 0x6, RZ ;  /* 0x0000000631157824 */ /* 0x000fe200078e02ff */
[----:B------:R-:W4:Y:S03]  /*10990*/  LDL R20, [R1+0x11c] ;  /* 0x00011c0001147983 */ /* 0x000f260000100800 */
[----:B------:R-:W-:Y:S01]  /*109a0*/  IMAD.HI.U32 R72, R21, 0x7f000001, R4 ;  /* 0x7f00000115487827 */ /* 0x000fe200078e0004 */
[----:B------:R-:W4:Y:S01]  /*109b0*/  LDL R49, [R1+0x110] ;  /* 0x0001100001317983 */ /* 0x000f220000100800 */
[----:B------:R-:W-:-:S03]  /*109c0*/  ISETP.GE.U32.AND P4, PT, R66, 0x7f000001, PT ;  /* 0x7f0000014200780c */ /* 0x000fc60003f86070 */
[----:B------:R-:W4:Y:S01]  /*109d0*/  LDL R21, [R1+0x114] ;  /* 0x0001140001157983 */ /* 0x000f220000100800 */
[----:B------:R-:W-:Y:S01]  /*109e0*/  @P0 IADD3 R65, PT, PT, R65, -0x7f000001, RZ ;  /* 0x80ffffff41410810 */ /* 0x000fe20007ffe0ff */
[----:B------:R-:W-:Y:S01]  /*109f0*/  ISETP.GE.U32.AND P0, PT, R59, 0x7f000001, PT ;  /* 0x7f0000013b00780c */ /* 0x000fe20003f06070 */
[----:B------:R-:W-:Y:S02]  /*10a00*/  @P3 IADD3 R60, PT, PT, R60, -0x7f000001, RZ ;  /* 0x80ffffff3c3c3810 */ /* 0x000fe40007ffe0ff */
[----:B------:R-:W-:Y:S02]  /*10a10*/  @P6 IADD3 R51, PT, PT, R51, -0x7f000001, RZ ;  /* 0x80ffffff33336810 */ /* 0x000fe40007ffe0ff */
[----:B------:R-:W-:Y:S01]  /*10a20*/  @P2 IADD3 R53, PT, PT, R53, -0x7f000001, RZ ;  /* 0x80ffffff35352810 */ /* 0x000fe20007ffe0ff */
[----:B------:R-:W-:Y:S01]  /*10a30*/  ISETP.GE.U32.AND P3, PT, R45, 0x7f000001, PT ;  /* 0x7f0000012d00780c */ /* 0x000fe20003f66070 */
[----:B------:R-:W-:Y:S01]  /*10a40*/  ISETP.GE.U32.AND P6, PT, R58, 0x7f000001, PT ;  /* 0x7f0000013a00780c */ /* 0x000fe20003fc6070 */
[----:B------:R-:W-:Y:S01]  /*10a50*/  ISETP.GE.U32.AND P2, PT, R86, 0x7f000001, PT ;  /* 0x7f0000015600780c */ /* 0x000fe20003f46070 */
[----:B------:R-:W-:Y:S01]  /*10a60*/  @P1 IADD3 R56, PT, PT, R56, -0x7f000001, RZ ;  /* 0x80ffffff38381810 */ /* 0x000fe20007ffe0ff */
[----:B------:R-:W-:Y:S01]  /*10a70*/  ISETP.GE.U32.AND P1, PT, R65, 0x7f000001, PT ;  /* 0x7f0000014100780c */ /* 0x000fe20003f26070 */
[----:B------:R-:W-:Y:S01]  /*10a80*/  @P4 IADD3 R66, PT, PT, R66, -0x7f000001, RZ ;  /* 0x80ffffff42424810 */ /* 0x000fe20007ffe0ff */
[----:B------:R-:W-:Y:S01]  /*10a90*/  ISETP.GE.U32.AND P4, PT, R24, 0x7f000001, PT ;  /* 0x7f0000011800780c */ /* 0x000fe20003f86070 */
[----:B------:R-:W-:Y:S01]  /*10aa0*/  ISETP.GE.U32.AND P5, PT, R54, 0x7f000001, PT ;  /* 0x7f0000013600780c */ /* 0x000fe20003fa6070 */
[----:B------:R-:W4:Y:S01]  /*10ab0*/  LDL.64 R4, [R1+0x100] ;  /* 0x0001000001047983 */ /* 0x000f220000100a00 */
[----:B------:R-:W-:Y:S01]  /*10ac0*/  @P0 IADD3 R59, PT, PT, R59, -0x7f000001, RZ ;  /* 0x80ffffff3b3b0810 */ /* 0x000fe20007ffe0ff */
[----:B------:R-:W-:Y:S01]  /*10ad0*/  ISETP.GE.U32.AND P0, PT, R27, 0x7f000001, PT ;  /* 0x7f0000011b00780c */ /* 0x000fe20003f06070 */
[----:B------:R-:W-:-:S02]  /*10ae0*/  IADD3 R56, PT, PT, R11, R56, RZ ;  /* 0x000000380b387210 */ /* 0x000fc40007ffe0ff */
[----:B------:R-:W-:Y:S02]  /*10af0*/  @P3 IADD3 R45, PT, PT, R45, -0x7f000001, RZ ;  /* 0x80ffffff2d2d3810 */ /* 0x000fe40007ffe0ff */
[----:B------:R-:W-:Y:S02]  /*10b00*/  @P6 IADD3 R58, PT, PT, R58, -0x7f000001, RZ ;  /* 0x80ffffff3a3a6810 */ /* 0x000fe40007ffe0ff */
[----:B------:R-:W-:Y:S02]  /*10b10*/  @P2 IADD3 R86, PT, PT, R86, -0x7f000001, RZ ;  /* 0x80ffffff56562810 */ /* 0x000fe40007ffe0ff */
[----:B------:R-:W-:Y:S01]  /*10b20*/  @P1 IADD3 R65, PT, PT, R65, -0x7f000001, RZ ;  /* 0x80ffffff41411810 */ /* 0x000fe20007ffe0ff */
[----:B------:R-:W-:Y:S01]  /*10b30*/  ISETP.GE.U32.AND P1, PT, R56, 0x7f000001, PT ;  /* 0x7f0000013800780c */ /* 0x000fe20003f26070 */
[----:B------:R-:W-:Y:S01]  /*10b40*/  @P4 IADD3 R24, PT, PT, R24, -0x7f000001, RZ ;  /* 0x80ffffff18184810 */ /* 0x000fe20007ffe0ff */
        /* <DEDUP_REMOVED lines=8> */
[----:B------:R-:W-:Y:S01]  /*10bd0*/  ISETP.GE.U32.AND P2, PT, R45, 0x7f000001, PT ;  /* 0x7f0000012d00780c */ /* 0x000fe20003f46070 */
[----:B------:R-:W-:Y:S02]  /*10be0*/  IADD3 R60, PT, PT, R53, R60, RZ ;  /* 0x0000003c353c7210 */ /* 0x000fe40007ffe0ff */
[----:B------:R-:W-:Y:S01]  /*10bf0*/  @P1 IADD3 R56, PT, PT, R56, -0x7f000001, RZ ;  /* 0x80ffffff38381810 */ /* 0x000fe20007ffe0ff */
[----:B------:R-:W-:Y:S01]  /*10c00*/  ISETP.GE.U32.AND P1, PT, R55, 0x7f000001, PT ;  /* 0x7f0000013700780c */ /* 0x000fe20003f26070 */
[----:B------:R-:W-:Y:S01]  /*10c10*/  @P3 IADD3 R58, PT, PT, R58, -0x7f000001, RZ ;  /* 0x80ffffff3a3a3810 */ /* 0x000fe20007ffe0ff */
[----:B------:R-:W-:Y:S01]  /*10c20*/  ISETP.GE.U32.AND P3, PT, R27, 0x7f000001, PT ;  /* 0x7f0000011b00780c */ /* 0x000fe20003f66070 */
[----:B------:R-:W-:-:S03]  /*10c30*/  @P6 IADD3 R86, PT, PT, R86, -0x7f000001, RZ ;  /* 0x80ffffff56566810 */ /* 0x000fc60007ffe0ff */
        /* <DEDUP_REMOVED lines=8> */
[----:B------:R-:W-:-:S02]  /*10cc0*/  @P1 IADD3 R55, PT, PT, R55, -0x7f000001, RZ ;  /* 0x80ffffff37371810 */ /* 0x000fc40007ffe0ff */
[----:B------:R-:W-:Y:S02]  /*10cd0*/  IADD3 R66, PT, PT, R66, R59, RZ ;  /* 0x0000003b42427210 */ /* 0x000fe40007ffe0ff */
[----:B------:R-:W-:Y:S01]  /*10ce0*/  IADD3 R25, PT, PT, R58, R25, RZ ;  /* 0x000000193a197210 */ /* 0x000fe20007ffe0ff */
[----:B------:R-:W-:Y:S01]  /*10cf0*/  ISETP.GE.U32.AND P1, PT, R64, 0x7f000001, PT ;  /* 0x7f0000014000780c */ /* 0x000fe20003f26070 */
[----:B------:R-:W-:Y:S01]  /*10d00*/  IADD3 R51, PT, PT, R51, R52, RZ ;  /* 0x0000003433337210 */ /* 0x000fe20007ffe0ff */
[----:B------:R-:W-:Y:S01]  /*10d10*/  ISETP.GE.U32.AND P6, PT, R24, 0x7f000001, PT ;  /* 0x7f0000011800780c */ /* 0x000fe20003fc6070 */
[----:B------:R-:W-:Y:S01]  /*10d20*/  @P3 IADD3 R27, PT, PT, R27, -0x7f000001, RZ ;  /* 0x80ffffff1b1b3810 */ /* 0x000fe20007ffe0ff */
[----:B------:R-:W-:Y:S01]  /*10d30*/  ISETP.GE.U32.AND P3, PT, R62, 0x7f000001, PT ;  /* 0x7f0000013e00780c */ /* 0x000fe20003f66070 */
[----:B------:R-:W-:Y:S02]  /*10d40*/  @P5 IADD3 R65, PT, PT, R65, -0x7f000001, RZ ;  /* 0x80ffffff41415810 */ /* 0x000fe40007ffe0ff */
[----:B------:R-:W-:Y:S01]  /*10d50*/  @P0 IADD3 R60, PT, PT, R60, -0x7f000001, RZ ;  /* 0x80ffffff3c3c0810 */ /* 0x000fe20007ffe0ff */
[----:B------:R-:W-:Y:S01]  /*10d60*/  ISETP.GE.U32.AND P5, PT, R66, 0x7f000001, PT ;  /* 0x7f0000014200780c */ /* 0x000fe20003fa6070 */
[----:B------:R-:W-:Y:S01]  /*10d70*/  @P4 IADD3 R86, PT, PT, R86, -0x7f000001, RZ ;  /* 0x80ffffff56564810 */ /* 0x000fe20007ffe0ff */
[----:B------:R-:W-:Y:S01]  /*10d80*/  ISETP.GE.U32.AND P0, PT, R25, 0x7f000001, PT ;  /* 0x7f0000011900780c */ /* 0x000fe20003f06070 */
[----:B------:R-:W-:Y:S01]  /*10d90*/  ISETP.GE.U32.AND P4, PT, R51, 0x7f000001, PT ;  /* 0x7f0000013300780c */ /* 0x000fe20003f86070 */
[----:B------:R-:W-:Y:S01]  /*10da0*/  @P2 IADD3 R57, PT, PT, R57, -0x7f000001, RZ ;  /* 0x80ffffff39392810 */ /* 0x000fe20007ffe0ff */
[----:B------:R-:W-:Y:S01]  /*10db0*/  ISETP.GE.U32.AND P2, PT, R68, 0x7f000001, PT ;  /* 0x7f0000014400780c */ /* 0x000fe20003f46070 */
[----:B------:R-:W-:-:S02]  /*10dc0*/  IADD3 R26, PT, PT, R9, R26, RZ ;  /* 0x0000001a091a7210 */ /* 0x000fc40007ffe0ff */
[----:B------:R-:W-:Y:S02]  /*10dd0*/  @P1 IADD3 R64, PT, PT, R64, -0x7f000001, RZ ;  /* 0x80ffffff40401810 */ /* 0x000fe40007ffe0ff */
[----:B------:R-:W-:Y:S02]  /*10de0*/  IADD3 R23, PT, PT, R17, R54, RZ ;  /* 0x0000003611177210 */ /* 0x000fe40007ffe0ff */
[----:B------:R-:W-:Y:S01]  /*10df0*/  @P6 IADD3 R24, PT, PT, R24, -0x7f000001, RZ ;  /* 0x80ffffff18186810 */ /* 0x000fe20007ffe0ff */
[----:B------:R-:W-:Y:S01]  /*10e00*/  ISETP.GE.U32.AND P1, PT, R65, 0x7f000001, PT ;  /* 0x7f0000014100780c */ /* 0x000fe20003f26070 */
[----:B------:R-:W-:Y:S01]  /*10e10*/  @P3 IADD3 R62, PT, PT, R62, -0x7f000001, RZ ;  /* 0x80ffffff3e3e3810 */ /* 0x000fe20007ffe0ff */
[----:B------:R-:W-:Y:S01]  /*10e20*/  ISETP.GE.U32.AND P3, PT, R26, 0x7f000001, PT ;  /* 0x7f0000011a00780c */ /* 0x000fe20003f66070 */
[----:B------:R-:W-:Y:S01]  /*10e30*/  @P5 IADD3 R66, PT, PT, R66, -0x7f000001, RZ ;  /* 0x80ffffff42425810 */ /* 0x000fe20007ffe0ff */
[----:B------:R-:W-:Y:S01]  /*10e40*/  ISETP.GE.U32.AND P6, PT, R23, 0x7f000001, PT ;  /* 0x7f0000011700780c */ /* 0x000fe20003fc6070 */
[----:B------:R-:W-:-:S02]  /*10e50*/  @P0 IADD3 R25, PT, PT, R25, -0x7f000001, RZ ;  /* 0x80ffffff19190810 */ /* 0x000fc40007ffe0ff */
[----:B------:R-:W-:Y:S01]  /*10e60*/  @P4 IADD3 R51, PT, PT, R51, -0x7f000001, RZ ;  /* 0x80ffffff33334810 */ /* 0x000fe20007ffe0ff */
[----:B------:R-:W-:Y:S01]  /*10e70*/  ISETP.GE.U32.AND P5, PT, R27, 0x7f000001, PT ;  /* 0x7f0000011b00780c */ /* 0x000fe20003fa6070 */
[----:B------:R-:W-:Y:S01]  /*10e80*/  ISETP.GE.U32.AND P0, PT, R24, 0x7f000001, PT ;  /* 0x7f0000011800780c */ /* 0x000fe20003f06070 */
[----:B------:R-:W-:Y:S01]  /*10e90*/  ISETP.GE.U32.AND P4, PT, R86, 0x7f000001, PT ;  /* 0x7f0000015600780c */ /* 0x000fe20003f86070 */
[----:B------:R-:W-:Y:S01]  /*10ea0*/  @P2 IADD3 R68, PT, PT, R68, -0x7f000001, RZ ;  /* 0x80ffffff44442810 */ /* 0x000fe20007ffe0ff */
[----:B------:R-:W-:Y:S01]  /*10eb0*/  IMAD.WIDE.U32 R46, R62, 0x5fffffa, RZ ;  /* 0x05fffffa3e2e7825 */ /* 0x000fe200078e00ff */
[----:B------:R-:W-:Y:S02]  /*10ec0*/  IADD3 R66, PT, PT, R66, R57, RZ ;  /* 0x0000003942427210 */ /* 0x000fe40007ffe0ff */
[----:B------:R-:W-:Y:S01]  /*10ed0*/  @P1 IADD3 R65, PT, PT, R65, -0x7f000001, RZ ;  /* 0x80ffffff41411810 */ /* 0x000fe20007ffe0ff */
[----:B------:R-:W-:Y:S01]  /*10ee0*/  IMAD R53, R62, 0x6, RZ ;  /* 0x000000063e357824 */ /* 0x000fe200078e02ff */
[----:B------:R-:W-:Y:S01]  /*10ef0*/  IADD3 R51, PT, PT, R51, R68, RZ ;  /* 0x0000004433337210 */ /* 0x000fe20007ffe0ff */
[----:B------:R-:W-:Y:S01]  /*10f00*/  ISETP.GE.U32.AND P1, PT, R72, 0x7f000001, PT ;  /* 0x7f0000014800780c */ /* 0x000fe20003f26070 */
[----:B------:R-:W-:Y:S01]  /*10f10*/  IADD3 R55, PT, PT, R60, R55, RZ ;  /* 0x000000373c377210 */ /* 0x000fe20007ffe0ff */
[----:B------:R-:W-:Y:S01]  /*10f20*/  IMAD.HI.U32 R46, R53, 0x7f000001, R46 ;  /* 0x7f000001352e7827 */ /* 0x000fe200078e002e */
[----:B------:R-:W-:Y:S01]  /*10f30*/  ISETP.GE.U32.AND P2, PT, R70, 0x7f000001, PT ;  /* 0x7f0000014600780c */ /* 0x000fe20003f46070 */
[----:B------:R-:W-:Y:S01]  /*10f40*/  @P3 IADD3 R26, PT, PT, R26, -0x7f000001, RZ ;  /* 0x80ffffff1a1a3810 */ /* 0x000fe20007ffe0ff */
[----:B------:R-:W-:Y:S01]  /*10f50*/  ISETP.GE.U32.AND P3, PT, R51, 0x7f000001, PT ;  /* 0x7f0000013300780c */ /* 0x000fe20003f66070 */
[----:B------:R-:W-:-:S02]  /*10f60*/  @P6 IADD3 R23, PT, PT, R23, -0x7f000001, RZ ;  /* 0x80ffffff17176810 */ /* 0x000fc40007ffe0ff */
[----:B------:R-:W-:Y:S02]  /*10f70*/  @P5 IADD3 R27, PT, PT, R27, -0x7f000001, RZ ;  /* 0x80ffffff1b1b5810 */ /* 0x000fe40007ffe0ff */
[----:B------:R-:W-:Y:S02]  /*10f80*/  @P0 IADD3 R24, PT, PT, R24, -0x7f000001, RZ ;  /* 0x80ffffff18180810 */ /* 0x000fe40007ffe0ff */
[----:B------:R-:W-:Y:S01]  /*10f90*/  @P4 IADD3 R86, PT, PT, R86, -0x7f000001, RZ ;  /* 0x80ffffff56564810 */ /* 0x000fe20007ffe0ff */
[----:B------:R-:W-:Y:S01]  /*10fa0*/  ISETP.GE.U32.AND P0, PT, R61, 0x7f000001, PT ;  /* 0x7f0000013d00780c */ /* 0x000fe20003f06070 */
[----:B------:R-:W-:Y:S01]  /*10fb0*/  ISETP.GE.U32.AND P6, PT, R66, 0x7f000001, PT ;  /* 0x7f0000014200780c */ /* 0x000fe20003fc6070 */
[----:B------:R-:W-:Y:S01]  /*10fc0*/  ISETP.GE.U32.AND P4, PT, R46, 0x7f000001, PT ;  /* 0x7f0000012e00780c */ /* 0x000fe20003f86070 */
[----:B------:R-:W-:Y:S01]  /*10fd0*/  ISETP.GE.U32.AND P5, PT, R55, 0x7f000001, PT ;  /* 0x7f0000013700780c */ /* 0x000fe20003fa6070 */
[----:B------:R-:W-:Y:S02]  /*10fe0*/  IADD3 R27, PT, PT, R56, R27, RZ ;  /* 0x0000001b381b7210 */ /* 0x000fe40007ffe0ff */
[----:B------:R-:W-:-:S02]  /*10ff0*/  IADD3 R25, PT, PT, R25, R64, RZ ;  /* 0x0000004019197210 */ /* 0x000fc40007ffe0ff */
[----:B------:R-:W-:Y:S02]  /*11000*/  @P1 IADD3 R72, PT, PT, R72, -0x7f000001, RZ ;  /* 0x80ffffff48481810 */ /* 0x000fe40007ffe0ff */
[----:B------:R-:W-:Y:S02]  /*11010*/  @P2 IADD3 R70, PT, PT, R70, -0x7f000001, RZ ;  /* 0x80ffffff46462810 */ /* 0x000fe40007ffe0ff */
[----:B------:R-:W-:Y:S01]  /*11020*/  @P3 IADD3 R51, PT, PT, R51, -0x7f000001, RZ ;  /* 0x80ffffff33333810 */ /* 0x000fe20007ffe0ff */
[----:B------:R-:W-:Y:S01]  /*11030*/  ISETP.GE.U32.AND P1, PT, R27, 0x7f000001, PT ;  /* 0x7f0000011b00780c */ /* 0x000fe20003f26070 */
[----:B------:R-:W-:Y:S01]  /*11040*/  ISETP.GE.U32.AND P2, PT, R25, 0x7f000001, PT ;  /* 0x7f0000011900780c */ /* 0x000fe20003f46070 */
[----:B------:R-:W-:Y:S02]  /*11050*/  @P0 IADD3 R61, PT, PT, R61, -0x7f000001, RZ ;  /* 0x80ffffff3d3d0810 */ /* 0x000fe40007ffe0ff */
[----:B------:R-:W-:Y:S02]  /*11060*/  @P6 IADD3 R66, PT, PT, R66, -0x7f000001, RZ ;  /* 0x80ffffff42426810 */ /* 0x000fe40007ffe0ff */
[----:B------:R-:W-:-:S02]  /*11070*/  @P4 IADD3 R46, PT, PT, R46, -0x7f000001, RZ ;  /* 0x80ffffff2e2e4810 */ /* 0x000fc40007ffe0ff */
[----:B------:R-:W-:Y:S02]  /*11080*/  @P5 IADD3 R55, PT, PT, R55, -0x7f000001, RZ ;  /* 0x80ffffff37375810 */ /* 0x000fe40007ffe0ff */
[----:B------:R-:W-:Y:S02]  /*11090*/  IADD3 R54, PT, PT, R51, R72, RZ ;  /* 0x0000004833367210 */ /* 0x000fe40007ffe0ff */
[----:B------:R-:W-:Y:S02]  /*110a0*/  IADD3 R24, PT, PT, R23, R24, RZ ;  /* 0x0000001817187210 */ /* 0x000fe40007ffe0ff */
[----:B------:R-:W-:Y:S02]  /*110b0*/  IADD3 R61, PT, PT, R66, R61, RZ ;  /* 0x0000003d423d7210 */ /* 0x000fe40007ffe0ff */
[----:B------:R-:W-:Y:S01]  /*110c0*/  IADD3 R46, PT, PT, R55, R46, RZ ;  /* 0x0000002e372e7210 */ /* 0x000fe20007ffe0ff */
[----:B------:R-:W-:Y:S01]  /*110d0*/  ISETP.GE.U32.AND P0, PT, R54, 0x7f000001, PT ;  /* 0x7f0000013600780c */ /* 0x000fe20003f06070 */
[----:B------:R-:W-:-:S02]  /*110e0*/  IADD3 R23, PT, PT, R26, R65, RZ ;  /* 0x000000411a177210 */ /* 0x000fc40007ffe0ff */
[----:B------:R-:W-:Y:S02]  /*110f0*/  @P1 IADD3 R27, PT, PT, R27, -0x7f000001, RZ ;  /* 0x80ffffff1b1b1810 */ /* 0x000fe40007ffe0ff */
[----:B------:R-:W-:Y:S01]  /*11100*/  @P2 IADD3 R25, PT, PT, R25, -0x7f000001, RZ ;  /* 0x80ffffff19192810 */ /* 0x000fe20007ffe0ff */
[----:B------:R-:W-:Y:S01]  /*11110*/  ISETP.GE.U32.AND P4, PT, R24, 0x7f000001, PT ;  /* 0x7f0000011800780c */ /* 0x000fe20003f86070 */
[----:B------:R-:W-:Y:S01]  /*11120*/  ISETP.GE.U32.AND P1, PT, R61, 0x7f000001, PT ;  /* 0x7f0000013d00780c */ /* 0x000fe20003f26070 */
[----:B------:R-:W-:Y:S01]  /*11130*/  ISETP.GE.U32.AND P2, PT, R46, 0x7f000001, PT ;  /* 0x7f0000012e00780c */ /* 0x000fe20003f46070 */
[----:B------:R-:W-:Y:S01]  /*11140*/  IADD3 R45, PT, PT, R45, R86, RZ ;  /* 0x000000562d2d7210 */ /* 0x000fe20007ffe0ff */
[----:B------:R-:W-:Y:S01]  /*11150*/  ISETP.GE.U32.AND P3, PT, R23, 0x7f000001, PT ;  /* 0x7f0000011700780c */ /* 0x000fe20003f66070 */
[----:B------:R-:W-:-:S03]  /*11160*/  IADD3 R26, PT, PT, R25, R70, RZ ;  /* 0x00000046191a7210 */ /* 0x000fc60007ffe0ff */
[----:B------:R-:W-:Y:S01]  /*11170*/  ISETP.GE.U32.AND P5, PT, R45, 0x7f000001, PT ;  /* 0x7f0000012d00780c */ /* 0x000fe20003fa6070 */
[----:B------:R-:W-:Y:S01]  /*11180*/  @P0 IADD3 R54, PT, PT, R54, -0x7f000001, RZ ;  /* 0x80ffffff36360810 */ /* 0x000fe20007ffe0ff */
[----:B------:R-:W-:-:S03]  /*11190*/  ISETP.GE.U32.AND P6, PT, R26, 0x7f000001, PT ;  /* 0x7f0000011a00780c */ /* 0x000fc60003fc6070 */
[----:B------:R-:W-:Y:S02]  /*111a0*/  @P4 IADD3 R24, PT, PT, R24, -0x7f000001, RZ ;  /* 0x80ffffff18184810 */ /* 0x000fe40007ffe0ff */
[----:B------:R-:W-:Y:S02]  /*111b0*/  @P1 IADD3 R61, PT, PT, R61, -0x7f000001, RZ ;  /* 0x80ffffff3d3d1810 */ /* 0x000fe40007ffe0ff */
[----:B------:R-:W-:Y:S01]  /*111c0*/  @P2 IADD3 R46, PT, PT, R46, -0x7f000001, RZ ;  /* 0x80ffffff2e2e2810 */ /* 0x000fe20007ffe0ff */
[----:B------:R-:W-:Y:S01]  /*111d0*/  ISETP.GE.U32.AND P2, PT, R54, R27, PT ;  /* 0x0000001b3600720c */ /* 0x000fe20003f46070 */
[----:B------:R-:W-:Y:S01]  /*111e0*/  @P3 IADD3 R23, PT, PT, R23, -0x7f000001, RZ ;  /* 0x80ffffff17173810 */ /* 0x000fe20007ffe0ff */
[----:B------:R-:W-:Y:S01]  /*111f0*/  ISETP.GE.U32.AND P3, PT, R61, R24, PT ;  /* 0x000000183d00720c */ /* 0x000fe20003f66070 */
[----:B------:R-:W-:Y:S02]  /*11200*/  @P5 IADD3 R45, PT, PT, R45, -0x7f000001, RZ ;  /* 0x80ffffff2d2d5810 */ /* 0x000fe40007ffe0ff */
[----:B------:R-:W-:-:S02]  /*11210*/  IADD3 R54, PT, PT, -R27, R54, RZ ;  /* 0x000000361b367210 */ /* 0x000fc40007ffe1ff */
[----:B------:R-:W-:Y:S02]  /*11220*/  @P6 IADD3 R26, PT, PT, R26, -0x7f000001, RZ ;  /* 0x80ffffff1a1a6810 */ /* 0x000fe40007ffe0ff */
[----:B------:R-:W-:Y:S01]  /*11230*/  IADD3 R55, PT, PT, -R24, R61, RZ ;  /* 0x0000003d18377210 */ /* 0x000fe20007ffe1ff */
[----:B------:R-:W-:Y:S02]  /*11240*/  ISETP.GE.U32.AND P1, PT, R46, R45, PT ;  /* 0x0000002d2e00720c */ /* 0x000fe40003f26070 */
[----:B------:R-:W-:Y:S01]  /*11250*/  ISETP.GE.U32.AND P0, PT, R26, R23, PT ;  /* 0x000000171a00720c */ /* 0x000fe20003f06070 */
[----:B------:R-:W-:Y:S02]  /*11260*/  @!P2 IADD3 R54, PT, PT, R54, 0x7f000001, RZ ;  /* 0x7f0000013636a810 */ /* 0x000fe40007ffe0ff */
[----:B------:R-:W-:Y:S02]  /*11270*/  IADD3 R45, PT, PT, -R45, R46, RZ ;  /* 0x0000002e2d2d7210 */ /* 0x000fe40007ffe1ff */
[----:B------:R-:W-:Y:S01]  /*11280*/  @!P3 IADD3 R55, PT, PT, R55, 0x7f000001, RZ ;  /* 0x7f0000013737b810 */ /* 0x000fe20007ffe0ff */
[----:B--2---:R-:W-:Y:S01]  /*11290*/  IMAD.WIDE.U32 R52, R43, R54, RZ ;  /* 0x000000362b347225 */ /* 0x004fe200078e00ff */
[----:B------:R-:W-:-:S03]  /*112a0*/  IADD3 R23, PT, PT, -R23, R26, RZ ;  /* 0x0000001a17177210 */ /* 0x000fc60007ffe1ff */
[----:B---3--:R-:W-:Y:S01]  /*112b0*/  IMAD.WIDE.U32 R46, R19, R55, RZ ;  /* 0x00000037132e7225 */ /* 0x008fe200078e00ff */
[----:B------:R-:W-:-:S03]  /*112c0*/  @!P1 IADD3 R45, PT, PT, R45, 0x7f000001, RZ ;  /* 0x7f0000012d2d9810 */ /* 0x000fc60007ffe0ff */
[----:B------:R-:W-:Y:S02]  /*112d0*/  IMAD R51, R52, 0x7effffff, RZ ;  /* 0x7effffff34337824 */ /* 0x000fe400078e02ff */
[----:B------:R-:W-:Y:S01]  /*112e0*/  IMAD R59, R46, 0x7effffff, RZ ;  /* 0x7effffff2e3b7824 */ /* 0x000fe200078e02ff */
[----:B------:R-:W-:Y:S01]  /*112f0*/  @!P0 IADD3 R23, PT, PT, R23, 0x7f000001, RZ ;  /* 0x7f00000117178810 */ /* 0x000fe20007ffe0ff */
[----:B------:R-:W-:-:S04]  /*11300*/  IMAD.HI.U32 R58, R51, 0x7f000001, R52 ;  /* 0x7f000001333a7827 */ /* 0x000fc800078e0034 */
[----:B------:R-:W-:Y:S01]  /*11310*/  IMAD.WIDE.U32 R24, R43, R45, RZ ;  /* 0x0000002d2b187225 */ /* 0x000fe200078e00ff */
[----:B------:R-:W-:-:S03]  /*11320*/  ISETP.GE.U32.AND P0, PT, R58, 0x7f000001, PT ;  /* 0x7f0000013a00780c */ /* 0x000fc60003f06070 */
[----:B------:R-:W-:-:S04]  /*11330*/  IMAD.HI.U32 R60, R59, 0x7f000001, R46 ;  /* 0x7f0000013b3c7827 */ /* 0x000fc800078e002e */
[----:B------:R-:W-:Y:S01]  /*11340*/  IMAD.WIDE.U32 R26, R43, R23, RZ ;  /* 0x000000172b1a7225 */ /* 0x000fe200078e00ff */
[----:B------:R-:W-:-:S03]  /*11350*/  ISETP.GE.U32.AND P1, PT, R60, 0x7f000001, PT ;  /* 0x7f0000013c00780c */ /* 0x000fc60003f26070 */
[----:B------:R-:W-:Y:S02]  /*11360*/  IMAD R57, R24, 0x7effffff, RZ ;  /* 0x7effffff18397824 */ /* 0x000fe400078e02ff */
[----:B------:R-:W-:-:S04]  /*11370*/  IMAD.WIDE.U32 R52, R43, R55, RZ ;  /* 0x000000372b347225 */ /* 0x000fc800078e00ff */
[----:B------:R-:W-:Y:S02]  /*11380*/  IMAD R51, R26, 0x7effffff, RZ ;  /* 0x7effffff1a337824 */ /* 0x000fe400078e02ff */
[----:B------:R-:W-:-:S04]  /*11390*/  IMAD.HI.U32 R57, R57, 0x7f000001, R24 ;  /* 0x7f00000139397827 */ /* 0x000fc800078e0018 */
[----:B------:R-:W-:Y:S02]  /*113a0*/  IMAD R43, R52, 0x7effffff, RZ ;  /* 0x7effffff342b7824 */ /* 0x000fe400078e02ff */
[----:B------:R-:W-:Y:S01]  /*113b0*/  IMAD.WIDE.U32 R24, R19, R23, RZ ;  /* 0x0000001713187225 */ /* 0x000fe200078e00ff */
[----:B------:R-:W-:-:S03]  /*113c0*/  ISETP.GE.U32.AND P2, PT, R57, 0x7f000001, PT ;  /* 0x7f0000013900780c */ /* 0x000fc60003f46070 */
[----:B------:R-:W-:-:S04]  /*113d0*/  IMAD.HI.U32 R56, R51, 0x7f000001, R26 ;  /* 0x7f00000133387827 */ /* 0x000fc800078e001a */
[----:B------:R-:W-:Y:S01]  /*113e0*/  IMAD.HI.U32 R53, R43, 0x7f000001, R52 ;  /* 0x7f0000012b357827 */ /* 0x000fe200078e0034 */
[----:B------:R-:W-:-:S03]  /*113f0*/  @P0 IADD3 R58, PT, PT, R58, -0x7f000001, RZ ;  /* 0x80ffffff3a3a0810 */ /* 0x000fc60007ffe0ff */
[----:B------:R-:W-:Y:S02]  /*11400*/  IMAD R43, R24, 0x7effffff, RZ ;  /* 0x7effffff182b7824 */ /* 0x000fe400078e02ff */
[----:B------:R-:W-:Y:S01]  /*11410*/  IMAD.WIDE.U32 R26, R19, R54, RZ ;  /* 0x00000036131a7225 */ /* 0x000fe200078e00ff */
[----:B------:R-:W-:Y:S01]  /*11420*/  ISETP.GE.U32.AND P3, PT, R53, 0x7f000001, PT ;  /* 0x7f0000013500780c */ /* 0x000fe20003f66070 */
[----:B------:R-:W-:Y:S02]  /*11430*/  ISETP.GE.U32.AND P4, PT, R56, 0x7f000001, PT ;  /* 0x7f0000013800780c */ /* 0x000fe40003f86070 */
[----:B------:R-:W-:Y:S01]  /*11440*/  IMAD.WIDE.U32 R46, R19, R45, RZ ;  /* 0x0000002d132e7225 */ /* 0x000fe200078e00ff */
[----:B------:R-:W-:-:S03]  /*11450*/  @P1 IADD3 R60, PT, PT, R60, -0x7f000001, RZ ;  /* 0x80ffffff3c3c1810 */ /* 0x000fc60007ffe0ff */
[----:B------:R-:W-:Y:S01]  /*11460*/  IMAD.HI.U32 R59, R43, 0x7f000001, R24 ;  /* 0x7f0000012b3b7827 */ /* 0x000fe200078e0018 */
[----:B------:R-:W-:-:S03]  /*11470*/  ISETP.GE.U32.AND P1, PT, R58, 0x7f000001, PT ;  /* 0x7f0000013a00780c */ /* 0x000fc60003f26070 */
[----:B------:R-:W-:Y:S01]  /*11480*/  IMAD R51, R26, 0x7effffff, RZ ;  /* 0x7effffff1a337824 */ /* 0x000fe200078e02ff */
[----:B------:R-:W-:Y:S01]  /*11490*/  ISETP.GE.U32.AND P0, PT, R59, 0x7f000001, PT ;  /* 0x7f0000013b00780c */ /* 0x000fe20003f06070 */
[----:B------:R-:W-:Y:S02]  /*114a0*/  IMAD R19, R46, 0x7effffff, RZ ;  /* 0x7effffff2e137824 */ /* 0x000fe400078e02ff */
[----:B------:R-:W-:-:S04]  /*114b0*/  IMAD.HI.U32 R52, R51, 0x7f000001, R26 ;  /* 0x7f00000133347827 */ /* 0x000fc800078e001a */
[----:B----4-:R-:W-:Y:S01]  /*114c0*/  IMAD.WIDE.U32 R24, R50, R55, RZ ;  /* 0x0000003732187225 */ /* 0x010fe200078e00ff */
[----:B------:R-:W-:-:S03]  /*114d0*/  @P2 IADD3 R57, PT, PT, R57, -0x7f000001, RZ ;  /* 0x80ffffff39392810 */ /* 0x000fc60007ffe0ff */
[----:B------:R-:W-:-:S04]  /*114e0*/  IMAD.WIDE.U32 R26, R60, 0x5fffffa, RZ ;  /* 0x05fffffa3c1a7825 */ /* 0x000fc800078e00ff */
[----:B------:R-:W-:-:S04]  /*114f0*/  IMAD.HI.U32 R46, R19, 0x7f000001, R46 ;  /* 0x7f000001132e7827 */ /* 0x000fc800078e002e */
[----:B------:R-:W-:Y:S02]  /*11500*/  IMAD R19, R60, 0x6, RZ ;  /* 0x000000063c137824 */ /* 0x000fe400078e02ff */
[----:B------:R-:W-:Y:S01]  /*11510*/  IMAD R43, R24, 0x7effffff, RZ ;  /* 0x7effffff182b7824 */ /* 0x000fe200078e02ff */
[----:B------:R-:W-:Y:S02]  /*11520*/  @P3 IADD3 R53, PT, PT, R53, -0x7f000001, RZ ;  /* 0x80ffffff35353810 */ /* 0x000fe40007ffe0ff */
[----:B------:R-:W-:Y:S01]  /*11530*/  @P4 IADD3 R56, PT, PT, R56, -0x7f000001, RZ ;  /* 0x80ffffff38384810 */ /* 0x000fe20007ffe0ff */
[----:B------:R-:W-:Y:S01]  /*11540*/  IMAD.HI.U32 R47, R19, 0x7f000001, R26 ;  /* 0x7f000001132f7827 */ /* 0x000fe200078e001a */
[----:B------:R-:W-:Y:S01]  /*11550*/  ISETP.GE.U32.AND P2, PT, R52, 0x7f000001, PT ;  /* 0x7f0000013400780c */ /* 0x000fe20003f46070 */
[----:B------:R-:W-:Y:S02]  /*11560*/  ISETP.GE.U32.AND P6, PT, R57, 0x7f000001, PT ;  /* 0x7f0000013900780c */ /* 0x000fe40003fc6070 */
[----:B------:R-:W-:Y:S01]  /*11570*/  IMAD.HI.U32 R63, R43, 0x7f000001, R24 ;  /* 0x7f0000012b3f7827 */ /* 0x000fe200078e0018 */
[----:B------:R-:W-:Y:S01]  /*11580*/  @P1 IADD3 R58, PT, PT, R58, -0x7f000001, RZ ;  /* 0x80ffffff3a3a1810 */ /* 0x000fe20007ffe0ff */
[----:B------:R-:W-:Y:S01]  /*11590*/  ISETP.GE.U32.AND P5, PT, R46, 0x7f000001, PT ;  /* 0x7f0000012e00780c */ /* 0x000fe20003fa6070 */
[----:B------:R-:W-:Y:S01]  /*115a0*/  ISETP.GE.U32.AND P4, PT, R53, 0x7f000001, PT ;  /* 0x7f0000013500780c */ /* 0x000fe20003f86070 */
[----:B------:R-:W-:Y:S01]  /*115b0*/  ISETP.GE.U32.AND P3, PT, R56, 0x7f000001, PT ;  /* 0x7f0000013800780c */ /* 0x000fe20003f66070 */
[----:B------:R-:W-:Y:S01]  /*115c0*/  ISETP.GE.U32.AND P1, PT, R47, 0x7f000001, PT ;  /* 0x7f0000012f00780c */ /* 0x000fe20003f26070 */
[----:B------:R-:W-:Y:S01]  /*115d0*/  @P0 IADD3 R59, PT, PT, R59, -0x7f000001, RZ ;  /* 0x80ffffff3b3b0810 */ /* 0x000fe20007ffe0ff */
[----:B------:R-:W-:Y:S01]  /*115e0*/  ISETP.GE.U32.AND P0, PT, R63, 0x7f000001, PT ;  /* 0x7f0000013f00780c */ /* 0x000fe20003f06070 */
[----:B------:R-:W-:-:S02]  /*115f0*/  IMAD.WIDE.U32 R24, R50, R45, RZ ;  /* 0x0000002d32187225 */ /* 0x000fc400078e00ff */
[----:B------:R-:W-:Y:S02]  /*11600*/  @P2 IADD3 R52, PT, PT, R52, -0x7f000001, RZ ;  /* 0x80ffffff34342810 */ /* 0x000fe40007ffe0ff */
[----:B------:R-:W-:Y:S01]  /*11610*/  IMAD R61, R24, 0x7effffff, RZ ;  /* 0x7effffff183d7824 */ /* 0x000fe200078e02ff */
[----:B------:R-:W-:Y:S01]  /*11620*/  @P6 IADD3 R57, PT, PT, R57, -0x7f000001, RZ ;  /* 0x80ffffff39396810 */ /* 0x000fe20007ffe0ff */
[----:B------:R-:W-:Y:S01]  /*11630*/  IMAD.WIDE.U32 R26, R50, R23, RZ ;  /* 0x00000017321a7225 */ /* 0x000fe200078e00ff */
[----:B------:R-:W-:Y:S02]  /*11640*/  @P5 IADD3 R46, PT, PT, R46, -0x7f000001, RZ ;  /* 0x80ffffff2e2e5810 */ /* 0x000fe40007ffe0ff */
[----:B------:R-:W-:Y:S02]  /*11650*/  @P4 IADD3 R53, PT, PT, R53, -0x7f000001, RZ ;  /* 0x80ffffff35354810 */ /* 0x000fe40007ffe0ff */
[----:B------:R-:W-:Y:S01]  /*11660*/  @P3 IADD3 R56, PT, PT, R56, -0x7f000001, RZ ;  /* 0x80ffffff38383810 */ /* 0x000fe20007ffe0ff */
[----:B------:R-:W-:Y:S01]  /*11670*/  IMAD.HI.U32 R61, R61, 0x7f000001, R24 ;  /* 0x7f0000013d3d7827 */ /* 0x000fe200078e0018 */
[----:B------:R-:W-:-:S02]  /*11680*/  @P1 IADD3 R47, PT, PT, R47, -0x7f000001, RZ ;  /* 0x80ffffff2f2f1810 */ /* 0x000fc40007ffe0ff */
[----:B------:R-:W-:Y:S02]  /*11690*/  @P0 IADD3 R63, PT, PT, R63, -0x7f000001, RZ ;  /* 0x80ffffff3f3f0810 */ /* 0x000fe40007ffe0ff */
[----:B------:R-:W-:Y:S01]  /*116a0*/  IADD3 R52, PT, PT, R57, R52, RZ ;  /* 0x0000003439347210 */ /* 0x000fe20007ffe0ff */
[----:B------:R-:W-:Y:S01]  /*116b0*/  IMAD R57, R26, 0x7effffff, RZ ;  /* 0x7effffff1a397824 */ /* 0x000fe200078e02ff */
[----:B------:R-:W-:Y:S01]  /*116c0*/  ISETP.GE.U32.AND P0, PT, R61, 0x7f000001, PT ;  /* 0x7f0000013d00780c */ /* 0x000fe20003f06070 */
[----:B------:R-:W-:Y:S02]  /*116d0*/  IADD3 R53, PT, PT, R53, R46, RZ ;  /* 0x0000002e35357210 */ /* 0x000fe40007ffe0ff */
[----:B------:R-:W-:Y:S01]  /*116e0*/  IADD3 R43, PT, PT, R56, R47, RZ ;  /* 0x0000002f382b7210 */ /* 0x000fe20007ffe0ff */
[----:B------:R-:W-:Y:S01]  /*116f0*/  IMAD.WIDE.U32 R50, R50, R54, RZ ;  /* 0x0000003632327225 */ /* 0x000fe200078e00ff */
[----:B------:R-:W-:-:S03]  /*11700*/  IADD3 R19, PT, PT, R58, R59, RZ ;  /* 0x0000003b3a137210 */ /* 0x000fc60007ffe0ff */
[----:B------:R-:W-:-:S04]  /*11710*/  IMAD.WIDE.U32 R46, R63, 0x5fffffa, RZ ;  /* 0x05fffffa3f2e7825 */ /* 0x000fc800078e00ff */
[----:B------:R-:W-:-:S04]  /*11720*/  IMAD.WIDE.U32 R24, R48, R54, RZ ;  /* 0x0000003630187225 */ /* 0x000fc800078e00ff */
[----:B------:R-:W-:-:S04]  /*11730*/  IMAD.HI.U32 R57, R57, 0x7f000001, R26 ;  /* 0x7f00000139397827 */ /* 0x000fc800078e001a */
[----:B------:R-:W-:Y:S02]  /*11740*/  IMAD R63, R63, 0x6, RZ ;  /* 0x000000063f3f7824 */ /* 0x000fe400078e02ff */
[----:B------:R-:W-:Y:S02]  /*11750*/  IMAD R59, R50, 0x7effffff, RZ ;  /* 0x7effffff323b7824 */ /* 0x000fe400078e02ff */
[----:B------:R-:W-:Y:S01]  /*11760*/  IMAD.WIDE.U32 R26, R48, R45, RZ ;  /* 0x0000002d301a7225 */ /* 0x000fe200078e00ff */
[----:B------:R-:W-:-:S03]  /*11770*/  ISETP.GE.U32.AND P4, PT, R57, 0x7f000001, PT ;  /* 0x7f0000013900780c */ /* 0x000fc60003f86070 */
[----:B------:R-:W-:Y:S02]  /*11780*/  IMAD R45, R24, 0x7effffff, RZ ;  /* 0x7effffff182d7824 */ /* 0x000fe400078e02ff */
[----:B------:R-:W-:-:S04]  /*11790*/  IMAD.HI.U32 R56, R63, 0x7f000001, R46 ;  /* 0x7f0000013f387827 */ /* 0x000fc800078e002e */
[----:B------:R-:W-:-:S04]  /*117a0*/  IMAD.HI.U32 R50, R59, 0x7f000001, R50 ;  /* 0x7f0000013b327827 */ /* 0x000fc800078e0032 */
[----:B------:R-:W-:Y:S01]  /*117b0*/  IMAD.WIDE.U32 R46, R48, R55, RZ ;  /* 0x00000037302e7225 */ /* 0x000fe200078e00ff */
[----:B------:R-:W-:-:S03]  /*117c0*/  @P0 IADD3 R61, PT, PT, R61, -0x7f000001, RZ ;  /* 0x80ffffff3d3d0810 */ /* 0x000fc60007ffe0ff */
[----:B------:R-:W-:Y:S01]  /*117d0*/  IMAD.HI.U32 R45, R45, 0x7f000001, R24 ;  /* 0x7f0000012d2d7827 */ /* 0x000fe200078e0018 */
[----:B------:R-:W-:Y:S01]  /*117e0*/  ISETP.GE.U32.AND P2, PT, R52, 0x7f000001, PT ;  /* 0x7f0000013400780c */ /* 0x000fe20003f46070 */
[----:B------:R-:W-:Y:S02]  /*117f0*/  ISETP.GE.U32.AND P5, PT, R50, 0x7f000001, PT ;  /* 0x7f0000013200780c */ /* 0x000fe40003fa6070 */
[----:B------:R-:W-:Y:S01]  /*11800*/  IMAD R51, R26, 0x7effffff, RZ ;  /* 0x7effffff1a337824 */ /* 0x000fe200078e02ff */
[----:B------:R-:W-:Y:S01]  /*11810*/  ISETP.GE.U32.AND P3, PT, R53, 0x7f000001, PT ;  /* 0x7f0000013500780c */ /* 0x000fe20003f66070 */
[----:B------:R-:W-:Y:S01]  /*11820*/  IMAD R55, R46, 0x7effffff, RZ ;  /* 0x7effffff2e377824 */ /* 0x000fe200078e02ff */
[----:B------:R-:W-:Y:S01]  /*11830*/  ISETP.GE.U32.AND P1, PT, R45, 0x7f000001, PT ;  /* 0x7f0000012d00780c */ /* 0x000fe20003f26070 */
[----:B------:R-:W-:-:S04]  /*11840*/  IMAD.HI.U32 R51, R51, 0x7f000001, R26 ;  /* 0x7f00000133337827 */ /* 0x000fc800078e001a */
[----:B------:R-:W-:Y:S01]  /*11850*/  IMAD.HI.U32 R46, R55, 0x7f000001, R46 ;  /* 0x7f000001372e7827 */ /* 0x000fe200078e002e */
[----:B------:R-:W-:-:S03]  /*11860*/  ISETP.GE.U32.AND P0, PT, R51, 0x7f000001, PT ;  /* 0x7f0000013300780c */ /* 0x000fc60003f06070 */
[----:B------:R-:W-:Y:S01]  /*11870*/  IMAD.WIDE.U32 R26, R61, 0x5fffffa, RZ ;  /* 0x05fffffa3d1a7825 */ /* 0x000fe200078e00ff */
[----:B------:R-:W-:-:S03]  /*11880*/  @P4 IADD3 R57, PT, PT, R57, -0x7f000001, RZ ;  /* 0x80ffffff39394810 */ /* 0x000fc60007ffe0ff */
[----:B------:R-:W-:Y:S01]  /*11890*/  IMAD.WIDE.U32 R24, R48, R23, RZ ;  /* 0x0000001730187225 */ /* 0x000fe200078e00ff */
[----:B------:R-:W-:-:S03]  /*118a0*/  ISETP.GE.U32.AND P4, PT, R46, 0x7f000001, PT ;  /* 0x7f0000012e00780c */ /* 0x000fc60003f86070 */
[----:B------:R-:W-:Y:S01]  /*118b0*/  IMAD R23, R61, 0x6, RZ ;  /* 0x000000063d177824 */ /* 0x000fe200078e02ff */
[----:B------:R-:W-:-:S03]  /*118c0*/  @P2 IADD3 R52, PT, PT, R52, -0x7f000001, RZ ;  /* 0x80ffffff34342810 */ /* 0x000fc60007ffe0ff */
[----:B------:R-:W-:Y:S01]  /*118d0*/  IMAD.HI.U32 R48, R23, 0x7f000001, R26 ;  /* 0x7f00000117307827 */ /* 0x000fe200078e001a */
[----:B------:R-:W-:Y:S02]  /*118e0*/  @P5 IADD3 R50, PT, PT, R50, -0x7f000001, RZ ;  /* 0x80ffffff32325810 */ /* 0x000fe40007ffe0ff */
[----:B------:R-:W-:Y:S01]  /*118f0*/  @P3 IADD3 R53, PT, PT, R53, -0x7f000001, RZ ;  /* 0x80ffffff35353810 */ /* 0x000fe20007ffe0ff */
[----:B------:R-:W-:Y:S01]  /*11900*/  ISETP.GE.U32.AND P3, PT, R56, 0x7f000001, PT ;  /* 0x7f0000013800780c */ /* 0x000fe20003f66070 */
[----:B------:R-:W-:Y:S01]  /*11910*/  ISETP.GE.U32.AND P2, PT, R19, 0x7f000001, PT ;  /* 0x7f0000011300780c */ /* 0x000fe20003f46070 */
[----:B------:R-:W-:Y:S01]  /*11920*/  @P1 IADD3 R45, PT, PT, R45, -0x7f000001, RZ ;  /* 0x80ffffff2d2d1810 */ /* 0x000fe20007ffe0ff */
[----:B------:R-:W-:Y:S01]  /*11930*/  IMAD R23, R24, 0x7effffff, RZ ;  /* 0x7effffff18177824 */ /* 0x000fe200078e02ff */
[----:B------:R-:W-:Y:S01]  /*11940*/  ISETP.GE.U32.AND P5, PT, R48, 0x7f000001, PT ;  /* 0x7f0000013000780c */ /* 0x000fe20003fa6070 */
[----:B------:R-:W-:Y:S01]  /*11950*/  ISETP.GE.U32.AND P1, PT, R43, 0x7f000001, PT ;  /* 0x7f0000012b00780c */ /* 0x000fe20003f26070 */
[----:B------:R-:W-:Y:S01]  /*11960*/  IADD3 R53, PT, PT, R53, R50, RZ ;  /* 0x0000003235357210 */ /* 0x000fe20007ffe0ff */
[----:B------:R-:W-:Y:S01]  /*11970*/  IMAD.HI.U32 R50, R23, 0x7f000001, R24 ;  /* 0x7f00000117327827 */ /* 0x000fe200078e0018 */
[----:B------:R-:W-:-:S02]  /*11980*/  @P0 IADD3 R51, PT, PT, R51, -0x7f000001, RZ ;  /* 0x80ffffff33330810 */ /* 0x000fc40007ffe0ff */
[----:B------:R-:W-:Y:S01]  /*11990*/  @P4 IADD3 R46, PT, PT, R46, -0x7f000001, RZ ;  /* 0x80ffffff2e2e4810 */ /* 0x000fe20007ffe0ff */
[C---:B------:R-:W-:Y:S01]  /*119a0*/  IMAD R23, R45.reuse, 0x6, RZ ;  /* 0x000000062d177824 */ /* 0x040fe200078e02ff */
[----:B------:R-:W-:Y:S01]  /*119b0*/  ISETP.GE.U32.AND P0, PT, R50, 0x7f000001, PT ;  /* 0x7f0000013200780c */ /* 0x000fe20003f06070 */
[----:B------:R-:W-:Y:S01]  /*119c0*/  IMAD.WIDE.U32 R24, R45, 0x5fffffa, RZ ;  /* 0x05fffffa2d187825 */ /* 0x000fe200078e00ff */
[----:B------:R-:W-:Y:S02]  /*119d0*/  @P3 IADD3 R56, PT, PT, R56, -0x7f000001, RZ ;  /* 0x80ffffff38383810 */ /* 0x000fe40007ffe0ff */
[----:B------:R-:W-:Y:S01]  /*119e0*/  @P2 IADD3 R19, PT, PT, R19, -0x7f000001, RZ ;  /* 0x80ffffff13132810 */ /* 0x000fe20007ffe0ff */
[C---:B------:R-:W-:Y:S02]  /*119f0*/  IMAD R45, R51.reuse, 0x6, RZ ;  /* 0x00000006332d7824 */ /* 0x040fe400078e02ff */
[----:B------:R-:W-:Y:S01]  /*11a00*/  IMAD.WIDE.U32 R26, R51, 0x5fffffa, RZ ;  /* 0x05fffffa331a7825 */ /* 0x000fe200078e00ff */
[----:B------:R-:W-:-:S02]  /*11a10*/  @P5 IADD3 R48, PT, PT, R48, -0x7f000001, RZ ;  /* 0x80ffffff30305810 */ /* 0x000fc40007ffe0ff */
[----:B------:R-:W-:Y:S01]  /*11a20*/  @P1 IADD3 R43, PT, PT, R43, -0x7f000001, RZ ;  /* 0x80ffffff2b2b1810 */ /* 0x000fe20007ffe0ff */
[C---:B------:R-:W-:Y:S02]  /*11a30*/  IMAD R51, R46.reuse, 0x6, RZ ;  /* 0x000000062e337824 */ /* 0x040fe400078e02ff */
[----:B------:R-:W-:Y:S01]  /*11a40*/  IMAD.WIDE.U32 R46, R46, 0x5fffffa, RZ ;  /* 0x05fffffa2e2e7825 */ /* 0x000fe200078e00ff */
[----:B------:R-:W-:Y:S02]  /*11a50*/  IADD3 R19, PT, PT, R19, R56, RZ ;  /* 0x0000003813137210 */ /* 0x000fe40007ffe0ff */
[----:B------:R-:W-:Y:S02]  /*11a60*/  IADD3 R52, PT, PT, R52, R57, RZ ;  /* 0x0000003934347210 */ /* 0x000fe40007ffe0ff */
[----:B------:R-:W-:Y:S01]  /*11a70*/  IADD3 R43, PT, PT, R43, R48, RZ ;  /* 0x000000302b2b7210 */ /* 0x000fe20007ffe0ff */
[----:B------:R-:W-:-:S04]  /*11a80*/  IMAD.HI.U32 R26, R45, 0x7f000001, R26 ;  /* 0x7f0000012d1a7827 */ /* 0x000fc800078e001a */
[----:B------:R-:W-:-:S04]  /*11a90*/  IMAD.HI.U32 R24, R23, 0x7f000001, R24 ;  /* 0x7f00000117187827 */ /* 0x000fc800078e0018 */
[----:B------:R-:W-:Y:S01]  /*11aa0*/  IMAD.HI.U32 R47, R51, 0x7f000001, R46 ;  /* 0x7f000001332f7827 */ /* 0x000fe200078e002e */
[----:B------:R-:W-:Y:S01]  /*11ab0*/  @P0 IADD3 R50, PT, PT, R50, -0x7f000001, RZ ;  /* 0x80ffffff32320810 */ /* 0x000fe20007ffe0ff */
[----:B------:R-:W-:Y:S01]  /*11ac0*/  ISETP.GE.U32.AND P5, PT, R26, 0x7f000001, PT ;  /* 0x7f0000011a00780c */ /* 0x000fe20003fa6070 */
[----:B------:R-:W-:Y:S01]  /*11ad0*/  ISETP.GE.U32.AND P3, PT, R19, 0x7f000001, PT ;  /* 0x7f0000011300780c */ /* 0x000fe20003f66070 */
[----:B------:R-:W-:Y:S01]  /*11ae0*/  ISETP.GE.U32.AND P4, PT, R24, 0x7f000001, PT ;  /* 0x7f0000011800780c */ /* 0x000fe20003f86070 */
[----:B------:R-:W-:Y:S01]  /*11af0*/  ISETP.GE.U32.AND P6, PT, R47, 0x7f000001, PT ;  /* 0x7f0000012f00780c */ /* 0x000fe20003fc6070 */
[----:B------:R-:W-:Y:S01]  /*11b00*/  ISETP.GE.U32.AND P2, PT, R43, 0x7f000001, PT ;  /* 0x7f0000012b00780c */ /* 0x000fe20003f46070 */
[----:B------:R-:W-:Y:S01]  /*11b10*/  ISETP.GE.U32.AND P0, PT, R52, 0x7f000001, PT ;  /* 0x7f0000013400780c */ /* 0x000fe20003f06070 */
[----:B------:R-:W-:-:S07]  /*11b20*/  ISETP.GE.U32.AND P1, PT, R53, 0x7f000001, PT ;  /* 0x7f0000013500780c */ /* 0x000fce0003f26070 */
[----:B------:R-:W-:Y:S02]  /*11b30*/  @P5 IADD3 R26, PT, PT, R26, -0x7f000001, RZ ;  /* 0x80ffffff1a1a5810 */ /* 0x000fe40007ffe0ff */
[----:B------:R-:W-:Y:S02]  /*11b40*/  @P3 IADD3 R19, PT, PT, R19, -0x7f000001, RZ ;  /* 0x80ffffff13133810 */ /* 0x000fe40007ffe0ff */
[----:B------:R-:W-:Y:S02]  /*11b50*/  @P4 IADD3 R24, PT, PT, R24, -0x7f000001, RZ ;  /* 0x80ffffff18184810 */ /* 0x000fe40007ffe0ff */
        /* <DEDUP_REMOVED lines=9> */
[----:B------:R-:W-:Y:S01]  /*11bf0*/  ISETP.GE.U32.AND P1, PT, R46, 0x7f000001, PT ;  /* 0x7f0000012e00780c */ /* 0x000fe20003f26070 */
[----:B------:R-:W-:-:S02]  /*11c00*/  ISETP.GE.U32.AND P3, PT, R19, 0x7f000001, PT ;  /* 0x7f0000011300780c */ /* 0x000fc40003f66070 */
        /* <DEDUP_REMOVED lines=10> */
[----:B------:R0:W-:Y:S01]  /*11cb0*/  STL [R1+0x114], R48 ;  /* 0x0001143001007387 */ /* 0x0001e20000100800 */
[----:B------:R-:W-:Y:S01]  /*11cc0*/  ISETP.GE.U32.AND P0, PT, R46, 0x7f000001, PT ;  /* 0x7f0000012e00780c */ /* 0x000fe20003f06070 */
[----:B------:R-:W-:Y:S01]  /*11cd0*/  ISETP.GE.U32.AND P2, PT, R50, 0x7f000001, PT ;  /* 0x7f0000013200780c */ /* 0x000fe20003f46070 */
[----:B------:R-:W-:Y:S01]  /*11ce0*/  ISETP.GE.U32.AND P3, PT, R52, 0x7f000001, PT ;  /* 0x7f0000013400780c */ /* 0x000fe20003f66070 */
[----:B------:R1:W-:Y:S04]  /*11cf0*/  STL [R1+0x118], R50 ;  /* 0x0001183201007387 */ /* 0x0003e80000100800 */
[----:B------:R2:W-:Y:S04]  /*11d00*/  STL [R1+0x11c], R52 ;  /* 0x00011c3401007387 */ /* 0x0005e80000100800 */
[----:B------:R3:W-:Y:S01]  /*11d10*/  STL [R1+0x110], R46 ;  /* 0x0001102e01007387 */ /* 0x0007e20000100800 */
[----:B0-----:R-:W-:-:S02]  /*11d20*/  @P1 IADD3 R48, PT, PT, R48, -0x7f000001, RZ ;  /* 0x80ffffff30301810 */ /* 0x001fc40007ffe0ff */
[----:B-1----:R-:W-:Y:S01]  /*11d30*/  @P2 IADD3 R50, PT, PT, R50, -0x7f000001, RZ ;  /* 0x80ffffff32322810 */ /* 0x002fe20007ffe0ff */
[----:B------:R-:W4:Y:S01]  /*11d40*/  LDL.64 R20, [R1+0x100] ;  /* 0x0001000001147983 */ /* 0x000f220000100a00 */
[----:B--2---:R-:W-:Y:S02]  /*11d50*/  @P3 IADD3 R52, PT, PT, R52, -0x7f000001, RZ ;  /* 0x80ffffff34343810 */ /* 0x004fe40007ffe0ff */
[----:B---3--:R-:W-:Y:S01]  /*11d60*/  @P0 IADD3 R46, PT, PT, R46, -0x7f000001, RZ ;  /* 0x80ffffff2e2e0810 */ /* 0x008fe20007ffe0ff */
[----:B------:R-:W-:Y:S04]  /*11d70*/  STL [R1+0x114], R48 ;  /* 0x0001143001007387 */ /* 0x000fe80000100800 */
[----:B------:R0:W-:Y:S04]  /*11d80*/  STL [R1+0x110], R46 ;  /* 0x0001102e01007387 */ /* 0x0001e80000100800 */
[----:B------:R1:W-:Y:S04]  /*11d90*/  STL [R1+0x118], R50 ;  /* 0x0001183201007387 */ /* 0x0003e80000100800 */
[----:B------:R2:W-:Y:S04]  /*11da0*/  STL [R1+0x11c], R52 ;  /* 0x00011c3401007387 */ /* 0x0005e80000100800 */
[----:B------:R-:W3:Y:S04]  /*11db0*/  LD.E R45, desc[UR10][R4.64+0xe0] ;  /* 0x0000e00a042d7980 */ /* 0x000ee8000c101900 */
[----:B------:R-:W2:Y:S04]  /*11dc0*/  LD.E R27, desc[UR10][R4.64+0xe4] ;  /* 0x0000e40a041b7980 */ /* 0x000ea8000c101900 */
[----:B------:R-:W2:Y:S04]  /*11dd0*/  LD.E R26, desc[UR10][R4.64+0xe8] ;  /* 0x0000e80a041a7980 */ /* 0x000ea8000c101900 */
[----:B------:R0:W2:Y:S04]  /*11de0*/  LD.E R25, desc[UR10][R4.64+0xec] ;  /* 0x0000ec0a04197980 */ /* 0x0000a8000c101900 */
[----:B------:R-:W2:Y:S04]  /*11df0*/  LDL R24, [R1+0x110] ;  /* 0x0001100001187983 */ /* 0x000ea80000100800 */
[----:B------:R-:W2:Y:S04]  /*11e00*/  LDL R22, [R1+0x114] ;  /* 0x0001140001167983 */ /* 0x000ea80000100800 */
[----:B------:R-:W2:Y:S04]  /*11e10*/  LDL R23, [R1+0x118] ;  /* 0x0001180001177983 */ /* 0x000ea80000100800 */
[----:B------:R-:W2:Y:S01]  /*11e20*/  LDL R19, [R1+0x11c] ;  /* 0x00011c0001137983 */ /* 0x000ea20000100800 */
[----:B------:R-:W-:-:S02]  /*11e30*/  IADD3 R43, PT, PT, R38, R11, RZ ;  /* 0x0000000b262b7210 */ /* 0x000fc40007ffe0ff */
[----:B0-----:R-:W-:Y:S02]  /*11e40*/  IADD3 R46, PT, PT, R35, R16, RZ ;  /* 0x00000010232e7210 */ /* 0x001fe40007ffe0ff */
[----:B------:R-:W-:Y:S02]  /*11e50*/  IADD3 R38, PT, PT, R41, R9, RZ ;  /* 0x0000000929267210 */ /* 0x000fe40007ffe0ff */
[----:B------:R-:W-:Y:S01]  /*11e60*/  IADD3 R35, PT, PT, R42, R17, RZ ;  /* 0x000000112a237210 */ /* 0x000fe20007ffe0ff */
        /* <DEDUP_REMOVED lines=19> */
[----:B------:R-:W-:Y:S01]  /*11fa0*/  @P3 IADD3 R35, PT, PT, R35, -0x7f000001, RZ ;  /* 0x80ffffff23233810 */ /* 0x000fe20007ffe0ff */
[----:B------:R-:W-:Y:S01]  /*11fb0*/  ISETP.GE.U32.AND P1, PT, R30, R43, PT ;  /* 0x0000002b1e00720c */ /* 0x000fe20003f26070 */
[----:B------:R-:W-:Y:S01]  /*11fc0*/  ISETP.GE.U32.AND P2, PT, R7, R46, PT ;  /* 0x0000002e0700720c */ /* 0x000fe20003f46070 */
[----:B------:R-:W-:Y:S02]  /*11fd0*/  ISETP.GE.U32.AND P0, PT, R31, R38, PT ;  /* 0x000000261f00720c */ /* 0x000fe40003f06070 */
[----:B------:R-:W-:Y:S01]  /*11fe0*/  ISETP.GE.U32.AND P3, PT, R10, R35, PT ;  /* 0x000000230a00720c */ /* 0x000fe20003f66070 */
[----:B------:R-:W-:-:S02]  /*11ff0*/  IADD3 R5, PT, PT, R30, -R43, RZ ;  /* 0x8000002b1e057210 */ /* 0x000fc40007ffe0ff */
[----:B------:R-:W-:Y:S02]  /*12000*/  IADD3 R43, PT, PT, R7, -R46, RZ ;  /* 0x8000002e072b7210 */ /* 0x000fe40007ffe0ff */
[----:B------:R-:W-:Y:S02]  /*12010*/  IADD3 R39, PT, PT, R31, -R38, RZ ;  /* 0x800000261f277210 */ /* 0x000fe40007ffe0ff */
[----:B------:R-:W-:Y:S02]  /*12020*/  IADD3 R35, PT, PT, R10, -R35, RZ ;  /* 0x800000230a237210 */ /* 0x000fe40007ffe0ff */
[----:B------:R-:W-:Y:S02]  /*12030*/  @!P1 IADD3 R5, PT, PT, R5, 0x7f000001, RZ ;  /* 0x7f00000105059810 */ /* 0x000fe40007ffe0ff */
[----:B------:R-:W-:Y:S02]  /*12040*/  @!P2 IADD3 R43, PT, PT, R43, 0x7f000001, RZ ;  /* 0x7f0000012b2ba810 */ /* 0x000fe40007ffe0ff */
[----:B------:R-:W-:-:S02]  /*12050*/  @!P0 IADD3 R39, PT, PT, R39, 0x7f000001, RZ ;  /* 0x7f00000127278810 */ /* 0x000fc40007ffe0ff */
[----:B------:R-:W-:Y:S01]  /*12060*/  @!P3 IADD3 R35, PT, PT, R35, 0x7f000001, RZ ;  /* 0x7f0000012323b810 */ /* 0x000fe20007ffe0ff */
[----:B------:R-:W-:-:S04]  /*12070*/  IMAD.WIDE.U32 R4, R5, R2, RZ ;  /* 0x0000000205047225 */ /* 0x000fc800078e00ff */
[----:B------:R-:W-:Y:S02]  /*12080*/  IMAD R37, R4, 0x7effffff, RZ ;  /* 0x7effffff04257824 */ /* 0x000fe400078e02ff */
[----:B------:R-:W-:-:S04]  /*12090*/  IMAD.WIDE.U32 R42, R43, R2, RZ ;  /* 0x000000022b2a7225 */ /* 0x000fc800078e00ff */
[----:B------:R-:W-:-:S04]  /*120a0*/  IMAD.WIDE.U32 R38, R39, R2, RZ ;  /* 0x0000000227267225 */ /* 0x000fc800078e00ff */
[----:B------:R-:W-:-:S04]  /*120b0*/  IMAD.WIDE.U32 R40, R35, R2, RZ ;  /* 0x0000000223287225 */ /* 0x000fc800078e00ff */
[----:B------:R-:W-:-:S04]  /*120c0*/  IMAD.HI.U32 R4, R37, 0x7f000001, R4 ;  /* 0x7f00000125047827 */ /* 0x000fc800078e0004 */
[----:B------:R-:W-:Y:S02]  /*120d0*/  IMAD R35, R42, 0x7effffff, RZ ;  /* 0x7effffff2a237824 */ /* 0x000fe400078e02ff */
[----:B------:R-:W-:Y:S01]  /*120e0*/  IMAD R5, R38, 0x7effffff, RZ ;  /* 0x7effffff26057824 */ /* 0x000fe200078e02ff */
[----:B------:R-:W-:Y:S01]  /*120f0*/  ISETP.GE.U32.AND P1, PT, R4, 0x7f000001, PT ;  /* 0x7f0000010400780c */ /* 0x000fe20003f26070 */
[----:B------:R-:W-:-:S04]  /*12100*/  IMAD.HI.U32 R42, R35, 0x7f000001, R42 ;  /* 0x7f000001232a7827 */ /* 0x000fc800078e002a */
[----:B------:R-:W-:Y:S01]  /*12110*/  IMAD.HI.U32 R2, R5, 0x7f000001, R38 ;  /* 0x7f00000105027827 */ /* 0x000fe200078e0026 */
[----:B------:R-:W-:-:S03]  /*12120*/  ISETP.GE.U32.AND P2, PT, R42, 0x7f000001, PT ;  /* 0x7f0000012a00780c */ /* 0x000fc60003f46070 */
[----:B------:R-:W-:Y:S01]  /*12130*/  IMAD R37, R40, 0x7effffff, RZ ;  /* 0x7effffff28257824 */ /* 0x000fe200078e02ff */
[----:B------:R-:W-:-:S03]  /*12140*/  ISETP.GE.U32.AND P0, PT, R2, 0x7f000001, PT ;  /* 0x7f0000010200780c */ /* 0x000fc60003f06070 */
[----:B------:R-:W-:Y:S01]  /*12150*/  IMAD.HI.U32 R44, R37, 0x7f000001, R40 ;  /* 0x7f000001252c7827 */ /* 0x000fe200078e0028 */
[----:B------:R-:W-:-:S04]  /*12160*/  @P1 IADD3 R4, PT, PT, R4, -0x7f000001, RZ ;  /* 0x80ffffff04041810 */ /* 0x000fc80007ffe0ff */
[----:B------:R-:W-:Y:S01]  /*12170*/  ISETP.GE.U32.AND P3, PT, R44, 0x7f000001, PT ;  /* 0x7f0000012c00780c */ /* 0x000fe20003f66070 */
[----:B------:R-:W-:-:S04]  /*12180*/  @P2 IADD3 R42, PT, PT, R42, -0x7f000001, RZ ;  /* 0x80ffffff2a2a2810 */ /* 0x000fc80007ffe0ff */
[----:B------:R-:W-:-:S08]  /*12190*/  @P0 IADD3 R2, PT, PT, R2, -0x7f000001, RZ ;  /* 0x80ffffff02020810 */ /* 0x000fd00007ffe0ff */
[----:B------:R-:W-:Y:S01]  /*121a0*/  @P3 IADD3 R44, PT, PT, R44, -0x7f000001, RZ ;  /* 0x80ffffff2c2c3810 */ /* 0x000fe20007ffe0ff */
[----:B---3--:R-:W-:-:S04]  /*121b0*/  IMAD.WIDE.U32 R40, R45, R4, RZ ;  /* 0x000000042d287225 */ /* 0x008fc800078e00ff */
        /* <DEDUP_REMOVED lines=8> */
[----:B--2---:R-:W-:-:S04]  /*12240*/  IMAD.WIDE.U32 R38, R27, R44, RZ ;  /* 0x0000002c1b267225 */ /* 0x004fc800078e00ff */
[----:B------:R-:W-:-:S04]  /*12250*/  IMAD.HI.U32 R49, R5, 0x7f000001, R46 ;  /* 0x7f00000105317827 */ /* 0x000fc800078e002e */
[----:B------:R-:W-:Y:S02]  /*12260*/  IMAD R5, R40, 0x7effffff, RZ ;  /* 0x7effffff28057824 */ /* 0x000fe400078e02ff */
[----:B------:R-:W-:Y:S02]  /*12270*/  IMAD R37, R38, 0x7effffff, RZ ;  /* 0x7effffff26257824 */ /* 0x000fe400078e02ff */
[----:B------:R-:W-:Y:S01]  /*12280*/  IMAD.HI.U32 R45, R5, 0x7f000001, R40 ;  /* 0x7f000001052d7827 */ /* 0x000fe200078e0028 */
[----:B------:R-:W-:Y:S01]  /*12290*/  ISETP.GE.U32.AND P0, PT, R43, 0x7f000001, PT ;  /* 0x7f0000012b00780c */ /* 0x000fe20003f06070 */
[----:B------:R-:W-:Y:S02]  /*122a0*/  ISETP.GE.U32.AND P2, PT, R48, 0x7f000001, PT ;  /* 0x7f0000013000780c */ /* 0x000fe40003f46070 */
[----:B------:R-:W-:Y:S01]  /*122b0*/  IMAD.HI.U32 R51, R37, 0x7f000001, R38 ;  /* 0x7f00000125337827 */ /* 0x000fe200078e0026 */
[----:B------:R-:W-:-:S03]  /*122c0*/  ISETP.GE.U32.AND P3, PT, R45, 0x7f000001, PT ;  /* 0x7f0000012d00780c */ /* 0x000fc60003f66070 */
[----:B------:R-:W-:Y:S01]  /*122d0*/  IMAD.WIDE.U32 R46, R27, R2, RZ ;  /* 0x000000021b2e7225 */ /* 0x000fe200078e00ff */
[----:B------:R-:W-:Y:S01]  /*122e0*/  ISETP.GE.U32.AND P1, PT, R51, 0x7f000001, PT ;  /* 0x7f0000013300780c */ /* 0x000fe20003f26070 */
[----:B------:R-:W-:Y:S02]  /*122f0*/  ISETP.GE.U32.AND P4, PT, R49, 0x7f000001, PT ;  /* 0x7f0000013100780c */ /* 0x000fe40003f86070 */
[----:B------:R-:W-:-:S04]  /*12300*/  IMAD.WIDE.U32 R38, R27, R4, RZ ;  /* 0x000000041b267225 */ /* 0x000fc800078e00ff */
[----:B------:R-:W-:Y:S02]  /*12310*/  IMAD R5, R46, 0x7effffff, RZ ;  /* 0x7effffff2e057824 */ /* 0x000fe400078e02ff */
[----:B------:R-:W-:-:S04]  /*12320*/  IMAD.WIDE.U32 R40, R27, R42, RZ ;  /* 0x0000002a1b287225 */ /* 0x000fc800078e00ff */
[----:B------:R-:W-:Y:S02]  /*12330*/  IMAD R35, R38, 0x7effffff, RZ ;  /* 0x7effffff26237824 */ /* 0x000fe400078e02ff */
[----:B------:R-:W-:Y:S01]  /*12340*/  IMAD.HI.U32 R46, R5, 0x7f000001, R46 ;  /* 0x7f000001052e7827 */ /* 0x000fe200078e002e */
[----:B------:R-:W-:-:S03]  /*12350*/  @P0 IADD3 R43, PT, PT, R43, -0x7f000001, RZ ;  /* 0x80ffffff2b2b0810 */ /* 0x000fc60007ffe0ff */
[----:B------:R-:W-:Y:S01]  /*12360*/  IMAD R5, R40, 0x7effffff, RZ ;  /* 0x7effffff28057824 */ /* 0x000fe200078e02ff */
[----:B------:R-:W-:Y:S01]  /*12370*/  @P2 IADD3 R48, PT, PT, R48, -0x7f000001, RZ ;  /* 0x80ffffff30302810 */ /* 0x000fe20007ffe0ff */
[----:B------:R-:W-:Y:S01]  /*12380*/  IMAD.HI.U32 R37, R35, 0x7f000001, R38 ;  /* 0x7f00000123257827 */ /* 0x000fe200078e0026 */
[----:B------:R-:W-:Y:S01]  /*12390*/  ISETP.GE.U32.AND P0, PT, R46, 0x7f000001, PT ;  /* 0x7f0000012e00780c */ /* 0x000fe20003f06070 */
[----:B------:R-:W-:Y:S02]  /*123a0*/  @P3 IADD3 R45, PT, PT, R45, -0x7f000001, RZ ;  /* 0x80ffffff2d2d3810 */ /* 0x000fe40007ffe0ff */
[----:B-1----:R-:W-:Y:S01]  /*123b0*/  IMAD.HI.U32 R50, R5, 0x7f000001, R40 ;  /* 0x7f00000105327827 */ /* 0x002fe200078e0028 */
[----:B------:R-:W-:-:S03]  /*123c0*/  @P1 IADD3 R51, PT, PT, R51, -0x7f000001, RZ ;  /* 0x80ffffff33331810 */ /* 0x000fc60007ffe0ff */
[----:B------:R-:W-:Y:S01]  /*123d0*/  IMAD.WIDE.U32 R38, R26, R44, RZ ;  /* 0x0000002c1a267225 */ /* 0x000fe200078e00ff */
[----:B------:R-:W-:Y:S01]  /*123e0*/  ISETP.GE.U32.AND P2, PT, R37, 0x7f000001, PT ;  /* 0x7f0000012500780c */ /* 0x000fe20003f46070 */
[----:B------:R-:W-:Y:S01]  /*123f0*/  @P4 IADD3 R49, PT, PT, R49, -0x7f000001, RZ ;  /* 0x80ffffff31314810 */ /* 0x000fe20007ffe0ff */
[----:B------:R-:W-:Y:S01]  /*12400*/  ISETP.GE.U32.AND P6, PT, R48, 0x7f000001, PT ;  /* 0x7f0000013000780c */ /* 0x000fe20003fc6070 */
[----:B------:R-:W-:Y:S01]  /*12410*/  IMAD R27, R38, 0x7effffff, RZ ;  /* 0x7effffff261b7824 */ /* 0x000fe200078e02ff */
[----:B------:R-:W-:Y:S01]  /*12420*/  ISETP.GE.U32.AND P5, PT, R50, 0x7f000001, PT ;  /* 0x7f0000013200780c */ /* 0x000fe20003fa6070 */
[----:B------:R-:W-:Y:S01]  /*12430*/  ISETP.GE.U32.AND P4, PT, R45, 0x7f000001, PT ;  /* 0x7f0000012d00780c */ /* 0x000fe20003f86070 */
[----:B------:R-:W-:Y:S01]  /*12440*/  IMAD.WIDE.U32 R40, R51, 0x5fffffa, RZ ;  /* 0x05fffffa33287825 */ /* 0x000fe200078e00ff */
[----:B------:R-:W-:-:S03]  /*12450*/  ISETP.GE.U32.AND P1, PT, R43, 0x7f000001, PT ;  /* 0x7f0000012b00780c */ /* 0x000fc60003f26070 */
[----:B------:R-:W-:Y:S02]  /*12460*/  IMAD R5, R51, 0x6, RZ ;  /* 0x0000000633057824 */ /* 0x000fe400078e02ff */
[----:B------:R-:W-:Y:S01]  /*12470*/  IMAD.HI.U32 R51, R27, 0x7f000001, R38 ;  /* 0x7f0000011b337827 */ /* 0x000fe200078e0026 */
[----:B------:R-:W-:Y:S02]  /*12480*/  @P0 IADD3 R46, PT, PT, R46, -0x7f000001, RZ ;  /* 0x80ffffff2e2e0810 */ /* 0x000fe40007ffe0ff */
[----:B------:R-:W-:Y:S02]  /*12490*/  @P2 IADD3 R37, PT, PT, R37, -0x7f000001, RZ ;  /* 0x80ffffff25252810 */ /* 0x000fe40007ffe0ff */
[----:B------:R-:W-:Y:S01]  /*124a0*/  ISETP.GE.U32.AND P0, PT, R51, 0x7f000001, PT ;  /* 0x7f0000013300780c */ /* 0x000fe20003f06070 */
[----:B------:R-:W-:Y:S02]  /*124b0*/  @P6 IADD3 R48, PT, PT, R48, -0x7f000001, RZ ;  /* 0x80ffffff30306810 */ /* 0x000fe40007ffe0ff */
[----:B------:R-:W-:-:S02]  /*124c0*/  @P5 IADD3 R50, PT, PT, R50, -0x7f000001, RZ ;  /* 0x80ffffff32325810 */ /* 0x000fc40007ffe0ff */
[----:B------:R-:W-:Y:S01]  /*124d0*/  @P4 IADD3 R45, PT, PT, R45, -0x7f000001, RZ ;  /* 0x80ffffff2d2d4810 */ /* 0x000fe20007ffe0ff */
[----:B------:R-:W-:Y:S01]  /*124e0*/  IMAD.WIDE.U32 R38, R26, R42, RZ ;  /* 0x0000002a1a267225 */ /* 0x000fe200078e00ff */
[----:B------:R-:W-:Y:S02]  /*124f0*/  @P1 IADD3 R43, PT, PT, R43, -0x7f000001, RZ ;  /* 0x80ffffff2b2b1810 */ /* 0x000fe40007ffe0ff */
[----:B------:R-:W-:Y:S02]  /*12500*/  IADD3 R37, PT, PT, R48, R37, RZ ;  /* 0x0000002530257210 */ /* 0x000fe40007ffe0ff */
[----:B------:R-:W-:Y:S01]  /*12510*/  IADD3 R48, PT, PT, R45, R50, RZ ;  /* 0x000000322d307210 */ /* 0x000fe20007ffe0ff */
[----:B------:R-:W-:Y:S02]  /*12520*/  IMAD R45, R38, 0x7effffff, RZ ;  /* 0x7effffff262d7824 */ /* 0x000fe400078e02ff */
[----:B------:R-:W-:Y:S01]  /*12530*/  IMAD.HI.U32 R52, R5, 0x7f000001, R40 ;  /* 0x7f00000105347827 */ /* 0x000fe200078e0028 */
[----:B------:R-:W-:-:S02]  /*12540*/  IADD3 R35, PT, PT, R43, R46, RZ ;  /* 0x0000002e2b237210 */ /* 0x000fc40007ffe0ff */
[----:B------:R-:W-:Y:S01]  /*12550*/  @P0 IADD3 R51, PT, PT, R51, -0x7f000001, RZ ;  /* 0x80ffffff33330810 */ /* 0x000fe20007ffe0ff */
[----:B------:R-:W-:-:S04]  /*12560*/  IMAD.WIDE.U32 R40, R26, R2, RZ ;  /* 0x000000021a287225 */ /* 0x000fc800078e00ff */
[----:B------:R-:W-:-:S04]  /*12570*/  IMAD.HI.U32 R38, R45, 0x7f000001, R38 ;  /* 0x7f0000012d267827 */ /* 0x000fc800078e0026 */
[----:B------:R-:W-:Y:S01]  /*12580*/  IMAD.WIDE.U32 R46, R26, R4, RZ ;  /* 0x000000041a2e7225 */ /* 0x000fe200078e00ff */
[----:B------:R-:W-:-:S03]  /*12590*/  ISETP.GE.U32.AND P0, PT, R38, 0x7f000001, PT ;  /* 0x7f0000012600780c */ /* 0x000fc60003f06070 */
[----:B------:R-:W-:Y:S02]  /*125a0*/  IMAD R5, R40, 0x7effffff, RZ ;  /* 0x7effffff28057824 */ /* 0x000fe400078e02ff */
[----:B------:R-:W-:Y:S01]  /*125b0*/  IMAD.WIDE.U32 R26, R51, 0x5fffffa, RZ ;  /* 0x05fffffa331a7825 */ /* 0x000fe200078e00ff */
[----:B------:R-:W-:Y:S01]  /*125c0*/  ISETP.GE.U32.AND P3, PT, R49, 0x7f000001, PT ;  /* 0x7f0000013100780c */ /* 0x000fe20003f66070 */
[----:B------:R-:W-:Y:S02]  /*125d0*/  ISETP.GE.U32.AND P1, PT, R52, 0x7f000001, PT ;  /* 0x7f0000013400780c */ /* 0x000fe40003f26070 */
[----:B------:R-:W-:Y:S02]  /*125e0*/  IMAD R43, R46, 0x7effffff, RZ ;  /* 0x7effffff2e2b7824 */ /* 0x000fe400078e02ff */
[----:B------:R-:W-:Y:S02]  /*125f0*/  IMAD R51, R51, 0x6, RZ ;  /* 0x0000000633337824 */ /* 0x000fe400078e02ff */
[----:B------:R-:W-:-:S04]  /*12600*/  IMAD.HI.U32 R40, R5, 0x7f000001, R40 ;  /* 0x7f00000105287827 */ /* 0x000fc800078e0028 */
[----:B------:R-:W-:-:S04]  /*12610*/  IMAD.WIDE.U32 R4, R25, R4, RZ ;  /* 0x0000000419047225 */ /* 0x000fc800078e00ff */
[----:B------:R-:W-:-:S04]  /*12620*/  IMAD.HI.U32 R47, R43, 0x7f000001, R46 ;  /* 0x7f0000012b2f7827 */ /* 0x000fc800078e002e */
[----:B------:R-:W-:Y:S01]  /*12630*/  IMAD.HI.U32 R46, R51, 0x7f000001, R26 ;  /* 0x7f000001332e7827 */ /* 0x000fe200078e001a */
[----:B------:R-:W-:-:S03]  /*12640*/  ISETP.GE.U32.AND P4, PT, R40, 0x7f000001, PT ;  /* 0x7f0000012800780c */ /* 0x000fc60003f86070 */
[----:B------:R-:W-:Y:S02]  /*12650*/  IMAD R27, R4, 0x7effffff, RZ ;  /* 0x7effffff041b7824 */ /* 0x000fe400078e02ff */
[----:B------:R-:W-:Y:S01]  /*12660*/  IMAD.WIDE.U32 R42, R25, R42, RZ ;  /* 0x0000002a192a7225 */ /* 0x000fe200078e00ff */
[----:B------:R-:W-:-:S03]  /*12670*/  @P0 IADD3 R38, PT, PT, R38, -0x7f000001, RZ ;  /* 0x80ffffff26260810 */ /* 0x000fc60007ffe0ff */
[----:B------:R-:W-:-:S04]  /*12680*/  IMAD.WIDE.U32 R44, R25, R44, RZ ;  /* 0x0000002c192c7225 */ /* 0x000fc800078e00ff */
[----:B------:R-:W-:Y:S01]  /*12690*/  IMAD.HI.U32 R50, R27, 0x7f000001, R4 ;  /* 0x7f0000011b327827 */ /* 0x000fe200078e0004 */
[----:B------:R-:W-:Y:S02]  /*126a0*/  @P3 IADD3 R49, PT, PT, R49, -0x7f000001, RZ ;  /* 0x80ffffff31313810 */ /* 0x000fe40007ffe0ff */
[----:B------:R-:W-:Y:S01]  /*126b0*/  @P1 IADD3 R52, PT, PT, R52, -0x7f000001, RZ ;  /* 0x80ffffff34341810 */ /* 0x000fe20007ffe0ff */
[----:B------:R-:W-:Y:S01]  /*126c0*/  IMAD R39, R42, 0x7effffff, RZ ;  /* 0x7effffff2a277824 */ /* 0x000fe200078e02ff */
[----:B------:R-:W-:Y:S01]  /*126d0*/  ISETP.GE.U32.AND P2, PT, R37, 0x7f000001, PT ;  /* 0x7f0000012500780c */ /* 0x000fe20003f46070 */
[----:B------:R-:W-:Y:S01]  /*126e0*/  IMAD R41, R44, 0x7effffff, RZ ;  /* 0x7effffff2c297824 */ /* 0x000fe200078e02ff */
[----:B------:R-:W-:Y:S01]  /*126f0*/  ISETP.GE.U32.AND P5, PT, R47, 0x7f000001, PT ;  /* 0x7f0000012f00780c */ /* 0x000fe20003fa6070 */
[----:B------:R-:W-:Y:S01]  /*12700*/  ISETP.GE.U32.AND P3, PT, R48, 0x7f000001, PT ;  /* 0x7f0000013000780c */ /* 0x000fe20003f66070 */
[----:B------:R-:W-:Y:S01]  /*12710*/  ISETP.GE.U32.AND P1, PT, R50, 0x7f000001, PT ;  /* 0x7f0000013200780c */ /* 0x000fe20003f26070 */
[----:B------:R-:W-:-:S04]  /*12720*/  IMAD.HI.U32 R39, R39, 0x7f000001, R42 ;  /* 0x7f00000127277827 */ /* 0x000fc800078e002a */
[----:B------:R-:W-:-:S04]  /*12730*/  IMAD.HI.U32 R44, R41, 0x7f000001, R44 ;  /* 0x7f000001292c7827 */ /* 0x000fc800078e002c */
[----:B------:R-:W-:Y:S01]  /*12740*/  IMAD.WIDE.U32 R4, R38, 0x5fffffa, RZ ;  /* 0x05fffffa26047825 */ /* 0x000fe200078e00ff */
[----:B------:R-:W-:-:S03]  /*12750*/  ISETP.GE.U32.AND P0, PT, R39, 0x7f000001, PT ;  /* 0x7f0000012700780c */ /* 0x000fc60003f06070 */
[----:B------:R-:W-:Y:S01]  /*12760*/  IMAD.WIDE.U32 R26, R25, R2, RZ ;  /* 0x00000002191a7225 */ /* 0x000fe200078e00ff */
[----:B------:R-:W-:-:S03]  /*12770*/  @P4 IADD3 R40, PT, PT, R40, -0x7f000001, RZ ;  /* 0x80ffffff28284810 */ /* 0x000fc60007ffe0ff */
[----:B------:R-:W-:Y:S01]  /*12780*/  IMAD R25, R38, 0x6, RZ ;  /* 0x0000000626197824 */ /* 0x000fe200078e02ff */
[----:B------:R-:W-:Y:S01]  /*12790*/  ISETP.GE.U32.AND P4, PT, R44, 0x7f000001, PT ;  /* 0x7f0000012c00780c */ /* 0x000fe20003f86070 */
[----:B------:R-:W-:Y:S02]  /*127a0*/  IADD3 R49, PT, PT, R49, R52, RZ ;  /* 0x0000003431317210 */ /* 0x000fe40007ffe0ff */
[----:B------:R-:W-:Y:S01]  /*127b0*/  IMAD.HI.U32 R2, R25, 0x7f000001, R4 ;  /* 0x7f00000119027827 */ /* 0x000fe200078e0004 */
[----:B------:R-:W-:Y:S02]  /*127c0*/  @P2 IADD3 R37, PT, PT, R37, -0x7f000001, RZ ;  /* 0x80ffffff25252810 */ /* 0x000fe40007ffe0ff */
[----:B------:R-:W-:Y:S02]  /*127d0*/  @P5 IADD3 R47, PT, PT, R47, -0x7f000001, RZ ;  /* 0x80ffffff2f2f5810 */ /* 0x000fe40007ffe0ff */
[----:B------:R-:W-:Y:S02]  /*127e0*/  @P3 IADD3 R48, PT, PT, R48, -0x7f000001, RZ ;  /* 0x80ffffff30303810 */ /* 0x000fe40007ffe0ff */
[----:B------:R-:W-:Y:S01]  /*127f0*/  @P1 IADD3 R50, PT, PT, R50, -0x7f000001, RZ ;  /* 0x80ffffff32321810 */ /* 0x000fe20007ffe0ff */
[----:B------:R-:W-:Y:S01]  /*12800*/  IMAD R5, R26, 0x7effffff, RZ ;  /* 0x7effffff1a057824 */ /* 0x000fe200078e02ff */
[----:B------:R-:W-:Y:S01]  /*12810*/  ISETP.GE.U32.AND P3, PT, R46, 0x7f000001, PT ;  /* 0x7f0000012e00780c */ /* 0x000fe20003f66070 */
[----:B------:R-:W-:Y:S01]  /*12820*/  ISETP.GE.U32.AND P2, PT, R35, 0x7f000001, PT ;  /* 0x7f0000012300780c */ /* 0x000fe20003f46070 */
[----:B------:R-:W-:Y:S01]  /*12830*/  ISETP.GE.U32.AND P5, PT, R2, 0x7f000001, PT ;  /* 0x7f0000010200780c */ /* 0x000fe20003fa6070 */
[----:B------:R-:W-:Y:S01]  /*12840*/  ISETP.GE.U32.AND P1, PT, R49, 0x7f000001, PT ;  /* 0x7f0000013100780c */ /* 0x000fe20003f26070 */
[----:B------:R-:W-:Y:S01]  /*12850*/  IMAD.HI.U32 R45, R5, 0x7f000001, R26 ;  /* 0x7f000001052d7827 */ /* 0x000fe200078e001a */
[----:B------:R-:W-:-:S02]  /*12860*/  @P0 IADD3 R39, PT, PT, R39, -0x7f000001, RZ ;  /* 0x80ffffff27270810 */ /* 0x000fc40007ffe0ff */
[----:B------:R-:W-:Y:S02]  /*12870*/  @P4 IADD3 R44, PT, PT, R44, -0x7f000001, RZ ;  /* 0x80ffffff2c2c4810 */ /* 0x000fe40007ffe0ff */
[----:B------:R-:W-:Y:S01]  /*12880*/  ISETP.GE.U32.AND P0, PT, R45, 0x7f000001, PT ;  /* 0x7f0000012d00780c */ /* 0x000fe20003f06070 */
[C---:B------:R-:W-:Y:S02]  /*12890*/  IMAD R41, R39.reuse, 0x6, RZ ;  /* 0x0000000627297824 */ /* 0x040fe400078e02ff */
[----:B------:R-:W-:Y:S01]  /*128a0*/  IMAD.WIDE.U32 R26, R39, 0x5fffffa, RZ ;  /* 0x05fffffa271a7825 */ /* 0x000fe200078e00ff */
[----:B------:R-:W-:Y:S02]  /*128b0*/  @P3 IADD3 R46, PT, PT, R46, -0x7f000001, RZ ;  /* 0x80ffffff2e2e3810 */ /* 0x000fe40007ffe0ff */
[----:B------:R-:W-:Y:S02]  /*128c0*/  @P2 IADD3 R35, PT, PT, R35, -0x7f000001, RZ ;  /* 0x80ffffff23232810 */ /* 0x000fe40007ffe0ff */
[----:B------:R-:W-:Y:S01]  /*128d0*/  @P5 IADD3 R2, PT, PT, R2, -0x7f000001, RZ ;  /* 0x80ffffff02025810 */ /* 0x000fe20007ffe0ff */
[----:B------:R-:W-:Y:S01]  /*128e0*/  IMAD.WIDE.U32 R4, R50, 0x5fffffa, RZ ;  /* 0x05fffffa32047825 */ /* 0x000fe200078e00ff */
[----:B------:R-:W-:-:S03]  /*128f0*/  @P1 IADD3 R49, PT, PT, R49, -0x7f000001, RZ ;  /* 0x80ffffff31311810 */ /* 0x000fc60007ffe0ff */
[----:B------:R-:W-:-:S04]  /*12900*/  IMAD.WIDE.U32 R38, R44, 0x5fffffa, RZ ;  /* 0x05fffffa2c267825 */ /* 0x000fc800078e00ff */
[----:B------:R-:W-:Y:S02]  /*12910*/  IMAD R25, R50, 0x6, RZ ;  /* 0x0000000632197824 */ /* 0x000fe400078e02ff */
[----:B------:R-:W-:Y:S01]  /*12920*/  IMAD R43, R44, 0x6, RZ ;  /* 0x000000062c2b7824 */ /* 0x000fe200078e02ff */
[----:B------:R-:W-:Y:S02]  /*12930*/  IADD3 R37, PT, PT, R37, R40, RZ ;  /* 0x0000002825257210 */ /* 0x000fe40007ffe0ff */
[----:B------:R-:W-:Y:S02]  /*12940*/  IADD3 R48, PT, PT, R48, R47, RZ ;  /* 0x0000002f30307210 */ /* 0x000fe40007ffe0ff */
[----:B------:R-:W-:Y:S01]  /*12950*/  IADD3 R35, PT, PT, R35, R46, RZ ;  /* 0x0000002e23237210 */ /* 0x000fe20007ffe0ff */
[----:B------:R-:W-:Y:S01]  /*12960*/  IMAD.HI.U32 R4, R25, 0x7f000001, R4 ;  /* 0x7f00000119047827 */ /* 0x000fe200078e0004 */
[----:B------:R-:W-:-:S03]  /*12970*/  IADD3 R49, PT, PT, R49, R2, RZ ;  /* 0x0000000231317210 */ /* 0x000fc60007ffe0ff */
        /* <DEDUP_REMOVED lines=47> */
[----:B------:R-:W-:Y:S04]  /*12c70*/  STL [R1+0x118], R38 ;  /* 0x0001182601007387 */ /* 0x000fe80000100800 */
[----:B------:R-:W-:Y:S04]  /*12c80*/  STL [R1+0x11c], R40 ;  /* 0x00011c2801007387 */ /* 0x000fe80000100800 */
[----:B----4-:R-:W2:Y:S04]  /*12c90*/  LD.E R26, desc[UR10][R20.64+0xf0] ;  /* 0x0000f00a141a7980 */ /* 0x010ea8000c101900 */
[----:B------:R-:W3:Y:S04]  /*12ca0*/  LD.E R27, desc[UR10][R20.64+0xf4] ;  /* 0x0000f40a141b7980 */ /* 0x000ee8000c101900 */
[----:B------:R-:W4:Y:S04]  /*12cb0*/  LD.E R25, desc[UR10][R20.64+0xf8] ;  /* 0x0000f80a14197980 */ /* 0x000f28000c101900 */
[----:B------:R1:W4:Y:S04]  /*12cc0*/  LD.E R24, desc[UR10][R20.64+0xfc] ;  /* 0x0000fc0a14187980 */ /* 0x000328000c101900 */
[----:B------:R-:W4:Y:S04]  /*12cd0*/  LDL R23, [R1+0x110] ;  /* 0x0001100001177983 */ /* 0x000f280000100800 */
[----:B------:R-:W4:Y:S04]  /*12ce0*/  LDL R19, [R1+0x114] ;  /* 0x0001140001137983 */ /* 0x000f280000100800 */
[----:B------:R-:W4:Y:S04]  /*12cf0*/  LDL R22, [R1+0x118] ;  /* 0x0001180001167983 */ /* 0x000f280000100800 */
[----:B0-----:R-:W4:Y:S04]  /*12d00*/  LDL R2, [R1+0x11c] ;  /* 0x00011c0001027983 */ /* 0x001f280000100800 */
[----:B------:R-:W4:Y:S01]  /*12d10*/  LDL.64 R4, [R1+0x100] ;  /* 0x0001000001047983 */ /* 0x000f220000100a00 */
[----:B------:R-:W-:-:S05]  /*12d20*/  IADD3 R11, PT, PT, R32, R11, RZ ;  /* 0x0000000b200b7210 */ /* 0x000fca0007ffe0ff */
[----:B------:R-:W-:Y:S01]  /*12d30*/  ISETP.GE.U32.AND P1, PT, R11, 0x7f000001, PT ;  /* 0x7f0000010b00780c */ /* 0x000fe20003f26070 */
[----:B------:R-:W-:Y:S02]  /*12d40*/  IADD3 R36, PT, PT, R36, R9, RZ ;  /* 0x0000000924247210 */ /* 0x000fe40007ffe0ff */
[----:B------:R-:W-:Y:S02]  /*12d50*/  IADD3 R33, PT, PT, R33, R16, RZ ;  /* 0x0000001021217210 */ /* 0x000fe40007ffe0ff */
[----:B------:R-:W-:Y:S01]  /*12d60*/  IADD3 R17, PT, PT, R12, R17, RZ ;  /* 0x000000110c117210 */ /* 0x000fe20007ffe0ff */
[----:B------:R-:W-:Y:S02]  /*12d70*/  ISETP.GE.U32.AND P0, PT, R36, 0x7f000001, PT ;  /* 0x7f0000012400780c */ /* 0x000fe40003f06070 */
[----:B------:R-:W-:Y:S02]  /*12d80*/  ISETP.GE.U32.AND P2, PT, R33, 0x7f000001, PT ;  /* 0x7f0000012100780c */ /* 0x000fe40003f46070 */
[----:B------:R-:W-:-:S03]  /*12d90*/  ISETP.GE.U32.AND P3, PT, R17, 0x7f000001, PT ;  /* 0x7f0000011100780c */ /* 0x000fc60003f66070 */
[----:B------:R-:W-:-:S04]  /*12da0*/  @P1 IADD3 R11, PT, PT, R11, -0x7f000001, RZ ;  /* 0x80ffffff0b0b1810 */ /* 0x000fc80007ffe0ff */
[----:B------:R-:W-:Y:S02]  /*12db0*/  IADD3 R11, PT, PT, R28, R11, RZ ;  /* 0x0000000b1c0b7210 */ /* 0x000fe40007ffe0ff */
[----:B------:R-:W-:Y:S02]  /*12dc0*/  @P0 IADD3 R36, PT, PT, R36, -0x7f000001, RZ ;  /* 0x80ffffff24240810 */ /* 0x000fe40007ffe0ff */
[----:B------:R-:W-:Y:S01]  /*12dd0*/  @P2 IADD3 R33, PT, PT, R33, -0x7f000001, RZ ;  /* 0x80ffffff21212810 */ /* 0x000fe20007ffe0ff */
[----:B------:R-:W-:Y:S01]  /*12de0*/  ISETP.GE.U32.AND P6, PT, R11, 0x7f000001, PT ;  /* 0x7f0000010b00780c */ /* 0x000fe20003fc6070 */
[----:B------:R-:W-:Y:S01]  /*12df0*/  @P3 IADD3 R17, PT, PT, R17, -0x7f000001, RZ ;  /* 0x80ffffff11113810 */ /* 0x000fe20007ffe0ff */
[----:B------:R-:W-:Y:S01]  /*12e00*/  ISETP.GE.U32.AND P0, PT, R15, R30, PT ;  /* 0x0000001e0f00720c */ /* 0x000fe20003f06070 */
[----:B------:R-:W-:Y:S02]  /*12e10*/  IADD3 R29, PT, PT, R29, R36, RZ ;  /* 0x000000241d1d7210 */ /* 0x000fe40007ffe0ff */
[----:B------:R-:W-:-:S02]  /*12e20*/  IADD3 R6, PT, PT, R6, R33, RZ ;  /* 0x0000002106067210 */ /* 0x000fc40007ffe0ff */
[----:B------:R-:W-:Y:S02]  /*12e30*/  IADD3 R17, PT, PT, R18, R17, RZ ;  /* 0x0000001112117210 */ /* 0x000fe40007ffe0ff */
[----:B------:R-:W-:Y:S01]  /*12e40*/  IADD3 R12, PT, PT, -R30, R15, RZ ;  /* 0x0000000f1e0c7210 */ /* 0x000fe20007ffe1ff */
[----:B------:R-:W-:Y:S01]  /*12e50*/  ISETP.GE.U32.AND P1, PT, R34, R31, PT ;  /* 0x0000001f2200720c */ /* 0x000fe20003f26070 */
[----:B------:R-:W-:Y:S01]  /*12e60*/  ISETP.GE.U32.AND P2, PT, R14, R7, PT ;  /* 0x000000070e00720c */ /* 0x000fe20003f46070 */
[----:B------:R-:W-:Y:S01]  /*12e70*/  ISETP.GE.U32.AND P4, PT, R6, 0x7f000001, PT ;  /* 0x7f0000010600780c */ /* 0x000fe20003f86070 */
[----:B------:R-:W-:Y:S01]  /*12e80*/  ISETP.GE.U32.AND P5, PT, R29, 0x7f000001, PT ;  /* 0x7f0000011d00780c */ /* 0x000fe20003fa6070 */
[----:B------:R-:W-:Y:S01]  /*12e90*/  ISETP.GE.U32.AND P3, PT, R13, R10, PT ;  /* 0x0000000a0d00720c */ /* 0x000fe20003f66070 */
[----:B------:R-:W-:Y:S01]  /*12ea0*/  @P6 IADD3 R11, PT, PT, R11, -0x7f000001, RZ ;  /* 0x80ffffff0b0b6810 */ /* 0x000fe20007ffe0ff */
[----:B------:R-:W-:Y:S01]  /*12eb0*/  ISETP.GE.U32.AND P6, PT, R17, 0x7f000001, PT ;  /* 0x7f0000011100780c */ /* 0x000fe20003fc6070 */
[----:B------:R-:W-:-:S02]  /*12ec0*/  @!P0 IADD3 R12, PT, PT, R12, 0x7f000001, RZ ;  /* 0x7f0000010c0c8810 */ /* 0x000fc40007ffe0ff */
[----:B------:R-:W-:Y:S02]  /*12ed0*/  IADD3 R34, PT, PT, -R31, R34, RZ ;  /* 0x000000221f227210 */ /* 0x000fe40007ffe1ff */
[----:B------:R-:W-:Y:S02]  /*12ee0*/  IADD3 R9, PT, PT, -R7, R14, RZ ;  /* 0x0000000e07097210 */ /* 0x000fe40007ffe1ff */
[----:B------:R-:W-:Y:S01]  /*12ef0*/  IADD3 R14, PT, PT, -R10, R13, RZ ;  /* 0x0000000d0a0e7210 */ /* 0x000fe20007ffe1ff */
[----:B------:R-:W-:Y:S01]  /*12f00*/  ISETP.GE.U32.AND P0, PT, R12, R11, PT ;  /* 0x0000000b0c00720c */ /* 0x000fe20003f06070 */
[----:B------:R-:W-:Y:S02]  /*12f10*/  @!P1 IADD3 R34, PT, PT, R34, 0x7f000001, RZ ;  /* 0x7f00000122229810 */ /* 0x000fe40007ffe0ff */
[----:B------:R-:W-:Y:S02]  /*12f20*/  @!P2 IADD3 R9, PT, PT, R9, 0x7f000001, RZ ;  /* 0x7f0000010909a810 */ /* 0x000fe40007ffe0ff */
[----:B------:R-:W-:-:S02]  /*12f30*/  @P4 IADD3 R6, PT, PT, R6, -0x7f000001, RZ ;  /* 0x80ffffff06064810 */ /* 0x000fc40007ffe0ff */
[----:B------:R-:W-:Y:S02]  /*12f40*/  @P5 IADD3 R29, PT, PT, R29, -0x7f000001, RZ ;  /* 0x80ffffff1d1d5810 */ /* 0x000fe40007ffe0ff */
[----:B------:R-:W-:Y:S02]  /*12f50*/  @!P3 IADD3 R14, PT, PT, R14, 0x7f000001, RZ ;  /* 0x7f0000010e0eb810 */ /* 0x000fe40007ffe0ff */
[----:B------:R-:W-:Y:S02]  /*12f60*/  @P6 IADD3 R17, PT, PT, R17, -0x7f000001, RZ ;  /* 0x80ffffff11116810 */ /* 0x000fe40007ffe0ff */
[----:B------:R-:W-:Y:S01]  /*12f70*/  IADD3 R11, PT, PT, -R11, R12, RZ ;  /* 0x0000000c0b0b7210 */ /* 0x000fe20007ffe1ff */
[----:B------:R-:W-:Y:S01]  /*12f80*/  ISETP.GE.U32.AND P2, PT, R9, R6, PT ;  /* 0x000000060900720c */ /* 0x000fe20003f46070 */
[----:B------:R-:W-:Y:S01]  /*12f90*/  ISETP.GE.U32.AND P1, PT, R34, R29, PT ;  /* 0x0000001d2200720c */ /* 0x000fe20003f26070 */
[----:B------:R-:W-:Y:S01]  /*12fa0*/  ISETP.GE.U32.AND P3, PT, R14, R17, PT ;  /* 0x000000110e00720c */ /* 0x000fe20003f66070 */
[----:B------:R-:W-:-:S02]  /*12fb0*/  @!P0 IADD3 R11, PT, PT, R11, 0x7f000001, RZ ;  /* 0x7f0000010b0b8810 */ /* 0x000fc40007ffe0ff */
[----:B------:R-:W-:Y:S02]  /*12fc0*/  IADD3 R9, PT, PT, -R6, R9, RZ ;  /* 0x0000000906097210 */ /* 0x000fe40007ffe1ff */
[----:B------:R-:W-:Y:S02]  /*12fd0*/  IADD3 R29, PT, PT, -R29, R34, RZ ;  /* 0x000000221d1d7210 */ /* 0x000fe40007ffe1ff */
[----:B------:R-:W-:Y:S01]  /*12fe0*/  IADD3 R17, PT, PT, -R17, R14, RZ ;  /* 0x0000000e11117210 */ /* 0x000fe20007ffe1ff */
[----:B------:R-:W-:-:S03]  /*12ff0*/  IMAD.WIDE.U32 R12, R11, R8, RZ ;  /* 0x000000080b0c7225 */ /* 0x000fc600078e00ff */
[----:B------:R-:W-:Y:S01]  /*13000*/  @!P2 IADD3 R9, PT, PT, R9, 0x7f000001, RZ ;  /* 0x7f0000010909a810 */ /* 0x000fe20007ffe0ff */
[----:B------:R-:W-:Y:S01]  /*13010*/  IMAD R11, R12, 0x7effffff, RZ ;  /* 0x7effffff0c0b7824 */ /* 0x000fe200078e02ff */
[----:B------:R-:W-:Y:S02]  /*13020*/  @!P1 IADD3 R29, PT, PT, R29, 0x7f000001, RZ ;  /* 0x7f0000011d1d9810 */ /* 0x000fe40007ffe0ff */
[----:B------:R-:W-:Y:S01]  /*13030*/  @!P3 IADD3 R17, PT, PT, R17, 0x7f000001, RZ ;  /* 0x7f0000011111b810 */ /* 0x000fe20007ffe0ff */
[----:B------:R-:W-:-:S04]  /*13040*/  IMAD.HI.U32 R28, R11, 0x7f000001, R12 ;  /* 0x7f0000010b1c7827 */ /* 0x000fc800078e000c */
[----:B------:R-:W-:-:S04]  /*13050*/  IMAD.WIDE.U32 R14, R9, R8, RZ ;  /* 0x00000008090e7225 */ /* 0x000fc800078e00ff */
[----:B------:R-:W-:-:S04]  /*13060*/  IMAD.WIDE.U32 R12, R29, R8, RZ ;  /* 0x000000081d0c7225 */ /* 0x000fc800078e00ff */
[----:B------:R-:W-:-:S04]  /*13070*/  IMAD.WIDE.U32 R8, R17, R8, RZ ;  /* 0x0000000811087225 */ /* 0x000fc800078e00ff */
[----:B-1----:R-:W-:Y:S02]  /*13080*/  IMAD R21, R8, 0x7effffff, RZ ;  /* 0x7effffff08157824 */ /* 0x002fe400078e02ff */
[----:B------:R-:W-:Y:S02]  /*13090*/  IMAD R11, R12, 0x7effffff, RZ ;  /* 0x7effffff0c0b7824 */ /* 0x000fe400078e02ff */
[----:B------:R-:W-:Y:S02]  /*130a0*/  IMAD R17, R14, 0x7effffff, RZ ;  /* 0x7effffff0e117824 */ /* 0x000fe400078e02ff */
[----:B------:R-:W-:Y:S01]  /*130b0*/  IMAD.HI.U32 R33, R21, 0x7f000001, R8 ;  /* 0x7f00000115217827 */ /* 0x000fe200078e0008 */
[----:B------:R-:W-:-:S03]  /*130c0*/  ISETP.GE.U32.AND P1, PT, R28, 0x7f000001, PT ;  /* 0x7f0000011c00780c */ /* 0x000fc60003f26070 */
[----:B------:R-:W-:Y:S01]  /*130d0*/  IMAD.HI.U32 R6, R11, 0x7f000001, R12 ;  /* 0x7f0000010b067827 */ /* 0x000fe200078e000c */
[----:B------:R-:W-:-:S03]  /*130e0*/  ISETP.GE.U32.AND P3, PT, R33, 0x7f000001, PT ;  /* 0x7f0000012100780c */ /* 0x000fc60003f66070 */
[----:B------:R-:W-:Y:S01]  /*130f0*/  IMAD.HI.U32 R32, R17, 0x7f000001, R14 ;  /* 0x7f00000111207827 */ /* 0x000fe200078e000e */
[----:B------:R-:W-:-:S04]  /*13100*/  ISETP.GE.U32.AND P0, PT, R6, 0x7f000001, PT ;  /* 0x7f0000010600780c */ /* 0x000fc80003f06070 */
[----:B------:R-:W-:Y:S01]  /*13110*/  ISETP.GE.U32.AND P2, PT, R32, 0x7f000001, PT ;  /* 0x7f0000012000780c */ /* 0x000fe20003f46070 */
[----:B------:R-:W-:-:S04]  /*13120*/  @P1 IADD3 R28, PT, PT, R28, -0x7f000001, RZ ;  /* 0x80ffffff1c1c1810 */ /* 0x000fc80007ffe0ff */
[----:B------:R-:W-:-:S04]  /*13130*/  @P3 IADD3 R33, PT, PT, R33, -0x7f000001, RZ ;  /* 0x80ffffff21213810 */ /* 0x000fc80007ffe0ff */
[----:B------:R-:W-:-:S04]  /*13140*/  @P0 IADD3 R6, PT, PT, R6, -0x7f000001, RZ ;  /* 0x80ffffff06060810 */ /* 0x000fc80007ffe0ff */
[----:B------:R-:W-:Y:S01]  /*13150*/  @P2 IADD3 R32, PT, PT, R32, -0x7f000001, RZ ;  /* 0x80ffffff20202810 */ /* 0x000fe20007ffe0ff */
[----:B--2---:R-:W-:-:S04]  /*13160*/  IMAD.WIDE.U32 R12, R26, R28, RZ ;  /* 0x0000001c1a0c7225 */ /* 0x004fc800078e00ff */
[----:B---3--:R-:W-:-:S04]  /*13170*/  IMAD.WIDE.U32 R16, R27, R33, RZ ;  /* 0x000000211b107225 */ /* 0x008fc800078e00ff */
[----:B------:R-:W-:Y:S02]  /*13180*/  IMAD R11, R12, 0x7effffff, RZ ;  /* 0x7effffff0c0b7824 */ /* 0x000fe400078e02ff */
[----:B------:R-:W-:-:S04]  /*13190*/  IMAD.WIDE.U32 R8, R26, R6, RZ ;  /* 0x000000061a087225 */ /* 0x000fc800078e00ff */
[----:B------:R-:W-:-:S04]  /*131a0*/  IMAD.WIDE.U32 R14, R26, R32, RZ ;  /* 0x000000201a0e7225 */ /* 0x000fc800078e00ff */
[----:B------:R-:W-:Y:S02]  /*131b0*/  IMAD R29, R16, 0x7effffff, RZ ;  /* 0x7effffff101d7824 */ /* 0x000fe400078e02ff */
[----:B------:R-:W-:-:S04]  /*131c0*/  IMAD.HI.U32 R18, R11, 0x7f000001, R12 ;  /* 0x7f0000010b127827 */ /* 0x000fc800078e000c */
[----:B------:R-:W-:Y:S02]  /*131d0*/  IMAD R11, R8, 0x7effffff, RZ ;  /* 0x7effffff080b7824 */ /* 0x000fe400078e02ff */
[----:B------:R-:W-:Y:S02]  /*131e0*/  IMAD R21, R14, 0x7effffff, RZ ;  /* 0x7effffff0e157824 */ /* 0x000fe400078e02ff */
[----:B------:R-:W-:-:S04]  /*131f0*/  IMAD.WIDE.U32 R12, R26, R33, RZ ;  /* 0x000000211a0c7225 */ /* 0x000fc800078e00ff */
[----:B------:R-:W-:-:S04]  /*13200*/  IMAD.HI.U32 R34, R29, 0x7f000001, R16 ;  /* 0x7f0000011d227827 */ /* 0x000fc800078e0010 */
[----:B------:R-:W-:Y:S01]  /*13210*/  IMAD.HI.U32 R26, R11, 0x7f000001, R8 ;  /* 0x7f0000010b1a7827 */ /* 0x000fe200078e0008 */
[----:B------:R-:W-:-:S03]  /*13220*/  ISETP.GE.U32.AND P6, PT, R34, 0x7f000001, PT ;  /* 0x7f0000012200780c */ /* 0x000fc60003fc6070 */
[----:B------:R-:W-:-:S04]  /*13230*/  IMAD.HI.U32 R20, R21, 0x7f000001, R14 ;  /* 0x7f00000115147827 */ /* 0x000fc800078e000e */
[----:B------:R-:W-:Y:S01]  /*13240*/  IMAD R11, R12, 0x7effffff, RZ ;  /* 0x7effffff0c0b7824 */ /* 0x000fe200078e02ff */
[----:B------:R-:W-:Y:S01]  /*13250*/  ISETP.GE.U32.AND P3, PT, R18, 0x7f000001, PT ;  /* 0x7f0000011200780c */ /* 0x000fe20003f66070 */
[----:B------:R-:W-:Y:S01]  /*13260*/  IMAD.WIDE.U32 R8, R27, R6, RZ ;  /* 0x000000061b087225 */ /* 0x000fe200078e00ff */
[----:B------:R-:W-:-:S03]  /*13270*/  ISETP.GE.U32.AND P4, PT, R20, 0x7f000001, PT ;  /* 0x7f0000011400780c */ /* 0x000fc60003f86070 */
[----:B------:R-:W-:-:S04]  /*13280*/  IMAD.HI.U32 R29, R11, 0x7f000001, R12 ;  /* 0x7f0000010b1d7827 */ /* 0x000fc800078e000c */
[----:B------:R-:W-:Y:S01]  /*13290*/  IMAD.WIDE.U32 R14, R27, R28, RZ ;  /* 0x0000001c1b0e7225 */ /* 0x000fe200078e00ff */
[----:B------:R-:W-:-:S03]  /*132a0*/  ISETP.GE.U32.AND P5, PT, R29, 0x7f000001, PT ;  /* 0x7f0000011d00780c */ /* 0x000fc60003fa6070 */
[----:B------:R-:W-:Y:S01]  /*132b0*/  IMAD R11, R8, 0x7effffff, RZ ;  /* 0x7effffff080b7824 */ /* 0x000fe200078e02ff */
[----:B------:R-:W-:Y:S01]  /*132c0*/  ISETP.GE.U32.AND P0, PT, R26, 0x7f000001, PT ;  /* 0x7f0000011a00780c */ /* 0x000fe20003f06070 */
[----:B------:R-:W-:Y:S02]  /*132d0*/  IMAD R21, R14, 0x7effffff, RZ ;  /* 0x7effffff0e157824 */ /* 0x000fe400078e02ff */
[----:B------:R-:W-:Y:S01]  /*132e0*/  IMAD.HI.U32 R35, R11, 0x7f000001, R8 ;  /* 0x7f0000010b237827 */ /* 0x000fe200078e0008 */
[----:B------:R-:W-:-:S03]  /*132f0*/  @P6 IADD3 R34, PT, PT, R34, -0x7f000001, RZ ;  /* 0x80ffffff22226810 */ /* 0x000fc60007ffe0ff */
[----:B------:R-:W-:Y:S01]  /*13300*/  IMAD.WIDE.U32 R12, R27, R32, RZ ;  /* 0x000000201b0c7225 */ /* 0x000fe200078e00ff */
[----:B------:R-:W-:Y:S01]  /*13310*/  ISETP.GE.U32.AND P1, PT, R35, 0x7f000001, PT ;  /* 0x7f0000012300780c */ /* 0x000fe20003f26070 */
[----:B------:R-:W-:Y:S02]  /*13320*/  @P3 IADD3 R18, PT, PT, R18, -0x7f000001, RZ ;  /* 0x80ffffff12123810 */ /* 0x000fe40007ffe0ff */
[----:B------:R-:W-:Y:S01]  /*13330*/  IMAD.HI.U32 R15, R21, 0x7f000001, R14 ;  /* 0x7f000001150f7827 */ /* 0x000fe200078e000e */
[----:B------:R-:W-:-:S03]  /*13340*/  @P4 IADD3 R20, PT, PT, R20, -0x7f000001, RZ ;  /* 0x80ffffff14144810 */ /* 0x000fc60007ffe0ff */
[----:B------:R-:W-:Y:S01]  /*13350*/  IMAD R27, R12, 0x7effffff, RZ ;  /* 0x7effffff0c1b7824 */ /* 0x000fe200078e02ff */
[----:B------:R-:W-:Y:S01]  /*13360*/  ISETP.GE.U32.AND P2, PT, R15, 0x7f000001, PT ;  /* 0x7f0000010f00780c */ /* 0x000fe20003f46070 */
[----:B------:R-:W-:Y:S01]  /*13370*/  IMAD.WIDE.U32 R8, R34, 0x5fffffa, RZ ;  /* 0x05fffffa22087825 */ /* 0x000fe200078e00ff */
[----:B------:R-:W-:Y:S01]  /*13380*/  @P5 IADD3 R29, PT, PT, R29, -0x7f000001, RZ ;  /* 0x80ffffff1d1d5810 */ /* 0x000fe20007ffe0ff */
[----:B------:R-:W-:Y:S01]  /*13390*/  ISETP.GE.U32.AND P6, PT, R18, 0x7f000001, PT ;  /* 0x7f0000011200780c */ /* 0x000fe20003fc6070 */
[----:B------:R-:W-:Y:S01]  /*133a0*/  ISETP.GE.U32.AND P5, PT, R20, 0x7f000001, PT ;  /* 0x7f0000011400780c */ /* 0x000fe20003fa6070 */
[----:B----4-:R-:W-:-:S04]  /*133b0*/  IMAD.WIDE.U32 R16, R25, R33, RZ ;  /* 0x0000002119107225 */ /* 0x010fc800078e00ff */
[----:B------:R-:W-:-:S04]  /*133c0*/  IMAD.HI.U32 R12, R27, 0x7f000001, R12 ;  /* 0x7f0000011b0c7827 */ /* 0x000fc800078e000c */
[----:B------:R-:W-:Y:S01]  /*133d0*/  IMAD R11, R34, 0x6, RZ ;  /* 0x00000006220b7824 */ /* 0x000fe200078e02ff */
[----:B------:R-:W-:Y:S01]  /*133e0*/  @P0 IADD3 R26, PT, PT, R26, -0x7f000001, RZ ;  /* 0x80ffffff1a1a0810 */ /* 0x000fe20007ffe0ff */
[----:B------:R-:W-:Y:S01]  /*133f0*/  IMAD R13, R16, 0x7effffff, RZ ;  /* 0x7effffff100d7824 */ /* 0x000fe200078e02ff */
[----:B------:R-:W-:Y:S01]  /*13400*/  ISETP.GE.U32.AND P3, PT, R12, 0x7f000001, PT ;  /* 0x7f0000010c00780c */ /* 0x000fe20003f66070 */
[----:B------:R-:W-:Y:S01]  /*13410*/  IMAD.HI.U32 R21, R11, 0x7f000001, R8 ;  /* 0x7f0000010b157827 */ /* 0x000fe200078e0008 */
[----:B------:R-:W-:Y:S01]  /*13420*/  ISETP.GE.U32.AND P4, PT, R29, 0x7f000001, PT ;  /* 0x7f0000011d00780c */ /* 0x000fe20003f86070 */
[----:B------:R-:W-:Y:S01]  /*13430*/  @P1 IADD3 R35, PT, PT, R35, -0x7f000001, RZ ;  /* 0x80ffffff23231810 */ /* 0x000fe20007ffe0ff */
[----:B------:R-:W-:Y:S01]  /*13440*/  ISETP.GE.U32.AND P1, PT, R26, 0x7f000001, PT ;  /* 0x7f0000011a00780c */ /* 0x000fe20003f26070 */
[----:B------:R-:W-:Y:S01]  /*13450*/  IMAD.HI.U32 R34, R13, 0x7f000001, R16 ;  /* 0x7f0000010d227827 */ /* 0x000fe200078e0010 */
[----:B------:R-:W-:Y:S01]  /*13460*/  ISETP.GE.U32.AND P0, PT, R21, 0x7f000001, PT ;  /* 0x7f0000011500780c */ /* 0x000fe20003f06070 */
[----:B------:R-:W-:-:S02]  /*13470*/  @P2 IADD3 R15, PT, PT, R15, -0x7f000001, RZ ;  /* 0x80ffffff0f0f2810 */ /* 0x000fc40007ffe0ff */
[----:B------:R-:W-:Y:S02]  /*13480*/  @P6 IADD3 R18, PT, PT, R18, -0x7f000001, RZ ;  /* 0x80ffffff12126810 */ /* 0x000fe40007ffe0ff */
[----:B------:R-:W-:Y:S01]  /*13490*/  @P5 IADD3 R20, PT, PT, R20, -0x7f000001, RZ ;  /* 0x80ffffff14145810 */ /* 0x000fe20007ffe0ff */
[----:B------:R-:W-:Y:S01]  /*134a0*/  ISETP.GE.U32.AND P2, PT, R34, 0x7f000001, PT ;  /* 0x7f0000012200780c */ /* 0x000fe20003f46070 */
[----:B------:R-:W-:Y:S02]  /*134b0*/  @P3 IADD3 R12, PT, PT, R12, -0x7f000001, RZ ;  /* 0x80ffffff0c0c3810 */ /* 0x000fe40007ffe0ff */
[----:B------:R-:W-:Y:S02]  /*134c0*/  IADD3 R11, PT, PT, R18, R35, RZ ;  /* 0x00000023120b7210 */ /* 0x000fe40007ffe0ff */
[----:B------:R-:W-:Y:S02]  /*134d0*/  @P4 IADD3 R29, PT, PT, R29, -0x7f000001, RZ ;  /* 0x80ffffff1d1d4810 */ /* 0x000fe40007ffe0ff */
[----:B------:R-:W-:Y:S01]  /*134e0*/  IADD3 R18, PT, PT, R20, R15, RZ ;  /* 0x0000000f14127210 */ /* 0x000fe20007ffe0ff */
[----:B------:R-:W-:Y:S01]  /*134f0*/  IMAD.WIDE.U32 R14, R25, R32, RZ ;  /* 0x00000020190e7225 */ /* 0x000fe200078e00ff */
[----:B------:R-:W-:-:S02]  /*13500*/  @P1 IADD3 R26, PT, PT, R26, -0x7f000001, RZ ;  /* 0x80ffffff1a1a1810 */ /* 0x000fc40007ffe0ff */
[----:B------:R-:W-:Y:S02]  /*13510*/  @P0 IADD3 R21, PT, PT, R21, -0x7f000001, RZ ;  /* 0x80ffffff15150810 */ /* 0x000fe40007ffe0ff */
[----:B------:R-:W-:Y:S01]  /*13520*/  IADD3 R20, PT, PT, R29, R12, RZ ;  /* 0x0000000c1d147210 */ /* 0x000fe20007ffe0ff */
[----:B------:R-:W-:Y:S02]  /*13530*/  IMAD R29, R14, 0x7effffff, RZ ;  /* 0x7effffff0e1d7824 */ /* 0x000fe400078e02ff */
[C---:B------:R-:W-:Y:S01]  /*13540*/  IMAD.WIDE.U32 R8, R25.reuse, R6, RZ ;  /* 0x0000000619087225 */ /* 0x040fe200078e00ff */
[----:B------:R-:W-:Y:S02]  /*13550*/  @P2 IADD3 R34, PT, PT, R34, -0x7f000001, RZ ;  /* 0x80ffffff22222810 */ /* 0x000fe40007ffe0ff */
[----:B------:R-:W-:Y:S01]  /*13560*/  IADD3 R21, PT, PT, R26, R21, RZ ;  /* 0x000000151a157210 */ /* 0x000fe20007ffe0ff */
[----:B------:R-:W-:-:S04]  /*13570*/  IMAD.WIDE.U32 R12, R25, R28, RZ ;  /* 0x0000001c190c7225 */ /* 0x000fc800078e00ff */
[----:B------:R-:W-:-:S04]  /*13580*/  IMAD.HI.U32 R26, R29, 0x7f000001, R14 ;  /* 0x7f0000011d1a7827 */ /* 0x000fc800078e000e */
[----:B------:R-:W-:Y:S02]  /*13590*/  IMAD R25, R8, 0x7effffff, RZ ;  /* 0x7effffff08197824 */ /* 0x000fe400078e02ff */
[----:B------:R-:W-:Y:S01]  /*135a0*/  IMAD.WIDE.U32 R16, R34, 0x5fffffa, RZ ;  /* 0x05fffffa22107825 */ /* 0x000fe200078e00ff */
[----:B------:R-:W-:-:S03]  /*135b0*/  ISETP.GE.U32.AND P0, PT, R26, 0x7f000001, PT ;  /* 0x7f0000011a00780c */ /* 0x000fc60003f06070 */
[----:B------:R-:W-:Y:S02]  /*135c0*/  IMAD R27, R12, 0x7effffff, RZ ;  /* 0x7effffff0c1b7824 */ /* 0x000fe400078e02ff */
[----:B------:R-:W-:Y:S02]  /*135d0*/  IMAD R15, R34, 0x6, RZ ;  /* 0x00000006220f7824 */ /* 0x000fe400078e02ff */
[----:B------:R-:W-:Y:S01]  /*135e0*/  IMAD.HI.U32 R29, R25, 0x7f000001, R8 ;  /* 0x7f000001191d7827 */ /* 0x000fe200078e0008 */
[----:B------:R-:W-:-:S03]  /*135f0*/  ISETP.GE.U32.AND P1, PT, R18, 0x7f000001, PT ;  /* 0x7f0000011200780c */ /* 0x000fc60003f26070 */
[----:B------:R-:W-:Y:S01]  /*13600*/  IMAD.WIDE.U32 R8, R24, R28, RZ ;  /* 0x0000001c18087225 */ /* 0x000fe200078e00ff */
[----:B------:R-:W-:-:S03]  /*13610*/  ISETP.GE.U32.AND P6, PT, R29, 0x7f000001, PT ;  /* 0x7f0000011d00780c */ /* 0x000fc60003fc6070 */
[----:B------:R-:W-:-:S04]  /*13620*/  IMAD.HI.U32 R27, R27, 0x7f000001, R12 ;  /* 0x7f0000011b1b7827 */ /* 0x000fc800078e000c */
[----:B------:R-:W-:-:S04]  /*13630*/  IMAD.HI.U32 R28, R15, 0x7f000001, R16 ;  /* 0x7f0000010f1c7827 */ /* 0x000fc800078e0010 */
[----:B------:R-:W-:-:S04]  /*13640*/  IMAD.WIDE.U32 R12, R24, R32, RZ ;  /* 0x00000020180c7225 */ /* 0x000fc800078e00ff */
[----:B------:R-:W-:Y:S02]  /*13650*/  IMAD R17, R8, 0x7effffff, RZ ;  /* 0x7effffff08117824 */ /* 0x000fe400078e02ff */
[----:B------:R-:W-:-:S04]  /*13660*/  IMAD.WIDE.U32 R14, R24, R33, RZ ;  /* 0x00000021180e7225 */ /* 0x000fc800078e00ff */
[----:B------:R-:W-:Y:S02]  /*13670*/  IMAD R25, R12, 0x7effffff, RZ ;  /* 0x7effffff0c197824 */ /* 0x000fe400078e02ff */
[----:B------:R-:W-:Y:S01]  /*13680*/  IMAD.HI.U32 R32, R17, 0x7f000001, R8 ;  /* 0x7f00000111207827 */ /* 0x000fe200078e0008 */
[----:B------:R-:W-:-:S03]  /*13690*/  @P0 IADD3 R26, PT, PT, R26, -0x7f000001, RZ ;  /* 0x80ffffff1a1a0810 */ /* 0x000fc60007ffe0ff */
[----:B------:R-:W-:Y:S02]  /*136a0*/  IMAD R9, R14, 0x7effffff, RZ ;  /* 0x7effffff0e097824 */ /* 0x000fe400078e02ff */
[----:B------:R-:W-:Y:S01]  /*136b0*/  IMAD.HI.U32 R12, R25, 0x7f000001, R12 ;  /* 0x7f000001190c7827 */ /* 0x000fe200078e000c */
[----:B------:R-:W-:Y:S01]  /*136c0*/  ISETP.GE.U32.AND P3, PT, R28, 0x7f000001, PT ;  /* 0x7f0000011c00780c */ /* 0x000fe20003f66070 */
[----:B------:R-:W-:Y:S02]  /*136d0*/  ISETP.GE.U32.AND P2, PT, R11, 0x7f000001, PT ;  /* 0x7f0000010b00780c */ /* 0x000fe40003f46070 */
[----:B------:R-:W-:Y:S01]  /*136e0*/  IMAD.HI.U32 R14, R9, 0x7f000001, R14 ;  /* 0x7f000001090e7827 */ /* 0x000fe200078e000e */
[----:B------:R-:W-:Y:S01]  /*136f0*/  ISETP.GE.U32.AND P5, PT, R27, 0x7f000001, PT ;  /* 0x7f0000011b00780c */ /* 0x000fe20003fa6070 */
[----:B------:R-:W-:Y:S01]  /*13700*/  ISETP.GE.U32.AND P4, PT, R20, 0x7f000001, PT ;  /* 0x7f0000011400780c */ /* 0x000fe20003f86070 */
[----:B------:R-:W-:Y:S01]  /*13710*/  @P1 IADD3 R18, PT, PT, R18, -0x7f000001, RZ ;  /* 0x80ffffff12121810 */ /* 0x000fe20007ffe0ff */
[----:B------:R-:W-:Y:S01]  /*13720*/  ISETP.GE.U32.AND P1, PT, R12, 0x7f000001, PT ;  /* 0x7f0000010c00780c */ /* 0x000fe20003f26070 */
[----:B------:R-:W-:Y:S01]  /*13730*/  IMAD.WIDE.U32 R8, R26, 0x5fffffa, RZ ;  /* 0x05fffffa1a087825 */ /* 0x000fe200078e00ff */
[----:B------:R-:W-:Y:S01]  /*13740*/  @P6 IADD3 R29, PT, PT, R29, -0x7f000001, RZ ;  /* 0x80ffffff1d1d6810 */ /* 0x000fe20007ffe0ff */
[----:B------:R-:W-:-:S02]  /*13750*/  ISETP.GE.U32.AND P6, PT, R14, 0x7f000001, PT ;  /* 0x7f0000010e00780c */ /* 0x000fc40003fc6070 */
[----:B------:R-:W-:Y:S01]  /*13760*/  IMAD R13, R26, 0x6, RZ ;  /* 0x000000061a0d7824 */ /* 0x000fe200078e02ff */
[----:B------:R-:W-:-:S03]  /*13770*/  ISETP.GE.U32.AND P0, PT, R32, 0x7f000001, PT ;  /* 0x7f0000012000780c */ /* 0x000fc60003f06070 */
[----:B------:R-:W-:Y:S01]  /*13780*/  IMAD.HI.U32 R16, R13, 0x7f000001, R8 ;  /* 0x7f0000010d107827 */ /* 0x000fe200078e0008 */
[----:B------:R-:W-:Y:S02]  /*13790*/  @P3 IADD3 R28, PT, PT, R28, -0x7f000001, RZ ;  /* 0x80ffffff1c1c3810 */ /* 0x000fe40007ffe0ff */
[----:B------:R-:W-:Y:S02]  /*137a0*/  @P2 IADD3 R11, PT, PT, R11, -0x7f000001, RZ ;  /* 0x80ffffff0b0b2810 */ /* 0x000fe40007ffe0ff */
[----:B------:R-:W-:Y:S02]  /*137b0*/  @P5 IADD3 R27, PT, PT, R27, -0x7f000001, RZ ;  /* 0x80ffffff1b1b5810 */ /* 0x000fe40007ffe0ff */
[----:B------:R-:W-:Y:S01]  /*137c0*/  @P4 IADD3 R20, PT, PT, R20, -0x7f000001, RZ ;  /* 0x80ffffff14144810 */ /* 0x000fe20007ffe0ff */
[----:B------:R-:W-:Y:S01]  /*137d0*/  ISETP.GE.U32.AND P3, PT, R16, 0x7f000001, PT ;  /* 0x7f0000011000780c */ /* 0x000fe20003f66070 */
[----:B------:R-:W-:Y:S01]  /*137e0*/  ISETP.GE.U32.AND P2, PT, R21, 0x7f000001, PT ;  /* 0x7f0000011500780c */ /* 0x000fe20003f46070 */
[----:B------:R-:W-:-:S02]  /*137f0*/  @P1 IADD3 R12, PT, PT, R12, -0x7f000001, RZ ;  /* 0x80ffffff0c0c1810 */ /* 0x000fc40007ffe0ff */
[----:B------:R-:W-:Y:S02]  /*13800*/  @P6 IADD3 R14, PT, PT, R14, -0x7f000001, RZ ;  /* 0x80ffffff0e0e6810 */ /* 0x000fe40007ffe0ff */
[----:B------:R-:W-:Y:S02]  /*13810*/  IADD3 R11, PT, PT, R11, R28, RZ ;  /* 0x0000001c0b0b7210 */ /* 0x000fe40007ffe0ff */
[----:B------:R-:W-:Y:S02]  /*13820*/  IADD3 R20, PT, PT, R20, R27, RZ ;  /* 0x0000001b14147210 */ /* 0x000fe40007ffe0ff */
[----:B------:R-:W-:Y:S01]  /*13830*/  @P0 IADD3 R32, PT, PT, R32, -0x7f000001, RZ ;  /* 0x80ffffff20200810 */ /* 0x000fe20007ffe0ff */
[----:B------:R-:W-:Y:S01]  /*13840*/  IMAD R27, R12, 0x6, RZ ;  /* 0x000000060c1b7824 */ /* 0x000fe200078e02ff */
[----:B------:R-:W-:Y:S01]  /*13850*/  IADD3 R18, PT, PT, R18, R29, RZ ;  /* 0x0000001d12127210 */ /* 0x000fe20007ffe0ff */
[----:B------:R-:W-:Y:S01]  /*13860*/  IMAD.WIDE.U32 R12, R12, 0x5fffffa, RZ ;  /* 0x05fffffa0c0c7825 */ /* 0x000fe200078e00ff */
[----:B------:R-:W-:-:S03]  /*13870*/  ISETP.GE.U32.AND P6, PT, R11, 0x7f000001, PT ;  /* 0x7f0000010b00780c */ /* 0x000fc60003fc6070 */
[C---:B------:R-:W-:Y:S02]  /*13880*/  IMAD R29, R14.reuse, 0x6, RZ ;  /* 0x000000060e1d7824 */ /* 0x040fe400078e02ff */
[----:B------:R-:W-:Y:S01]  /*13890*/  IMAD.WIDE.U32 R14, R14, 0x5fffffa, RZ ;  /* 0x05fffffa0e0e7825 */ /* 0x000fe200078e00ff */
[----:B------:R-:W-:-:S03]  /*138a0*/  @P3 IADD3 R16, PT, PT, R16, -0x7f000001, RZ ;  /* 0x80ffffff10103810 */ /* 0x000fc60007ffe0ff */
[----:B------:R-:W-:Y:S01]  /*138b0*/  IMAD.WIDE.U32 R24, R24, R6, RZ ;  /* 0x0000000618187225 */ /* 0x000fe200078e00ff */
[----:B------:R-:W-:-:S03]  /*138c0*/  @P2 IADD3 R21, PT, PT, R21, -0x7f000001, RZ ;  /* 0x80ffffff15152810 */ /* 0x000fc60007ffe0ff */
[----:B------:R-:W-:-:S04]  /*138d0*/  IMAD.WIDE.U32 R8, R32, 0x5fffffa, RZ ;  /* 0x05fffffa20087825 */ /* 0x000fc800078e00ff */
[----:B------:R-:W-:Y:S02]  /*138e0*/  IMAD R17, R32, 0x6, RZ ;  /* 0x0000000620117824 */ /* 0x000fe400078e02ff */
[----:B------:R-:W-:-:S04]  /*138f0*/  IMAD.HI.U32 R12, R27, 0x7f000001, R12 ;  /* 0x7f0000011b0c7827 */ /* 0x000fc800078e000c */
[----:B------:R-:W-:Y:S02]  /*13900*/  IMAD R13, R24, 0x7effffff, RZ ;  /* 0x7effffff180d7824 */ /* 0x000fe400078e02ff */
[----:B------:R-:W-:Y:S01]  /*13910*/  IMAD.HI.U32 R15, R29, 0x7f000001, R14 ;  /* 0x7f0000011d0f7827 */ /* 0x000fe200078e000e */
[----:B------:R-:W-:Y:S01]  /*13920*/  IADD3 R6, PT, PT, R21, R16, RZ ;  /* 0x0000001015067210 */ /* 0x000fe20007ffe0ff */
[----:B------:R-:W-:Y:S02]  /*13930*/  ISETP.GE.U32.AND P0, PT, R12, 0x7f000001, PT ;  /* 0x7f0000010c00780c */ /* 0x000fe40003f06070 */
        /* <DEDUP_REMOVED lines=9> */
[----:B------:R-:W2:Y:S01]  /*139d0*/  LDL.64 R24, [R1+0xa8] ;  /* 0x0000a80001187983 */ /* 0x000ea20000100a00 */
[----:B------:R-:W-:-:S03]  /*139e0*/  @P0 IADD3 R12, PT, PT, R12, -0x7f000001, RZ ;  /* 0x80ffffff0c0c0810 */ /* 0x000fc60007ffe0ff */
[----:B------:R-:W-:Y:S02]  /*139f0*/  @P2 IADD3 R15, PT, PT, R15, -0x7f000001, RZ ;  /* 0x80ffffff0f0f2810 */ /* 0x000fe40007ffe0ff */
[----:B------:R-:W-:Y:S02]  /*13a00*/  @P3 IADD3 R18, PT, PT, R18, -0x7f000001, RZ ;  /* 0x80ffffff12123810 */ /* 0x000fe40007ffe0ff */
[----:B------:R-:W-:Y:S02]  /*13a10*/  IADD3 R8, PT, PT, R11, R12, RZ ;  /* 0x0000000c0b087210 */ /* 0x000fe40007ffe0ff */
[----:B------:R-:W-:Y:S02]  /*13a20*/  @P1 IADD3 R17, PT, PT, R17, -0x7f000001, RZ ;  /* 0x80ffffff11111810 */ /* 0x000fe40007ffe0ff */
[----:B------:R-:W-:Y:S02]  /*13a30*/  @P4 IADD3 R6, PT, PT, R6, -0x7f000001, RZ ;  /* 0x80ffffff06064810 */ /* 0x000fe40007ffe0ff */
[----:B------:R-:W-:-:S02]  /*13a40*/  @P6 IADD3 R20, PT, PT, R20, -0x7f000001, RZ ;  /* 0x80ffffff14146810 */ /* 0x000fc40007ffe0ff */
[----:B------:R-:W-:Y:S02]  /*13a50*/  @P5 IADD3 R9, PT, PT, R9, -0x7f000001, RZ ;  /* 0x80ffffff09095810 */ /* 0x000fe40007ffe0ff */
[----:B------:R-:W-:Y:S02]  /*13a60*/  IADD3 R11, PT, PT, R18, R15, RZ ;  /* 0x0000000f120b7210 */ /* 0x000fe40007ffe0ff */
[----:B------:R-:W3:Y:S01]  /*13a70*/  LDL.64 R14, [R1+0xb0] ;  /* 0x0000b000010e7983 */ /* 0x000ee20000100a00 */
        /* <DEDUP_REMOVED lines=24> */
[----:B----4-:R-:W-:Y:S02]  /*13c00*/  @P3 IADD3 R20, PT, PT, R20, -0x7f000001, RZ ;  /* 0x80ffffff14143810 */ /* 0x010fe40007ffe0ff */
[----:B0-----:R-:W-:Y:S01]  /*13c10*/  @P0 IADD3 R16, PT, PT, R16, -0x7f000001, RZ ;  /* 0x80ffffff10100810 */ /* 0x001fe20007ffe0ff */
[----:B------:R-:W-:Y:S04]  /*13c20*/  STL [R1+0x114], R18 ;  /* 0x0001141201007387 */ /* 0x000fe80000100800 */
[----:B------:R0:W-:Y:S04]  /*13c30*/  STL [R1+0x110], R16 ;  /* 0x0001101001007387 */ /* 0x0001e80000100800 */
[----:B------:R1:W-:Y:S04]  /*13c40*/  STL [R1+0x118], R22 ;  /* 0x0001181601007387 */ /* 0x0003e80000100800 */
[----:B------:R4:W-:Y:S04]  /*13c50*/  STL [R1+0x11c], R20 ;  /* 0x00011c1401007387 */ /* 0x0009e80000100800 */
[----:B------:R-:W1:Y:S04]  /*13c60*/  LD.E R8, desc[UR10][R4.64+0x104] ;  /* 0x0001040a04087980 */ /* 0x000e68000c101900 */
[----:B------:R-:W4:Y:S04]  /*13c70*/  LD.E R9, desc[UR10][R4.64+0x100] ;  /* 0x0001000a04097980 */ /* 0x000f28000c101900 */
[----:B------:R-:W4:Y:S04]  /*13c80*/  LD.E R6, desc[UR10][R4.64+0x108] ;  /* 0x0001080a04067980 */ /* 0x000f28000c101900 */
[----:B------:R0:W4:Y:S04]  /*13c90*/  LD.E R2, desc[UR10][R4.64+0x10c] ;  /* 0x00010c0a04027980 */ /* 0x000128000c101900 */
[----:B------:R-:W4:Y:S04]  /*13ca0*/  LDL R13, [R1+0x110] ;  /* 0x00011000010d7983 */ /* 0x000f280000100800 */
[----:B------:R-:W4:Y:S04]  /*13cb0*/  LDL R12, [R1+0x114] ;  /* 0x00011400010c7983 */ /* 0x000f280000100800 */
[----:B------:R-:W4:Y:S01]  /*13cc0*/  LDL R11, [R1+0x118] ;  /* 0x00011800010b7983 */ /* 0x000f220000100800 */
[CC--:B--2---:R-:W-:Y:S01]  /*13cd0*/  ISETP.GE.U32.AND P1, PT, R30.reuse, R25.reuse, PT ;  /* 0x000000191e00720c */ /* 0x0c4fe20003f26070 */
[----:B------:R-:W-:Y:S01]  /*13ce0*/  IADD3 R30, PT, PT, R30, -R25, RZ ;  /* 0x800000191e1e7210 */ /* 0x000fe20007ffe0ff */
[----:B------:R-:W-:Y:S01]  /*13cf0*/  ISETP.GE.U32.AND P0, PT, R31, R24, PT ;  /* 0x000000181f00720c */ /* 0x000fe20003f06070 */
[CC--:B---3--:R-:W-:Y:S01]  /*13d00*/  ISETP.GE.U32.AND P2, PT, R10.reuse, R15.reuse, PT ;  /* 0x0000000f0a00720c */ /* 0x0c8fe20003f46070 */
[----:B0-----:R-:W-:-:S09]  /*13d10*/  IADD3 R16, PT, PT, R10, -R15, RZ ;  /* 0x8000000f0a107210 */ /* 0x001fd20007ffe0ff */
[----:B------:R-:W-:Y:S02]  /*13d20*/  @!P1 IADD3 R30, PT, PT, R30, 0x7f000001, RZ ;  /* 0x7f0000011e1e9810 */ /* 0x000fe40007ffe0ff */
[----:B------:R-:W-:Y:S01]  /*13d30*/  IADD3 R10, PT, PT, R31, -R24, RZ ;  /* 0x800000181f0a7210 */ /* 0x000fe20007ffe0ff */
[----:B------:R-:W-:Y:S01]  /*13d40*/  ISETP.GE.U32.AND P1, PT, R7, R14, PT ;  /* 0x0000000e0700720c */ /* 0x000fe20003f26070 */
[----:B------:R-:W-:Y:S01]  /*13d50*/  @!P2 IADD3 R16, PT, PT, R16, 0x7f000001, RZ ;  /* 0x7f0000011010a810 */ /* 0x000fe20007ffe0ff */
[----:B------:R-:W-:-:S04]  /*13d60*/  IMAD.WIDE.U32 R30, R30, R3, RZ ;  /* 0x000000031e1e7225 */ /* 0x000fc800078e00ff */
[----:B------:R-:W-:Y:S01]  /*13d70*/  IMAD.WIDE.U32 R16, R16, R3, RZ ;  /* 0x0000000310107225 */ /* 0x000fe200078e00ff */
[----:B------:R-:W-:-:S03]  /*13d80*/  @!P0 IADD3 R10, PT, PT, R10, 0x7f000001, RZ ;  /* 0x7f0000010a0a8810 */ /* 0x000fc60007ffe0ff */
[----:B------:R-:W-:Y:S02]  /*13d90*/  IMAD R19, R16, 0x7effffff, RZ ;  /* 0x7effffff10137824 */ /* 0x000fe400078e02ff */
[----:B------:R-:W-:Y:S01]  /*13da0*/  IMAD R15, R30, 0x7effffff, RZ ;  /* 0x7effffff1e0f7824 */ /* 0x000fe200078e02ff */
[----:B------:R-:W-:Y:S01]  /*13db0*/  IADD3 R14, PT, PT, R7, -R14, RZ ;  /* 0x8000000e070e7210 */ /* 0x000fe20007ffe0ff */
[----:B------:R-:W-:-:S04]  /*13dc0*/  IMAD.HI.U32 R19, R19, 0x7f000001, R16 ;  /* 0x7f00000113137827 */ /* 0x000fc800078e0010 */
[----:B------:R-:W-:Y:S01]  /*13dd0*/  IMAD.HI.U32 R15, R15, 0x7f000001, R30 ;  /* 0x7f0000010f0f7827 */ /* 0x000fe200078e001e */
[----:B------:R-:W-:-:S03]  /*13de0*/  ISETP.GE.U32.AND P2, PT, R19, 0x7f000001, PT ;  /* 0x7f0000011300780c */ /* 0x000fc60003f46070 */
[----:B------:R-:W-:Y:S01]  /*13df0*/  IMAD.WIDE.U32 R4, R10, R3, RZ ;  /* 0x000000030a047225 */ /* 0x000fe200078e00ff */
[----:B------:R-:W-:Y:S01]  /*13e00*/  @!P1 IADD3 R14, PT, PT, R14, 0x7f000001, RZ ;  /* 0x7f0000010e0e9810 */ /* 0x000fe20007ffe0ff */
[----:B------:R-:W-:Y:S02]  /*13e10*/  ISETP.GE.U32.AND P1, PT, R15, 0x7f000001, PT ;  /* 0x7f0000010f00780c */ /* 0x000fe40003f26070 */
[----:B------:R-:W-:-:S04]  /*13e20*/  IMAD R17, R4, 0x7effffff, RZ ;  /* 0x7effffff04117824 */ /* 0x000fc800078e02ff */
[----:B------:R-:W-:-:S04]  /*13e30*/  IMAD.HI.U32 R17, R17, 0x7f000001, R4 ;  /* 0x7f00000111117827 */ /* 0x000fc800078e0004 */
[----:B------:R-:W-:Y:S01]  /*13e40*/  IMAD.WIDE.U32 R4, R14, R3, RZ ;  /* 0x000000030e047225 */ /* 0x000fe200078e00ff */
[----:B------:R-:W-:Y:S01]  /*13e50*/  ISETP.GE.U32.AND P0, PT, R17, 0x7f000001, PT ;  /* 0x7f0000011100780c */ /* 0x000fe20003f06070 */
[----:B------:R-:W-:Y:S02]  /*13e60*/  @P2 IADD3 R19, PT, PT, R19, -0x7f000001, RZ ;  /* 0x80ffffff13132810 */ /* 0x000fe40007ffe0ff */
[----:B------:R-:W-:Y:S01]  /*13e70*/  IMAD R21, R4, 0x7effffff, RZ ;  /* 0x7effffff04157824 */ /* 0x000fe200078e02ff */
[----:B------:R-:W-:-:S03]  /*13e80*/  @P1 IADD3 R15, PT, PT, R15, -0x7f000001, RZ ;  /* 0x80ffffff0f0f1810 */ /* 0x000fc60007ffe0ff */
[----:B------:R-:W-:-:S05]  /*13e90*/  IMAD.HI.U32 R21, R21, 0x7f000001, R4 ;  /* 0x7f00000115157827 */ /* 0x000fca00078e0004 */
[----:B------:R-:W-:Y:S01]  /*13ea0*/  ISETP.GE.U32.AND P1, PT, R21, 0x7f000001, PT ;  /* 0x7f0000011500780c */ /* 0x000fe20003f26070 */
[----:B------:R-:W-:Y:S01]  /*13eb0*/  @P0 IADD3 R17, PT, PT, R17, -0x7f000001, RZ ;  /* 0x80ffffff11110810 */ /* 0x000fe20007ffe0ff */
[----:B-1----:R-:W-:-:S04]  /*13ec0*/  IMAD.WIDE.U32 R22, R8, R19, RZ ;  /* 0x0000001308167225 */ /* 0x002fc800078e00ff */
[----:B----4-:R-:W-:-:S04]  /*13ed0*/  IMAD.WIDE.U32 R4, R9, R15, RZ ;  /* 0x0000000f09047225 */ /* 0x010fc800078e00ff */
[----:B------:R-:W-:Y:S02]  /*13ee0*/  IMAD R7, R22, 0x7effffff, RZ ;  /* 0x7effffff16077824 */ /* 0x000fe400078e02ff */
[----:B------:R-:W-:Y:S02]  /*13ef0*/  IMAD R3, R4, 0x7effffff, RZ ;  /* 0x7effffff04037824 */ /* 0x000fe400078e02ff */
[----:B------:R-:W-:-:S04]  /*13f00*/  IMAD.HI.U32 R18, R7, 0x7f000001, R22 ;  /* 0x7f00000107127827 */ /* 0x000fc800078e0016 */
[----:B------:R-:W-:Y:S01]  /*13f10*/  IMAD.HI.U32 R14, R3, 0x7f000001, R4 ;  /* 0x7f000001030e7827 */ /* 0x000fe200078e0004 */
[----:B------:R-:W-:-:S03]  /*13f20*/  ISETP.GE.U32.AND P3, PT, R18, 0x7f000001, PT ;  /* 0x7f0000011200780c */ /* 0x000fc60003f66070 */
[----:B------:R-:W-:Y:S01]  /*13f30*/  IMAD.WIDE.U32 R4, R9, R17, RZ ;  /* 0x0000001109047225 */ /* 0x000fe200078e00ff */
[----:B------:R-:W-:Y:S01]  /*13f40*/  @P1 IADD3 R21, PT, PT, R21, -0x7f000001, RZ ;  /* 0x80ffffff15151810 */ /* 0x000fe20007ffe0ff */
[----:B------:R-:W-:Y:S02]  /*13f50*/  ISETP.GE.U32.AND P1, PT, R14, 0x7f000001, PT ;  /* 0x7f0000010e00780c */ /* 0x000fe40003f26070 */
[----:B------:R-:W-:-:S04]  /*13f60*/  IMAD.WIDE.U32 R26, R6, R19, RZ ;  /* 0x00000013061a7225 */ /* 0x000fc800078e00ff */
[----:B------:R-:W-:-:S04]  /*13f70*/  IMAD.WIDE.U32 R22, R8, R17, RZ ;  /* 0x0000001108167225 */ /* 0x000fc800078e00ff */
[----:B------:R-:W-:Y:S02]  /*13f80*/  IMAD R3, R4, 0x7effffff, RZ ;  /* 0x7effffff04037824 */ /* 0x000fe400078e02ff */
[----:B------:R-:W-:Y:S02]  /*13f90*/  IMAD R29, R26, 0x7effffff, RZ ;  /* 0x7effffff1a1d7824 */ /* 0x000fe400078e02ff */
[----:B------:R-:W-:Y:S02]  /*13fa0*/  IMAD R7, R22, 0x7effffff, RZ ;  /* 0x7effffff16077824 */ /* 0x000fe400078e02ff */
[----:B------:R-:W-:-:S04]  /*13fb0*/  IMAD.HI.U32 R10, R3, 0x7f000001, R4 ;  /* 0x7f000001030a7827 */ /* 0x000fc800078e0004 */
[----:B------:R-:W-:Y:S01]  /*13fc0*/  IMAD.HI.U32 R26, R29, 0x7f000001, R26 ;  /* 0x7f0000011d1a7827 */ /* 0x000fe200078e001a */
[----:B------:R-:W-:-:S03]  /*13fd0*/  ISETP.GE.U32.AND P0, PT, R10, 0x7f000001, PT ;  /* 0x7f0000010a00780c */ /* 0x000fc60003f06070 */
[----:B------:R-:W-:Y:S01]  /*13fe0*/  IMAD.WIDE.U32 R24, R6, R21, RZ ;  /* 0x0000001506187225 */ /* 0x000fe200078e00ff */
[----:B------:R-:W-:-:S03]  /*13ff0*/  @P3 IADD3 R18, PT, PT, R18, -0x7f000001, RZ ;  /* 0x80ffffff12123810 */ /* 0x000fc60007ffe0ff */
[----:B------:R-:W-:-:S04]  /*14000*/  IMAD.HI.U32 R29, R7, 0x7f000001, R22 ;  /* 0x7f000001071d7827 */ /* 0x000fc800078e0016 */
[----:B------:R-:W-:Y:S01]  /*14010*/  IMAD.WIDE.U32 R4, R9, R21, RZ ;  /* 0x0000001509047225 */ /* 0x000fe200078e00ff */
[----:B------:R-:W-:Y:S01]  /*14020*/  ISETP.GE.U32.AND P2, PT, R29, 0x7f000001, PT ;  /* 0x7f0000011d00780c */ /* 0x000fe20003f46070 */
[----:B------:R-:W-:Y:S02]  /*14030*/  ISETP.GE.U32.AND P4, PT, R26, 0x7f000001, PT ;  /* 0x7f0000011a00780c */ /* 0x000fe40003f86070 */
[----:B------:R-:W-:Y:S01]  /*14040*/  IMAD R7, R24, 0x7effffff, RZ ;  /* 0x7effffff18077824 */ /* 0x000fe200078e02ff */
[----:B------:R-:W-:Y:S01]  /*14050*/  @P1 IADD3 R14, PT, PT, R14, -0x7f000001, RZ ;  /* 0x80ffffff0e0e1810 */ /* 0x000fe20007ffe0ff */
[----:B------:R-:W-:Y:S02]  /*14060*/  IMAD R3, R4, 0x7effffff, RZ ;  /* 0x7effffff04037824 */ /* 0x000fe400078e02ff */
[----:B------:R-:W-:-:S04]  /*14070*/  IMAD.HI.U32 R20, R7, 0x7f000001, R24 ;  /* 0x7f00000107147827 */ /* 0x000fc800078e0018 */
[----:B------:R-:W-:Y:S01]  /*14080*/  IMAD.WIDE.U32 R22, R18, 0x5fffffa, RZ ;  /* 0x05fffffa12167825 */ /* 0x000fe200078e00ff */
[----:B------:R-:W-:-:S03]  /*14090*/  ISETP.GE.U32.AND P1, PT, R14, 0x7f000001, PT ;  /* 0x7f0000010e00780c */ /* 0x000fc60003f26070 */
[----:B------:R-:W-:Y:S01]  /*140a0*/  IMAD.HI.U32 R16, R3, 0x7f000001, R4 ;  /* 0x7f00000103107827 */ /* 0x000fe200078e0004 */
[----:B------:R-:W-:-:S03]  /*140b0*/  ISETP.GE.U32.AND P3, PT, R20, 0x7f000001, PT ;  /* 0x7f0000011400780c */ /* 0x000fc60003f66070 */
[----:B------:R-:W-:Y:S01]  /*140c0*/  IMAD R3, R18, 0x6, RZ ;  /* 0x0000000612037824 */ /* 0x000fe200078e02ff */
[----:B------:R-:W-:-:S03]  /*140d0*/  @P0 IADD3 R10, PT, PT, R10, -0x7f000001, RZ ;  /* 0x80ffffff0a0a0810 */ /* 0x000fc60007ffe0ff */
[----:B------:R-:W-:Y:S01]  /*140e0*/  IMAD.HI.U32 R31, R3, 0x7f000001, R22 ;  /* 0x7f000001031f7827 */ /* 0x000fe200078e0016 */
[----:B------:R-:W-:Y:S02]  /*140f0*/  @P2 IADD3 R29, PT, PT, R29, -0x7f000001, RZ ;  /* 0x80ffffff1d1d2810 */ /* 0x000fe40007ffe0ff */
[----:B------:R-:W-:Y:S01]  /*14100*/  @P4 IADD3 R26, PT, PT, R26, -0x7f000001, RZ ;  /* 0x80ffffff1a1a4810 */ /* 0x000fe20007ffe0ff */
[----:B------:R-:W-:Y:S01]  /*14110*/  ISETP.GE.U32.AND P0, PT, R10, 0x7f000001, PT ;  /* 0x7f0000010a00780c */ /* 0x000fe20003f06070 */
[----:B------:R-:W-:Y:S01]  /*14120*/  IMAD.WIDE.U32 R22, R2, R15, RZ ;  /* 0x0000000f02167225 */ /* 0x000fe200078e00ff */
[----:B------:R-:W-:Y:S01]  /*14130*/  ISETP.GE.U32.AND P2, PT, R31, 0x7f000001, PT ;  /* 0x7f0000011f00780c */ /* 0x000fe20003f46070 */
[----:B------:R-:W-:Y:S02]  /*14140*/  @P1 IADD3 R14, PT, PT, R14, -0x7f000001, RZ ;  /* 0x80ffffff0e0e1810 */ /* 0x000fe40007ffe0ff */
[----:B------:R-:W-:Y:S01]  /*14150*/  IMAD.WIDE.U32 R4, R26, 0x5fffffa, RZ ;  /* 0x05fffffa1a047825 */ /* 0x000fe200078e00ff */
[----:B------:R-:W-:-:S03]  /*14160*/  @P3 IADD3 R20, PT, PT, R20, -0x7f000001, RZ ;  /* 0x80ffffff14143810 */ /* 0x000fc60007ffe0ff */
[----:B------:R-:W-:Y:S02]  /*14170*/  IMAD R27, R22, 0x7effffff, RZ ;  /* 0x7effffff161b7824 */ /* 0x000fe400078e02ff */
[----:B------:R-:W-:Y:S01]  /*14180*/  IMAD.WIDE.U32 R24, R2, R21, RZ ;  /* 0x0000001502187225 */ /* 0x000fe200078e00ff */
[----:B------:R-:W-:-:S03]  /*14190*/  IADD3 R3, PT, PT, R14, R29, RZ ;  /* 0x0000001d0e037210 */ /* 0x000fc60007ffe0ff */
[----:B------:R-:W-:Y:S02]  /*141a0*/  IMAD R7, R26, 0x6, RZ ;  /* 0x000000061a077824 */ /* 0x000fe400078e02ff */
[----:B------:R-:W-:Y:S01]  /*141b0*/  IMAD.HI.U32 R18, R27, 0x7f000001, R22 ;  /* 0x7f0000011b127827 */ /* 0x000fe200078e0016 */
[----:B------:R-:W-:-:S03]  /*141c0*/  @P0 IADD3 R10, PT, PT, R10, -0x7f000001, RZ ;  /* 0x80ffffff0a0a0810 */ /* 0x000fc60007ffe0ff */
[----:B------:R-:W-:Y:S02]  /*141d0*/  IMAD R23, R24, 0x7effffff, RZ ;  /* 0x7effffff18177824 */ /* 0x000fe400078e02ff */
[----:B------:R-:W-:Y:S01]  /*141e0*/  IMAD.HI.U32 R14, R7, 0x7f000001, R4 ;  /* 0x7f000001070e7827 */ /* 0x000fe200078e0004 */
[----:B------:R-:W-:-:S03]  /*141f0*/  @P2 IADD3 R31, PT, PT, R31, -0x7f000001, RZ ;  /* 0x80ffffff1f1f2810 */ /* 0x000fc60007ffe0ff */
[----:B------:R-:W-:-:S04]  /*14200*/  IMAD.WIDE.U32 R4, R20, 0x5fffffa, RZ ;  /* 0x05fffffa14047825 */ /* 0x000fc800078e00ff */
[----:B------:R-:W-:Y:S02]  /*14210*/  IMAD R7, R20, 0x6, RZ ;  /* 0x0000000614077824 */ /* 0x000fe400078e02ff */
[----:B------:R-:W-:Y:S01]  /*14220*/  IMAD.HI.U32 R25, R23, 0x7f000001, R24 ;  /* 0x7f00000117197827 */ /* 0x000fe200078e0018 */
[----:B------:R-:W-:Y:S01]  /*14230*/  IADD3 R10, PT, PT, R10, R31, RZ ;  /* 0x0000001f0a0a7210 */ /* 0x000fe20007ffe0ff */
[----:B------:R-:W-:Y:S01]  /*14240*/  ISETP.GE.U32.AND P5, PT, R18, 0x7f000001, PT ;  /* 0x7f0000011200780c */ /* 0x000fe20003fa6070 */
[----:B------:R-:W-:Y:S01]  /*14250*/  ISETP.GE.U32.AND P4, PT, R14, 0x7f000001, PT ;  /* 0x7f0000010e00780c */ /* 0x000fe20003f86070 */
[----:B------:R-:W-:Y:S01]  /*14260*/  IMAD.HI.U32 R29, R7, 0x7f000001, R4 ;  /* 0x7f000001071d7827 */ /* 0x000fe200078e0004 */
[----:B------:R-:W-:Y:S01]  /*14270*/  ISETP.GE.U32.AND P1, PT, R3, 0x7f000001, PT ;  /* 0x7f0000010300780c */ /* 0x000fe20003f26070 */
[----:B------:R-:W-:Y:S01]  /*14280*/  ISETP.GE.U32.AND P6, PT, R25, 0x7f000001, PT ;  /* 0x7f0000011900780c */ /* 0x000fe20003fc6070 */
[----:B------:R-:W-:Y:S02]  /*14290*/  ISETP.GE.U32.AND P2, PT, R10, 0x7f000001, PT ;  /* 0x7f0000010a00780c */ /* 0x000fe40003f46070 */
[----:B------:R-:W-:Y:S01]  /*142a0*/  ISETP.GE.U32.AND P3, PT, R29, 0x7f000001, PT ;  /* 0x7f0000011d00780c */ /* 0x000fe20003f66070 */
[----:B------:R-:W-:Y:S01]  /*142b0*/  ISETP.GE.U32.AND P0, PT, R16, 0x7f000001, PT ;  /* 0x7f0000011000780c */ /* 0x000fe20003f06070 */
[----:B------:R-:W-:-:S04]  /*142c0*/  IMAD.WIDE.U32 R4, R8, R15, RZ ;  /* 0x0000000f08047225 */ /* 0x000fc800078e00ff */
[----:B------:R-:W-:Y:S01]  /*142d0*/  IMAD R7, R4, 0x7effffff, RZ ;  /* 0x7effffff04077824 */ /* 0x000fe200078e02ff */
[----:B------:R-:W-:Y:S02]  /*142e0*/  @P5 IADD3 R18, PT, PT, R18, -0x7f000001, RZ ;  /* 0x80ffffff12125810 */ /* 0x000fe40007ffe0ff */
[----:B------:R-:W-:Y:S02]  /*142f0*/  @P4 IADD3 R14, PT, PT, R14, -0x7f000001, RZ ;  /* 0x80ffffff0e0e4810 */ /* 0x000fe40007ffe0ff */
[----:B------:R-:W-:Y:S02]  /*14300*/  @P1 IADD3 R3, PT, PT, R3, -0x7f000001, RZ ;  /* 0x80ffffff03031810 */ /* 0x000fe40007ffe0ff */
[----:B------:R-:W-:Y:S01]  /*14310*/  @P6 IADD3 R25, PT, PT, R25, -0x7f000001, RZ ;  /* 0x80ffffff19196810 */ /* 0x000fe20007ffe0ff */
[----:B------:R-:W-:Y:S01]  /*14320*/  IMAD.HI.U32 R27, R7, 0x7f000001, R4 ;  /* 0x7f000001071b7827 */ /* 0x000fe200078e0004 */
[----:B------:R-:W-:Y:S02]  /*14330*/  @P2 IADD3 R10, PT, PT, R10, -0x7f000001, RZ ;  /* 0x80ffffff0a0a2810 */ /* 0x000fe40007ffe0ff */
[----:B------:R-:W-:-:S02]  /*14340*/  @P3 IADD3 R29, PT, PT, R29, -0x7f000001, RZ ;  /* 0x80ffffff1d1d3810 */ /* 0x000fc40007ffe0ff */
[----:B------:R-:W-:Y:S01]  /*14350*/  IADD3 R7, PT, PT, R3, R14, RZ ;  /* 0x0000000e03077210 */ /* 0x000fe20007ffe0ff */
[----:B------:R-:W-:Y:S01]  /*14360*/  IMAD.WIDE.U32 R4, R18, 0x5fffffa, RZ ;  /* 0x05fffffa12047825 */ /* 0x000fe200078e00ff */
[----:B------:R-:W-:-:S03]  /*14370*/  @P0 IADD3 R16, PT, PT, R16, -0x7f000001, RZ ;  /* 0x80ffffff10100810 */ /* 0x000fc60007ffe0ff */
[----:B------:R-:W-:Y:S01]  /*14380*/  IMAD.WIDE.U32 R22, R25, 0x5fffffa, RZ ;  /* 0x05fffffa19167825 */ /* 0x000fe200078e00ff */
[----:B------:R-:W-:-:S03]  /*14390*/  IADD3 R10, PT, PT, R10, R29, RZ ;  /* 0x0000001d0a0a7210 */ /* 0x000fc60007ffe0ff */
[----:B------:R-:W-:Y:S02]  /*143a0*/  IMAD R3, R18, 0x6, RZ ;  /* 0x0000000612037824 */ /* 0x000fe400078e02ff */
[----:B------:R-:W-:Y:S02]  /*143b0*/  IMAD R25, R25, 0x6, RZ ;  /* 0x0000000619197824 */ /* 0x000fe400078e02ff */
[----:B------:R-:W-:Y:S01]  /*143c0*/  IMAD.HI.U32 R29, R3, 0x7f000001, R4 ;  /* 0x7f000001031d7827 */ /* 0x000fe200078e0004 */
[----:B------:R-:W-:Y:S01]  /*143d0*/  ISETP.GE.U32.AND P1, PT, R27, 0x7f000001, PT ;  /* 0x7f0000011b00780c */ /* 0x000fe20003f26070 */
[----:B------:R-:W-:Y:S02]  /*143e0*/  ISETP.GE.U32.AND P0, PT, R16, 0x7f000001, PT ;  /* 0x7f0000011000780c */ /* 0x000fe40003f06070 */
[----:B------:R-:W-:Y:S01]  /*143f0*/  IMAD.HI.U32 R18, R25, 0x7f000001, R22 ;  /* 0x7f00000119127827 */ /* 0x000fe200078e0016 */
[----:B------:R-:W-:Y:S01]  /*14400*/  ISETP.GE.U32.AND P4, PT, R29, 0x7f000001, PT ;  /* 0x7f0000011d00780c */ /* 0x000fe20003f86070 */
[----:B------:R-:W-:Y:S01]  /*14410*/  ISETP.GE.U32.AND P3, PT, R7, 0x7f000001, PT ;  /* 0x7f0000010700780c */ /* 0x000fe20003f66070 */
[----:B------:R-:W-:Y:S01]  /*14420*/  ISETP.GE.U32.AND P2, PT, R10, 0x7f000001, PT ;  /* 0x7f0000010a00780c */ /* 0x000fe20003f46070 */
[----:B------:R-:W-:Y:S01]  /*14430*/  IMAD.WIDE.U32 R22, R2, R19, RZ ;  /* 0x0000001302167225 */ /* 0x000fe200078e00ff */
[----:B------:R-:W-:-:S03]  /*14440*/  ISETP.GE.U32.AND P5, PT, R18, 0x7f000001, PT ;  /* 0x7f0000011200780c */ /* 0x000fc60003fa6070 */
[----:B------:R-:W-:Y:S02]  /*14450*/  IMAD R3, R22, 0x7effffff, RZ ;  /* 0x7effffff16037824 */ /* 0x000fe400078e02ff */
[----:B------:R-:W-:Y:S01]  /*14460*/  IMAD.WIDE.U32 R4, R6, R17, RZ ;  /* 0x0000001106047225 */ /* 0x000fe200078e00ff */
[----:B------:R-:W-:Y:S02]  /*14470*/  @P1 IADD3 R27, PT, PT, R27, -0x7f000001, RZ ;  /* 0x80ffffff1b1b1810 */ /* 0x000fe40007ffe0ff */
[----:B------:R-:W-:Y:S01]  /*14480*/  @P0 IADD3 R16, PT, PT, R16, -0x7f000001, RZ ;  /* 0x80ffffff10100810 */ /* 0x000fe20007ffe0ff */
[----:B------:R-:W-:Y:S01]  /*14490*/  IMAD.HI.U32 R25, R3, 0x7f000001, R22 ;  /* 0x7f00000103197827 */ /* 0x000fe200078e0016 */
[----:B------:R-:W-:Y:S02]  /*144a0*/  @P4 IADD3 R29, PT, PT, R29, -0x7f000001, RZ ;  /* 0x80ffffff1d1d4810 */ /* 0x000fe40007ffe0ff */
[----:B------:R-:W-:Y:S02]  /*144b0*/  @P3 IADD3 R7, PT, PT, R7, -0x7f000001, RZ ;  /* 0x80ffffff07073810 */ /* 0x000fe40007ffe0ff */
[----:B------:R-:W-:Y:S01]  /*144c0*/  @P2 IADD3 R10, PT, PT, R10, -0x7f000001, RZ ;  /* 0x80ffffff0a0a2810 */ /* 0x000fe20007ffe0ff */
[----:B------:R-:W-:Y:S01]  /*144d0*/  IMAD R3, R4, 0x7effffff, RZ ;  /* 0x7effffff04037824 */ /* 0x000fe200078e02ff */
[----:B------:R-:W-:Y:S01]  /*144e0*/  @P5 IADD3 R18, PT, PT, R18, -0x7f000001, RZ ;  /* 0x80ffffff12125810 */ /* 0x000fe20007ffe0ff */
[----:B------:R-:W-:Y:S01]  /*144f0*/  ISETP.GE.U32.AND P4, PT, R25, 0x7f000001, PT ;  /* 0x7f0000011900780c */ /* 0x000fe20003f86070 */
[----:B------:R-:W0:Y:S01]  /*14500*/  LDC.64 R22, c[0x0][0x488] ;  /* 0x00012200ff167b82 */ /* 0x000e220000000a00 */
[----:B------:R-:W-:Y:S01]  /*14510*/  IMAD.HI.U32 R14, R3, 0x7f000001, R4 ;  /* 0x7f000001030e7827 */ /* 0x000fe200078e0004 */
[----:B------:R-:W-:-:S02]  /*14520*/  IADD3 R3, PT, PT, R16, R27, RZ ;  /* 0x0000001b10037210 */ /* 0x000fc40007ffe0ff */
[----:B------:R-:W-:Y:S02]  /*14530*/  IADD3 R7, PT, PT, R7, R18, RZ ;  /* 0x0000001207077210 */ /* 0x000fe40007ffe0ff */
[----:B------:R-:W-:Y:S01]  /*14540*/  IADD3 R10, PT, PT, R10, R29, RZ ;  /* 0x0000001d0a0a7210 */ /* 0x000fe20007ffe0ff */
[----:B------:R-:W-:Y:S01]  /*14550*/  ISETP.GE.U32.AND P1, PT, R14, 0x7f000001, PT ;  /* 0x7f0000010e00780c */ /* 0x000fe20003f26070 */
[----:B------:R-:W-:Y:S01]  /*14560*/  ISETP.GE.U32.AND P0, PT, R3, 0x7f000001, PT ;  /* 0x7f0000010300780c */ /* 0x000fe20003f06070 */
[----:B------:R-:W-:Y:S02]  /*14570*/  ISETP.GE.U32.AND P3, PT, R7, 0x7f000001, PT ;  /* 0x7f0000010700780c */ /* 0x000fe40003f66070 */
[----:B------:R-:W-:Y:S01]  /*14580*/  ISETP.GE.U32.AND P2, PT, R10, 0x7f000001, PT ;  /* 0x7f0000010a00780c */ /* 0x000fe20003f46070 */
[----:B------:R-:W-:-:S05]  /*14590*/  @P4 IADD3 R25, PT, PT, R25, -0x7f000001, RZ ;  /* 0x80ffffff19194810 */ /* 0x000fca0007ffe0ff */
[----:B------:R-:W-:-:S03]  /*145a0*/  IMAD.WIDE.U32 R4, R25, 0x5fffffa, RZ ;  /* 0x05fffffa19047825 */ /* 0x000fc600078e00ff */
[----:B------:R-:W-:Y:S02]  /*145b0*/  @P1 IADD3 R14, PT, PT, R14, -0x7f000001, RZ ;  /* 0x80ffffff0e0e1810 */ /* 0x000fe40007ffe0ff */
[----:B------:R-:W-:Y:S01]  /*145c0*/  @P0 IADD3 R3, PT, PT, R3, -0x7f000001, RZ ;  /* 0x80ffffff03030810 */ /* 0x000fe20007ffe0ff */
[----:B------:R-:W-:Y:S01]  /*145d0*/  IMAD R25, R25, 0x6, RZ ;  /* 0x0000000619197824 */ /* 0x000fe200078e02ff */
[----:B------:R-:W-:Y:S02]  /*145e0*/  @P2 IADD3 R10, PT, PT, R10, -0x7f000001, RZ ;  /* 0x80ffffff0a0a2810 */ /* 0x000fe40007ffe0ff */
[----:B------:R-:W-:Y:S01]  /*145f0*/  @P3 IADD3 R7, PT, PT, R7, -0x7f000001, RZ ;  /* 0x80ffffff07073810 */ /* 0x000fe20007ffe0ff */
[----:B------:R-:W-:Y:S01]  /*14600*/  IMAD.HI.U32 R4, R25, 0x7f000001, R4 ;  /* 0x7f00000119047827 */ /* 0x000fe200078e0004 */
[----:B------:R-:W-:Y:S02]  /*14610*/  IADD3 R3, PT, PT, R3, R14, RZ ;  /* 0x0000000e03037210 */ /* 0x000fe40007ffe0ff */
[----:B------:R-:W-:-:S02]  /*14620*/  IADD3 R10, PT, PT, R10, R13, RZ ;  /* 0x0000000d0a0a7210 */ /* 0x000fc40007ffe0ff */
[----:B------:R-:W-:Y:S01]  /*14630*/  IADD3 R14, PT, PT, R7, R12, RZ ;  /* 0x0000000c070e7210 */ /* 0x000fe20007ffe0ff */
[----:B------:R-:W-:Y:S01]  /*14640*/  ISETP.GE.U32.AND P1, PT, R4, 0x7f000001, PT ;  /* 0x7f0000010400780c */ /* 0x000fe20003f26070 */
[----:B------:R-:W-:Y:S01]  /*14650*/  ISETP.GE.U32.AND P0, PT, R3, 0x7f000001, PT ;  /* 0x7f0000010300780c */ /* 0x000fe20003f06070 */
[----:B------:R-:W-:Y:S02]  /*14660*/  ISETP.GE.U32.AND P2, PT, R10, 0x7f000001, PT ;  /* 0x7f0000010a00780c */ /* 0x000fe40003f46070 */
[----:B------:R-:W-:Y:S01]  /*14670*/  ISETP.GE.U32.AND P3, PT, R14, 0x7f000001, PT ;  /* 0x7f0000010e00780c */ /* 0x000fe20003f66070 */
[----:B0-----:R-:W-:Y:S01]  /*14680*/  IMAD.WIDE.U32 R22, R0, 0x4, R22 ;  /* 0x0000000400167825 */ /* 0x001fe200078e0016 */
[----:B------:R-:W2:Y:S04]  /*14690*/  LDL R7, [R1+0x11c] ;  /* 0x00011c0001077983 */ /* 0x000ea80000100800 */
[----:B------:R-:W3:Y:S03]  /*146a0*/  LDG.E R5, desc[UR10][R22.64] ;  /* 0x0000000a16057981 */ /* 0x000ee6000c1e1900 */
[----:B------:R-:W-:-:S02]  /*146b0*/  @P1 IADD3 R4, PT, PT, R4, -0x7f000001, RZ ;  /* 0x80ffffff04041810 */ /* 0x000fc40007ffe0ff */
[----:B------:R-:W-:Y:S02]  /*146c0*/  @P0 IADD3 R3, PT, PT, R3, -0x7f000001, RZ ;  /* 0x80ffffff03030810 */ /* 0x000fe40007ffe0ff */
[----:B------:R-:W-:Y:S02]  /*146d0*/  @P2 IADD3 R10, PT, PT, R10, -0x7f000001, RZ ;  /* 0x80ffffff0a0a2810 */ /* 0x000fe40007ffe0ff */
[----:B------:R-:W-:Y:S02]  /*146e0*/  @P3 IADD3 R14, PT, PT, R14, -0x7f000001, RZ ;  /* 0x80ffffff0e0e3810 */ /* 0x000fe40007ffe0ff */
[----:B------:R-:W-:Y:S01]  /*146f0*/  IADD3 R4, PT, PT, R3, R4, RZ ;  /* 0x0000000403047210 */ /* 0x000fe20007ffe0ff */
[----:B------:R0:W-:Y:S04]  /*14700*/  STL [R1+0x110], R10 ;  /* 0x0001100a01007387 */ /* 0x0001e80000100800 */
[----:B------:R1:W-:Y:S01]  /*14710*/  STL [R1+0x114], R14 ;  /* 0x0001140e01007387 */ /* 0x0003e20000100800 */
[----:B------:R-:W-:-:S03]  /*14720*/  ISETP.GE.U32.AND P0, PT, R4, 0x7f000001, PT ;  /* 0x7f0000010400780c */ /* 0x000fc60003f06070 */
[----:B------:R-:W3:Y:S10]  /*14730*/  LDL.64 R12, [R1+0x110] ;  /* 0x00011000010c7983 */ /* 0x000ef40000100a00 */
[----:B------:R-:W-:-:S04]  /*14740*/  @P0 IADD3 R4, PT, PT, R4, -0x7f000001, RZ ;  /* 0x80ffffff04040810 */ /* 0x000fc80007ffe0ff */
[----:B------:R-:W-:-:S05]  /*14750*/  IADD3 R4, PT, PT, R4, R11, RZ ;  /* 0x0000000b04047210 */ /* 0x000fca0007ffe0ff */
[----:B------:R-:W-:-:S13]  /*14760*/  ISETP.GE.U32.AND P0, PT, R4, 0x7f000001, PT ;  /* 0x7f0000010400780c */ /* 0x000fda0003f06070 */
[----:B------:R-:W-:-:S05]  /*14770*/  @P0 IADD3 R4, PT, PT, R4, -0x7f000001, RZ ;  /* 0x80ffffff04040810 */ /* 0x000fca0007ffe0ff */
[----:B------:R4:W-:Y:S04]  /*14780*/  STL [R1+0x118], R4 ;  /* 0x0001180401007387 */ /* 0x0009e80000100800 */
[----:B------:R-:W4:Y:S01]  /*14790*/  LDL R16, [R1+0x118] ;  /* 0x0001180001107983 */ /* 0x000f220000100800 */
[----:B0-----:R-:W-:-:S04]  /*147a0*/  IMAD.WIDE.U32 R10, R9, R19, RZ ;  /* 0x00000013090a7225 */ /* 0x001fc800078e00ff */
[----:B------:R-:W-:-:S04]  /*147b0*/  IMAD R3, R10, 0x7effffff, RZ ;  /* 0x7effffff0a037824 */ /* 0x000fc800078e02ff */
[----:B------:R-:W-:-:S05]  /*147c0*/  IMAD.HI.U32 R10, R3, 0x7f000001, R10 ;  /* 0x7f000001030a7827 */ /* 0x000fca00078e000a */
[----:B------:R-:W-:Y:S01]  /*147d0*/  ISETP.GE.U32.AND P0, PT, R10, 0x7f000001, PT ;  /* 0x7f0000010a00780c */ /* 0x000fe20003f06070 */
[----:B------:R-:W-:-:S04]  /*147e0*/  IMAD.WIDE.U32 R8, R8, R21, RZ ;  /* 0x0000001508087225 */ /* 0x000fc800078e00ff */
[----:B------:R-:W-:-:S04]  /*147f0*/  IMAD R3, R8, 0x7effffff, RZ ;  /* 0x7effffff08037824 */ /* 0x000fc800078e02ff */
[----:B------:R-:W-:-:S04]  /*14800*/  IMAD.HI.U32 R3, R3, 0x7f000001, R8 ;  /* 0x7f00000103037827 */ /* 0x000fc800078e0008 */
[----:B------:R-:W-:Y:S01]  /*14810*/  @P0 IADD3 R10, PT, PT, R10, -0x7f000001, RZ ;  /* 0x80ffffff0a0a0810 */ /* 0x000fe20007ffe0ff */
        /* <DEDUP_REMOVED lines=21> */
[----:B-1----:R-:W0:Y:S03]  /*14970*/  LDC.64 R14, c[0x0][0x490] ;  /* 0x00012400ff0e7b82 */ /* 0x002e260000000a00 */
[----:B------:R-:W-:-:S13]  /*14980*/  ISETP.GE.U32.AND P0, PT, R10, 0x7f000001, PT ;  /* 0x7f0000010a00780c */ /* 0x000fda0003f06070 */
[----:B------:R-:W-:Y:S01]  /*14990*/  @P0 IADD3 R10, PT, PT, R10, -0x7f000001, RZ ;  /* 0x80ffffff0a0a0810 */ /* 0x000fe20007ffe0ff */
[----:B0-----:R-:W-:-:S04]  /*149a0*/  IMAD.WIDE.U32 R14, R0, 0x4, R14 ;  /* 0x00000004000e7825 */ /* 0x001fc800078e000e */
[----:B---3--:R-:W-:-:S04]  /*149b0*/  IMAD.WIDE.U32 R2, R12, R5, RZ ;  /* 0x000000050c027225 */ /* 0x008fc800078e00ff */
[----:B------:R-:W-:-:S04]  /*149c0*/  IMAD R9, R2, 0x7effffff, RZ ;  /* 0x7effffff02097824 */ /* 0x000fc800078e02ff */
[----:B------:R-:W-:-:S05]  /*149d0*/  IMAD.HI.U32 R19, R9, 0x7f000001, R2 ;  /* 0x7f00000109137827 */ /* 0x000fca00078e0002 */
[----:B------:R-:W-:Y:S01]  /*149e0*/  ISETP.GE.U32.AND P1, PT, R19, 0x7f000001, PT ;  /* 0x7f0000011300780c */ /* 0x000fe20003f26070 */
[----:B------:R-:W-:-:S04]  /*149f0*/  IMAD.WIDE.U32 R2, R13, R5, RZ ;  /* 0x000000050d027225 */ /* 0x000fc800078e00ff */
[----:B------:R-:W-:-:S08]  /*14a00*/  IMAD R9, R2, 0x7effffff, RZ ;  /* 0x7effffff02097824 */ /* 0x000fd000078e02ff */
[----:B------:R-:W-:Y:S01]  /*14a10*/  @P1 IADD3 R19, PT, PT, R19, -0x7f000001, RZ ;  /* 0x80ffffff13131810 */ /* 0x000fe20007ffe0ff */
[----:B------:R-:W-:-:S04]  /*14a20*/  IMAD.HI.U32 R2, R9, 0x7f000001, R2 ;  /* 0x7f00000109027827 */ /* 0x000fc800078e0002 */
[----:B------:R-:W-:Y:S01]  /*14a30*/  ISETP.GE.U32.AND P1, PT, R19, 0x7f000001, PT ;  /* 0x7f0000011300780c */ /* 0x000fe20003f26070 */
[----:B------:R-:W-:Y:S01]  /*14a40*/  ISETP.GE.U32.AND P2, PT, R2, 0x7f000001, PT ;  /* 0x7f0000010200780c */ /* 0x000fe20003f46070 */
[----:B--2---:R-:W-:-:S05]  /*14a50*/  IADD3 R12, PT, PT, R10, R7, RZ ;  /* 0x000000070a0c7210 */ /* 0x004fca0007ffe0ff */
[----:B------:R-:W-:Y:S01]  /*14a60*/  ISETP.GE.U32.AND P0, PT, R12, 0x7f000001, PT ;  /* 0x7f0000010c00780c */ /* 0x000fe20003f06070 */
[----:B----4-:R-:W-:-:S05]  /*14a70*/  IMAD.WIDE.U32 R16, R16, R5, RZ ;  /* 0x0000000510107225 */ /* 0x010fca00078e00ff */
[----:B------:R-:W-:Y:S01]  /*14a80*/  @P1 IADD3 R19, PT, PT, R19, -0x7f000001, RZ ;  /* 0x80ffffff13131810 */ /* 0x000fe20007ffe0ff */
[----:B------:R-:W-:Y:S01]  /*14a90*/  IMAD R3, R16, 0x7effffff, RZ ;  /* 0x7effffff10037824 */ /* 0x000fe200078e02ff */
[----:B------:R-:W-:-:S03]  /*14aa0*/  @P2 IADD3 R2, PT, PT, R2, -0x7f000001, RZ ;  /* 0x80ffffff02022810 */ /* 0x000fc60007ffe0ff */
[----:B------:R-:W-:Y:S01]  /*14ab0*/  ISETP.GE.U32.AND P3, PT, R19, 0x7f000001, PT ;  /* 0x7f0000011300780c */ /* 0x000fe20003f66070 */
[----:B------:R-:W-:Y:S01]  /*14ac0*/  IMAD.HI.U32 R3, R3, 0x7f000001, R16 ;  /* 0x7f00000103037827 */ /* 0x000fe200078e0010 */
[----:B------:R-:W-:Y:S01]  /*14ad0*/  ISETP.GE.U32.AND P1, PT, R2, 0x7f000001, PT ;  /* 0x7f0000010200780c */ /* 0x000fe20003f26070 */
[----:B------:R-:W-:Y:S01]  /*14ae0*/  @P0 IADD3 R12, PT, PT, R12, -0x7f000001, RZ ;  /* 0x80ffffff0c0c0810 */ /* 0x000fe20007ffe0ff */
[----:B------:R-:W0:Y:S02]  /*14af0*/  LDC.64 R16, c[0x0][0x4a0] ;  /* 0x00012800ff107b82 */ /* 0x000e240000000a00 */
[----:B------:R-:W-:Y:S02]  /*14b00*/  ISETP.GE.U32.AND P2, PT, R3, 0x7f000001, PT ;  /* 0x7f0000010300780c */ /* 0x000fe40003f46070 */
[----:B------:R-:W-:-:S05]  /*14b10*/  IMAD.WIDE.U32 R4, R12, R5, RZ ;  /* 0x000000050c047225 */ /* 0x000fca00078e00ff */
[----:B------:R-:W-:Y:S01]  /*14b20*/  @P3 IADD3 R19, PT, PT, R19, -0x7f000001, RZ ;  /* 0x80ffffff13133810 */ /* 0x000fe20007ffe0ff */
[----:B------:R-:W-:Y:S01]  /*14b30*/  IMAD R7, R4, 0x7effffff, RZ ;  /* 0x7effffff04077824 */ /* 0x000fe200078e02ff */
[----:B------:R-:W-:-:S03]  /*14b40*/  @P1 IADD3 R2, PT, PT, R2, -0x7f000001, RZ ;  /* 0x80ffffff02021810 */ /* 0x000fc60007ffe0ff */
[----:B------:R-:W-:Y:S01]  /*14b50*/  ISETP.GE.U32.AND P3, PT, R19, 0x7f000001, PT ;  /* 0x7f0000011300780c */ /* 0x000fe20003f66070 */
[----:B------:R-:W-:Y:S01]  /*14b60*/  @P2 IADD3 R3, PT, PT, R3, -0x7f000001, RZ ;  /* 0x80ffffff03032810 */ /* 0x000fe20007ffe0ff */
[----:B------:R-:W-:Y:S01]  /*14b70*/  IMAD.HI.U32 R4, R7, 0x7f000001, R4 ;  /* 0x7f00000107047827 */ /* 0x000fe200078e0004 */
[----:B------:R-:W-:-:S03]  /*14b80*/  ISETP.GE.U32.AND P1, PT, R2, 0x7f000001, PT ;  /* 0x7f0000010200780c */ /* 0x000fc60003f26070 */
[----:B------:R-:W-:Y:S01]  /*14b90*/  ISETP.GE.U32.AND P0, PT, R3, 0x7f000001, PT ;  /* 0x7f0000010300780c */ /* 0x000fe20003f06070 */
[----:B------:R-:W-:-:S06]  /*14ba0*/  ISETP.GE.U32.AND P2, PT, R4, 0x7f000001, PT ;  /* 0x7f0000010400780c */ /* 0x000fcc0003f46070 */
[----:B------:R-:W-:-:S03]  /*14bb0*/  @P3 IADD3 R19, PT, PT, R19, -0x7f000001, RZ ;  /* 0x80ffffff13133810 */ /* 0x000fc60007ffe0ff */
[----:B------:R-:W-:Y:S02]  /*14bc0*/  @P1 IADD3 R2, PT, PT, R2, -0x7f000001, RZ ;  /* 0x80ffffff02021810 */ /* 0x000fe40007ffe0ff */
[----:B------:R-:W-:Y:S01]  /*14bd0*/  ISETP.GE.U32.AND P3, PT, R19, 0x7f000001, PT ;  /* 0x7f0000011300780c */ /* 0x000fe20003f66070 */
[----:B------:R-:W-:Y:S02]  /*14be0*/  @P0 IADD3 R3, PT, PT, R3, -0x7f000001, RZ ;  /* 0x80ffffff03030810 */ /* 0x000fe40007ffe0ff */
[----:B------:R-:W-:Y:S01]  /*14bf0*/  @P2 IADD3 R4, PT, PT, R4, -0x7f000001, RZ ;  /* 0x80ffffff04042810 */ /* 0x000fe20007ffe0ff */
[----:B------:R-:W-:Y:S02]  /*14c00*/  ISETP.GE.U32.AND P1, PT, R2, 0x7f000001, PT ;  /* 0x7f0000010200780c */ /* 0x000fe40003f26070 */
[----:B------:R-:W-:Y:S02]  /*14c10*/  ISETP.GE.U32.AND P2, PT, R3, 0x7f000001, PT ;  /* 0x7f0000010300780c */ /* 0x000fe40003f46070 */
[----:B------:R-:W-:Y:S01]  /*14c20*/  ISETP.GE.U32.AND P0, PT, R4, 0x7f000001, PT ;  /* 0x7f0000010400780c */ /* 0x000fe20003f06070 */
[----:B0-----:R-:W-:Y:S01]  /*14c30*/  IMAD R5, R17, 0xc, RZ ;  /* 0x0000000c11057824 */ /* 0x001fe200078e02ff */
[C---:B------:R-:W-:Y:S01]  /*14c40*/  LEA R8, P4, R16.reuse, R14, 0x3 ;  /* 0x0000000e10087211 */ /* 0x040fe200078818ff */
[----:B------:R-:W-:-:S02]  /*14c50*/  IMAD.WIDE.U32 R10, R16, 0xc, R14 ;  /* 0x0000000c100a7825 */ /* 0x000fc400078e000e */
[----:B------:R-:W-:Y:S02]  /*14c60*/  @P3 IADD3 R19, PT, PT, R19, -0x7f000001, RZ ;  /* 0x80ffffff13133810 */ /* 0x000fe40007ffe0ff */
[----:B------:R-:W-:Y:S02]  /*14c70*/  LEA R6, P3, R16, R14, 0x2 ;  /* 0x0000000e10067211 */ /* 0x000fe400078610ff */
[----:B------:R-:W-:Y:S02]  /*14c80*/  @P1 IADD3 R2, PT, PT, R2, -0x7f000001, RZ ;  /* 0x80ffffff02021810 */ /* 0x000fe40007ffe0ff */
[CCC-:B------:R-:W-:Y:S02]  /*14c90*/  LEA.HI.X R9, R16.reuse, R15.reuse, R17.reuse, 0x3, P4 ;  /* 0x0000000f10097211 */ /* 0x1c0fe400020f1c11 */
[----:B------:R-:W-:Y:S02]  /*14ca0*/  LEA.HI.X R7, R16, R15, R17, 0x2, P3 ;  /* 0x0000000f10077211 */ /* 0x000fe400018f1411 */
[----:B------:R-:W-:-:S02]  /*14cb0*/  @P2 IADD3 R3, PT, PT, R3, -0x7f000001, RZ ;  /* 0x80ffffff03032810 */ /* 0x000fc40007ffe0ff */
[----:B------:R-:W-:Y:S02]  /*14cc0*/  IADD3 R11, PT, PT, R11, R5, RZ ;  /* 0x000000050b0b7210 */ /* 0x000fe40007ffe0ff */
[----:B------:R-:W-:Y:S01]  /*14cd0*/  @P0 IADD3 R4, PT, PT, R4, -0x7f000001, RZ ;  /* 0x80ffffff04040810 */ /* 0x000fe20007ffe0ff */
[----:B------:R-:W-:Y:S04]  /*14ce0*/  STG.E desc[UR10][R14.64], R19 ;  /* 0x000000130e007986 */ /* 0x000fe8000c10190a */
[----:B------:R-:W-:Y:S04]  /*14cf0*/  STG.E desc[UR10][R6.64], R2 ;  /* 0x0000000206007986 */ /* 0x000fe8000c10190a */
[----:B------:R-:W-:Y:S04]  /*14d00*/  STG.E desc[UR10][R8.64], R3 ;  /* 0x0000000308007986 */ /* 0x000fe8000c10190a */
[----:B------:R-:W-:Y:S04]  /*14d10*/  STL [R1+0x11c], R12 ;  /* 0x00011c0c01007387 */ /* 0x000fe80000100800 */
[----:B------:R-:W-:Y:S01]  /*14d20*/  STG.E desc[UR10][R10.64], R4 ;  /* 0x000000040a007986 */ /* 0x000fe2000c10190a */
[----:B------:R-:W-:Y:S05]  /*14d30*/  EXIT ;  /* 0x000000000000794d */ /* 0x000fea0003800000 */
        .type           $jit_computeValues$_ZN19kb31_septic_curve_tC1Ev,@function
        .size           $jit_computeValues$_ZN19kb31_septic_curve_tC1Ev,($jit_computeValues$_ZN20kb31_septic_digest_tC1Ev - $jit_computeValues$_ZN19kb31_septic_curve_tC1Ev)
$jit_computeValues$_ZN19kb31_septic_curve_tC1Ev:
[----:B------:R-:W0:Y:S01]  /*14d40*/  LDC R8, c[0x0][0x2f8] ;  /* 0x0000be00ff087b82 */ /* 0x000e220000000800 */
[----:B------:R-:W-:Y:S01]  /*14d50*/  IADD3 R6, PT, PT, R1, 0x170, RZ ;  /* 0x0000017001067810 */ /* 0x000fe20007ffe0ff */
[----:B------:R-:W-:Y:S01]  /*14d60*/  HFMA2 R7, -RZ, RZ, 0, 0 ;  /* 0x00000000ff077431 */ /* 0x000fe200000001ff */
[----:B------:R-:W-:Y:S01]  /*14d70*/  MOV R0, R16 ;  /* 0x0000001000007202 */ /* 0x000fe20000000f00 */
[----:B------:R-:W-:-:S04]  /*14d80*/  MOV R18, 0x14dd0 ;  /* 0x00014dd000127802 */ /* 0x000fc80000000f00 */
[----:B------:R-:W0:Y:S02]  /*14d90*/  LDC R9, c[0x0][0x2fc] ;  /* 0x0000bf00ff097b82 */ /* 0x000e240000000800 */
[----:B0-----:R-:W-:Y:S02]  /*14da0*/  IADD.64 R10, R6, R8 ;  /* 0x00000008060a7235 */ /* 0x001fe400078e0200 */
[----:B------:R-:W-:-:S07]  /*14db0*/  MOV R7, R17 ;  /* 0x0000001100077202 */ /* 0x000fce0000000f00 */
[----:B------:R-:W-:Y:S05]  /*14dc0*/  CALL.REL.NOINC `($jit_computeValues$_ZN23kb31_septic_extension_tC1Ev) ;  /* 0x0000000400087944 */ /* 0x000fea0003c00000 */
[----:B------:R-:W-:Y:S01]  /*14dd0*/  MOV R6, R16 ;  /* 0x0000001000067202 */ /* 0x000fe20000000f00 */
[----:B------:R-:W-:Y:S01]  /*14de0*/  MOV R7, R17 ;  /* 0x0000001100077202 */ /* 0x000fe20000000f00 */
[----:B------:R-:W-:-:S04]  /*14df0*/  MOV R18, 0x14e40 ;  /* 0x00014e4000127802 */ /* 0x000fc80000000f00 */
[----:B------:R-:W-:-:S06]  /*14e00*/  IADD.64 R14, R6, 0x1c ;  /* 0x0000001c060e7835 */ /* 0x000fcc00078e0200 */
[----:B------:R-:W-:Y:S01]  /*14e10*/  MOV R0, R14 ;  /* 0x0000000e00007202 */ /* 0x000fe20000000f00 */
[----:B------:R-:W-:-:S07]  /*14e20*/  MOV R7, R15 ;  /* 0x0000000f00077202 */ /* 0x000fce0000000f00 */
[----:B------:R-:W-:Y:S05]  /*14e30*/  CALL.REL.NOINC `($jit_computeValues$_ZN23kb31_septic_extension_tC1Ev) ;  /* 0x0000000000ec7944 */ /* 0x000fea0003c00000 */
[----:B------:R-:W-:Y:S01]  /*14e40*/  MOV R0, R10 ;  /* 0x0000000a00007202 */ /* 0x000fe20000000f00 */
[----:B------:R-:W-:Y:S01]  /*14e50*/  MOV R7, R11 ;  /* 0x0000000b00077202 */ /* 0x000fe20000000f00 */
[----:B------:R-:W-:-:S07]  /*14e60*/  MOV R20, 0x14e80 ;  /* 0x00014e8000147802 */ /* 0x000fce0000000f00 */
[----:B------:R-:W-:Y:S05]  /*14e70*/  CALL.REL.NOINC `($jit_computeValues$_ZN23kb31_septic_extension_t4zeroEv) ;  /* 0x0000000000c87944 */ /* 0x000fea0003c00000 */
[----:B------:R-:W-:Y:S01]  /*14e80*/  MOV R0, R16 ;  /* 0x0000001000007202 */ /* 0x000fe20000000f00 */
[----:B------:R-:W-:Y:S01]  /*14e90*/  MOV R7, R17 ;  /* 0x0000001100077202 */ /* 0x000fe20000000f00 */
[----:B------:R-:W-:Y:S01]  /*14ea0*/  MOV R6, R10 ;  /* 0x0000000a00067202 */ /* 0x000fe20000000f00 */
[----:B------:R-:W-:Y:S01]  /*14eb0*/  MOV R9, R11 ;  /* 0x0000000b00097202 */ /* 0x000fe20000000f00 */
[----:B------:R-:W-:-:S07]  /*14ec0*/  MOV R18, 0x14ee0 ;  /* 0x00014ee000127802 */ /* 0x000fce0000000f00 */
[----:B------:R-:W-:Y:S05]  /*14ed0*/  CALL.REL.NOINC `($jit_computeValues$_ZN23kb31_septic_extension_taSERKS_) ;  /* 0x0000000400007944 */ /* 0x000fea0003c00000 */
[----:B------:R-:W-:Y:S02]  /*14ee0*/  IADD.64 R8, R10, 0x1c ;  /* 0x0000001c0a087835 */ /* 0x000fe400078e0200 */
[----:B------:R-:W-:-:S04]  /*14ef0*/  MOV R20, 0x14f30 ;  /* 0x00014f3000147802 */ /* 0x000fc80000000f00 */
[----:B------:R-:W-:Y:S01]  /*14f00*/  MOV R0, R8 ;  /* 0x0000000800007202 */ /* 0x000fe20000000f00 */
[----:B------:R-:W-:-:S07]  /*14f10*/  MOV R7, R9 ;  /* 0x0000000900077202 */ /* 0x000fce0000000f00 */
[----:B------:R-:W-:Y:S05]  /*14f20*/  CALL.REL.NOINC `($jit_computeValues$_ZN23kb31_septic_extension_t4zeroEv) ;  /* 0x00000000009c7944 */ /* 0x000fea0003c00000 */
[----:B------:R-:W-:Y:S01]  /*14f30*/  MOV R0, R14 ;  /* 0x0000000e00007202 */ /* 0x000fe20000000f00 */
[----:B------:R-:W-:Y:S01]  /*14f40*/  MOV R7, R15 ;  /* 0x0000000f00077202 */ /* 0x000fe20000000f00 */
[----:B------:R-:W-:Y:S01]  /*14f50*/  MOV R6, R8 ;  /* 0x0000000800067202 */ /* 0x000fe20000000f00 */
[----:B------:R-:W-:-:S07]  /*14f60*/  MOV R18, 0x14f80 ;  /* 0x00014f8000127802 */ /* 0x000fce0000000f00 */
[----:B------:R-:W-:Y:S05]  /*14f70*/  CALL.REL.NOINC `($jit_computeValues$_ZN23kb31_septic_extension_taSERKS_) ;  /* 0x0000000000d87944 */ /* 0x000fea0003c00000 */
[----:B------:R-:W-:Y:S01]  /*14f80*/  MOV R6, R21 ;  /* 0x0000001500067202 */ /* 0x000fe20000000f00 */
[----:B------:R-:W-:-:S04]  /*14f90*/  HFMA2 R7, -RZ, RZ, 0, 0 ;  /* 0x00000000ff077431 */ /* 0x000fc800000001ff */
[----:B------:R-:W-:Y:S05]  /*14fa0*/  RET.REL.NODEC R6 `(jit_computeValues) ;  /* 0xfffffeb006147950 */ /* 0x000fea0003c3ffff */
        .type           $jit_computeValues$_ZN20kb31_septic_digest_tC1Ev,@function
        .size           $jit_computeValues$_ZN20kb31_septic_digest_tC1Ev,($jit_computeValues$_ZN23kb31_septic_extension_t4zeroEv - $jit_computeValues$_ZN20kb31_septic_digest_tC1Ev)
$jit_computeValues$_ZN20kb31_septic_digest_tC1Ev:
[----:B------:R-:W0:Y:S01]  /*14fb0*/  LDC R8, c[0x0][0x2f8] ;  /* 0x0000be00ff087b82 */ /* 0x000e220000000800 */
[----:B------:R-:W-:Y:S01]  /*14fc0*/  IADD3 R6, PT, PT, R1, 0x138, RZ ;  /* 0x0000013801067810 */ /* 0x000fe20007ffe0ff */
[----:B------:R-:W-:Y:S01]  /*14fd0*/  HFMA2 R7, -RZ, RZ, 0, 0 ;  /* 0x00000000ff077431 */ /* 0x000fe200000001ff */
[----:B------:R-:W-:Y:S01]  /*14fe0*/  MOV R16, R34 ;  /* 0x0000002200107202 */ /* 0x000fe20000000f00 */
[----:B------:R-:W-:Y:S01]  /*14ff0*/  MOV R17, R35 ;  /* 0x0000002300117202 */ /* 0x000fe20000000f00 */
[----:B------:R-:W-:-:S03]  /*15000*/  MOV R21, 0x15040 ;  /* 0x0001504000157802 */ /* 0x000fc60000000f00 */
[----:B------:R-:W0:Y:S02]  /*15010*/  LDC R9, c[0x0][0x2fc] ;  /* 0x0000bf00ff097b82 */ /* 0x000e240000000800 */
[----:B0-----:R-:W-:-:S08]  /*15020*/  IADD.64 R12, R6, R8 ;  /* 0x00000008060c7235 */ /* 0x001fd000078e0200 */
[----:B------:R-:W-:Y:S05]  /*15030*/  CALL.REL.NOINC `($jit_computeValues$_ZN19kb31_septic_curve_tC1Ev) ;  /* 0xfffffffc00407944 */ /* 0x000fea0003c3ffff */
[----:B------:R-:W-:Y:S01]  /*15040*/  MOV R16, R12 ;  /* 0x0000000c00107202 */ /* 0x000fe20000000f00 */
[----:B------:R-:W-:Y:S01]  /*15050*/  MOV R17, R13 ;  /* 0x0000000d00117202 */ /* 0x000fe20000000f00 */
[----:B------:R-:W-:-:S07]  /*15060*/  MOV R21, 0x15080 ;  /* 0x0001508000157802 */ /* 0x000fce0000000f00 */
[----:B------:R-:W-:Y:S05]  /*15070*/  CALL.REL.NOINC `($jit_computeValues$_ZN19kb31_septic_curve_tC1Ev) ;  /* 0xfffffffc00307944 */ /* 0x000fea0003c3ffff */
[----:B------:R-:W-:Y:S01]  /*15080*/  MOV R0, R34 ;  /* 0x0000002200007202 */ /* 0x000fe20000000f00 */
[----:B------:R-:W-:Y:S01]  /*15090*/  MOV R7, R35 ;  /* 0x0000002300077202 */ /* 0x000fe20000000f00 */
[----:B------:R-:W-:Y:S01]  /*150a0*/  MOV R6, R12 ;  /* 0x0000000c00067202 */ /* 0x000fe20000000f00 */
[----:B------:R-:W-:Y:S01]  /*150b0*/  MOV R9, R13 ;  /* 0x0000000d00097202 */ /* 0x000fe20000000f00 */
[----:B------:R-:W-:-:S07]  /*150c0*/  MOV R18, 0x150e0 ;  /* 0x000150e000127802 */ /* 0x000fce0000000f00 */
[----:B------:R-:W-:Y:S05]  /*150d0*/  CALL.REL.NOINC `($jit_computeValues$_ZN23kb31_septic_extension_taSERKS_) ;  /* 0x0000000000807944 */ /* 0x000fea0003c00000 */
[----:B------:R-:W-:Y:S01]  /*150e0*/  MOV R10, R34 ;  /* 0x00000022000a7202 */ /* 0x000fe20000000f00 */
[----:B------:R-:W-:Y:S01]  /*150f0*/  MOV R11, R35 ;  /* 0x00000023000b7202 */ /* 0x000fe20000000f00 */
[----:B------:R-:W-:Y:S02]  /*15100*/  IADD.64 R6, R12, 0x1c ;  /* 0x0000001c0c067835 */ /* 0x000fe400078e0200 */
[----:B------:R-:W-:Y:S02]  /*15110*/  MOV R18, 0x15170 ;  /* 0x0001517000127802 */ /* 0x000fe40000000f00 */
[----:B------:R-:W-:Y:S02]  /*15120*/  IADD.64 R10, R10, 0x1c ;  /* 0x0000001c0a0a7835 */ /* 0x000fe400078e0200 */
[----:B------:R-:W-:-:S04]  /*15130*/  MOV R9, R7 ;  /* 0x0000000700097202 */ /* 0x000fc80000000f00 */
[----:B------:R-:W-:Y:S01]  /*15140*/  MOV R0, R10 ;  /* 0x0000000a00007202 */ /* 0x000fe20000000f00 */
[----:B------:R-:W-:-:S07]  /*15150*/  MOV R7, R11 ;  /* 0x0000000b00077202 */ /* 0x000fce0000000f00 */
[----:B------:R-:W-:Y:S05]  /*15160*/  CALL.REL.NOINC `($jit_computeValues$_ZN23kb31_septic_extension_taSERKS_) ;  /* 0x00000000005c7944 */ /* 0x000fea0003c00000 */
[----:B------:R-:W-:Y:S01]  /*15170*/  MOV R6, R19 ;  /* 0x0000001300067202 */ /* 0x000fe20000000f00 */
[----:B------:R-:W-:-:S04]  /*15180*/  HFMA2 R7, -RZ, RZ, 0, 0 ;  /* 0x00000000ff077431 */ /* 0x000fc800000001ff */
[----:B------:R-:W-:Y:S05]  /*15190*/  RET.REL.NODEC R6 `(jit_computeValues) ;  /* 0xfffffeac06987950 */ /* 0x000fea0003c3ffff */
        .type           $jit_computeValues$_ZN23kb31_septic_extension_t4zeroEv,@function
        .size           $jit_computeValues$_ZN23kb31_septic_extension_t4zeroEv,($jit_computeValues$_ZN23kb31_septic_extension_tC1Ev - $jit_computeValues$_ZN23kb31_septic_extension_t4zeroEv)
$jit_computeValues$_ZN23kb31_septic_extension_t4zeroEv:
[----:B------:R-:W-:-:S07]  /*151a0*/  MOV R18, 0x151c0 ;  /* 0x000151c000127802 */ /* 0x000fce0000000f00 */
[----:B------:R-:W-:Y:S05]  /*151b0*/  CALL.REL.NOINC `($jit_computeValues$_ZN23kb31_septic_extension_tC1Ev) ;  /* 0x00000000000c7944 */ /* 0x000fea0003c00000 */
[----:B------:R-:W-:Y:S01]  /*151c0*/  MOV R6, R20 ;  /* 0x0000001400067202 */ /* 0x000fe20000000f00 */
[----:B------:R-:W-:-:S04]  /*151d0*/  HFMA2 R7, -RZ, RZ, 0, 0 ;  /* 0x00000000ff077431 */ /* 0x000fc800000001ff */
[----:B------:R-:W-:Y:S05]  /*151e0*/  RET.REL.NODEC R6 `(jit_computeValues) ;  /* 0xfffffeac06847950 */ /* 0x000fea0003c3ffff */
        .type           $jit_computeValues$_ZN23kb31_septic_extension_tC1Ev,@function
        .size           $jit_computeValues$_ZN23kb31_septic_extension_tC1Ev,($jit_computeValues$_ZN23kb31_septic_extension_taSERKS_ - $jit_computeValues$_ZN23kb31_septic_extension_tC1Ev)
$jit_computeValues$_ZN23kb31_septic_extension_tC1Ev:
[----:B------:R-:W0:Y:S01]  /*151f0*/  LDCU UR4, c[0x0][0x2f8] ;  /* 0x00005f00ff0477ac */ /* 0x000e220008000800 */
[----:B------:R-:W-:Y:S01]  /*15200*/  MOV R6, R0 ;  /* 0x0000000000067202 */ /* 0x000fe20000000f00 */
[----:B------:R-:W0:Y:S04]  /*15210*/  LDCU UR5, c[0x0][0x2fc] ;  /* 0x00005f80ff0577ac */ /* 0x000e280008000800 */
[----:B0-----:R-:W-:Y:S02]  /*15220*/  IADD.64 R6, R6, -UR4 ;  /* 0x8000000406067c35 */ /* 0x001fe4000f8e0200 */
[----:B------:R-:W-:-:S04]  /*15230*/  HFMA2 R7, -RZ, RZ, 0, 0 ;  /* 0x00000000ff077431 */ /* 0x000fc800000001ff */
[----:B------:R-:W-:Y:S01]  /*15240*/  MOV R0, R6 ;  /* 0x0000000600007202 */ /* 0x000fe20000000f00 */
[----:B------:R-:W-:-:S04]  /*15250*/  MOV R6, R18 ;  /* 0x0000001200067202 */ /* 0x000fc80000000f00 */
[----:B------:R-:W-:Y:S04]  /*15260*/  STL [R0], RZ ;  /* 0x000000ff00007387 */ /* 0x000fe80000100800 */
[----:B------:R-:W-:Y:S04]  /*15270*/  STL [R0+0x4], RZ ;  /* 0x000004ff00007387 */ /* 0x000fe80000100800 */
[----:B------:R-:W-:Y:S04]  /*15280*/  STL [R0+0x8], RZ ;  /* 0x000008ff00007387 */ /* 0x000fe80000100800 */
[----:B------:R-:W-:Y:S04]  /*15290*/  STL [R0+0xc], RZ ;  /* 0x00000cff00007387 */ /* 0x000fe80000100800 */
[----:B------:R-:W-:Y:S04]  /*152a0*/  STL [R0+0x10], RZ ;  /* 0x000010ff00007387 */ /* 0x000fe80000100800 */
[----:B------:R-:W-:Y:S04]  /*152b0*/  STL [R0+0x14], RZ ;  /* 0x000014ff00007387 */ /* 0x000fe80000100800 */
[----:B------:R0:W-:Y:S02]  /*152c0*/  STL [R0+0x18], RZ ;  /* 0x000018ff00007387 */ /* 0x0001e40000100800 */
[----:B0-----:R-:W-:Y:S05]  /*152d0*/  RET.REL.NODEC R6 `(jit_computeValues) ;  /* 0xfffffeac06487950 */ /* 0x001fea0003c3ffff */
        .type           $jit_computeValues$_ZN23kb31_septic_extension_taSERKS_,@function
        .size           $jit_computeValues$_ZN23kb31_septic_extension_taSERKS_,($__internal_0_$__cuda_sm20_rem_u64 - $jit_computeValues$_ZN23kb31_septic_extension_taSERKS_)
$jit_computeValues$_ZN23kb31_septic_extension_taSERKS_:
[----:B------:R-:W0:Y:S01]  /*152e0*/  LDCU UR4, c[0x0][0x2f8] ;  /* 0x00005f00ff0477ac */ /* 0x000e220008000800 */
[----:B------:R-:W-:Y:S01]  /*152f0*/  MOV R8, R6 ;  /* 0x0000000600087202 */ /* 0x000fe20000000f00 */
[----:B------:R-:W-:Y:S01]  /*15300*/  MOV R6, R0 ;  /* 0x0000000000067202 */ /* 0x000fe20000000f00 */
[----:B------:R-:W1:Y:S01]  /*15310*/  LDCU UR5, c[0x0][0x2fc] ;  /* 0x00005f80ff0577ac */ /* 0x000e620008000800 */
[----:B------:R-:W2:Y:S01]  /*15320*/  LDCU UR7, c[0x0][0x2fc] ;  /* 0x00005f80ff0777ac */ /* 0x000ea20008000800 */
[----:B0-----:R-:W-:Y:S01]  /*15330*/  UMOV UR6, UR4 ;  /* 0x0000000400067c82 */ /* 0x001fe20008000000 */
[----:B-1----:R-:W-:Y:S02]  /*15340*/  IADD.64 R8, R8, -UR4 ;  /* 0x8000000408087c35 */ /* 0x002fe4000f8e0200 */
[----:B--2---:R-:W-:-:S04]  /*15350*/  IADD.64 R6, R6, -UR6 ;  /* 0x8000000606067c35 */ /* 0x004fc8000f8e0200 */
[-C--:B------:R-:W-:Y:S02]  /*15360*/  MOV R20, R8.reuse ;  /* 0x0000000800147202 */ /* 0x080fe40000000f00 */
[----:B------:R-:W-:Y:S02]  /*15370*/  ISETP.NE.S64.AND P0, PT, R6, R8, PT ;  /* 0x000000080600720c */ /* 0x000fe40003f15270 */
[----:B------:R-:W-:Y:S01]  /*15380*/  MOV R8, R18 ;  /* 0x0000001200087202 */ /* 0x000fe20000000f00 */
[----:B------:R-:W-:-:S11]  /*15390*/  HFMA2 R9, -RZ, RZ, 0, 0 ;  /* 0x00000000ff097431 */ /* 0x000fd600000001ff */
[----:B------:R-:W-:Y:S05]  /*153a0*/  @!P0 RET.REL.NODEC R8 `(jit_computeValues) ;  /* 0xfffffeac08148950 */ /* 0x000fea0003c3ffff */
[----:B------:R-:W2:Y:S01]  /*153b0*/  LDL R0, [R20] ;  /* 0x0000000014007983 */ /* 0x000ea20000100800 */
[----:B------:R-:W-:-:S05]  /*153c0*/  MOV R23, R6 ;  /* 0x0000000600177202 */ /* 0x000fca0000000f00 */
[----:B--2---:R-:W-:Y:S04]  /*153d0*/  STL [R23], R0 ;  /* 0x0000000017007387 */ /* 0x004fe80000100800 */
[----:B------:R-:W2:Y:S04]  /*153e0*/  LDL R6, [R20+0x4] ;  /* 0x0000040014067983 */ /* 0x000ea80000100800 */
[----:B--2---:R0:W-:Y:S04]  /*153f0*/  STL [R23+0x4], R6 ;  /* 0x0000040617007387 */ /* 0x0041e80000100800 */
[----:B------:R-:W2:Y:S04]  /*15400*/  LDL R8, [R20+0x8] ;  /* 0x0000080014087983 */ /* 0x000ea80000100800 */
[----:B--2---:R-:W-:Y:S04]  /*15410*/  STL [R23+0x8], R8 ;  /* 0x0000080817007387 */ /* 0x004fe80000100800 */
[----:B------:R-:W2:Y:S04]  /*15420*/  LDL R9, [R20+0xc] ;  /* 0x00000c0014097983 */ /* 0x000ea80000100800 */
[----:B--2---:R-:W-:Y:S04]  /*15430*/  STL [R23+0xc], R9 ;  /* 0x00000c0917007387 */ /* 0x004fe80000100800 */
[----:B------:R-:W2:Y:S04]  /*15440*/  LDL R16, [R20+0x10] ;  /* 0x0000100014107983 */ /* 0x000ea80000100800 */
[----:B--2---:R-:W-:Y:S04]  /*15450*/  STL [R23+0x10], R16 ;  /* 0x0000101017007387 */ /* 0x004fe80000100800 */
[----:B------:R-:W2:Y:S01]  /*15460*/  LDL R17, [R20+0x14] ;  /* 0x0000140014117983 */ /* 0x000ea20000100800 */
[----:B0-----:R-:W-:Y:S01]  /*15470*/  MOV R6, R18 ;  /* 0x0000001200067202 */ /* 0x001fe20000000f00 */
[----:B------:R-:W-:-:S02]  /*15480*/  MOV R7, 0x0 ;  /* 0x0000000000077802 */ /* 0x000fc40000000f00 */
[----:B--2---:R-:W-:Y:S04]  /*15490*/  STL [R23+0x14], R17 ;  /* 0x0000141117007387 */ /* 0x004fe80000100800 */
[----:B------:R-:W2:Y:S04]  /*154a0*/  LDL R0, [R20+0x18] ;  /* 0x0000180014007983 */ /* 0x000ea80000100800 */
[----:B--2---:R0:W-:Y:S02]  /*154b0*/  STL [R23+0x18], R0 ;  /* 0x0000180017007387 */ /* 0x0041e40000100800 */
[----:B0-----:R-:W-:Y:S05]  /*154c0*/  RET.REL.NODEC R6 `(jit_computeValues) ;  /* 0xfffffea806cc7950 */ /* 0x001fea0003c3ffff */
        .weak           $__internal_0_$__cuda_sm20_rem_u64
        .type           $__internal_0_$__cuda_sm20_rem_u64,@function
        .size           $__internal_0_$__cuda_sm20_rem_u64,(.L_x_9 - $__internal_0_$__cuda_sm20_rem_u64)
$__internal_0_$__cuda_sm20_rem_u64:
[----:B------:R-:W-:Y:S01]  /*154d0*/  UMOV UR4, UR8 ;  /* 0x0000000800047c82 */ /* 0x000fe20008000000 */
[----:B------:R-:W-:Y:S02]  /*154e0*/  UMOV UR5, UR9 ;  /* 0x0000000900057c82 */ /* 0x000fe40008000000 */
[----:B------:R-:W0:Y:S02]  /*154f0*/  I2F.U64.RP R10, UR4 ;  /* 0x00000004000a7d12 */ /* 0x000e240008309000 */
[----:B0-----:R-:W0:Y:S02]  /*15500*/  MUFU.RCP R10, R10 ;  /* 0x0000000a000a7308 */ /* 0x001e240000001000 */
[----:B0-----:R-:W-:-:S15]  /*15510*/  IADD3 R14, PT, PT, R10, 0x1ffffffe, RZ ;  /* 0x1ffffffe0a0e7810 */ /* 0x001fde0007ffe0ff */
[----:B------:R-:W-:-:S15]  /*15520*/  NOP ;  /* 0x0000000000007918 */ /* 0x000fde0000000000 */
[----:B------:R-:W-:-:S15]  /*15530*/  NOP ;  /* 0x0000000000007918 */ /* 0x000fde0000000000 */
[----:B------:R-:W-:-:S15]  /*15540*/  NOP ;  /* 0x0000000000007918 */ /* 0x000fde0000000000 */
[----:B------:R-:W0:Y:S02]  /*15550*/  F2I.U64.TRUNC R14, R14 ;  /* 0x0000000e000e7311 */ /* 0x000e24000020d800 */
[----:B0-----:R-:W-:-:S04]  /*15560*/  IMAD.WIDE.U32 R18, R14, UR8, RZ ;  /* 0x000000080e127c25 */ /* 0x001fc8000f8e00ff */
[C---:B------:R-:W-:Y:S01]  /*15570*/  IMAD R17, R14.reuse, UR9, R19 ;  /* 0x000000090e117c24 */ /* 0x040fe2000f8e0213 */
[----:B------:R-:W-:Y:S01]  /*15580*/  IADD3 R21, P0, PT, RZ, -R18, RZ ;  /* 0x80000012ff157210 */ /* 0x000fe20007f1e0ff */
[----:B------:R-:W-:Y:S02]  /*15590*/  MOV R19, R14 ;  /* 0x0000000e00137202 */ /* 0x000fe40000000f00 */
[----:B------:R-:W-:Y:S02]  /*155a0*/  IMAD R17, R15, UR8, R17 ;  /* 0x000000080f117c24 */ /* 0x000fe4000f8e0211 */
[----:B------:R-:W-:-:S03]  /*155b0*/  IMAD.HI.U32 R18, R14, R21, RZ ;  /* 0x000000150e127227 */ /* 0x000fc600078e00ff */
[----:B------:R-:W-:-:S05]  /*155c0*/  IADD3.X R17, PT, PT, RZ, ~R17, RZ, P0, !PT ;  /* 0x80000011ff117210 */ /* 0x000fca00007fe4ff */
[----:B------:R-:W-:-:S04]  /*155d0*/  IMAD.WIDE.U32 R18, P0, R14, R17, R18 ;  /* 0x000000110e127225 */ /* 0x000fc80007800012 */
[C---:B------:R-:W-:Y:S02]  /*155e0*/  IMAD R23, R15.reuse, R17, RZ ;  /* 0x000000110f177224 */ /* 0x040fe400078e02ff */
[----:B------:R-:W-:-:S04]  /*155f0*/  IMAD.HI.U32 R18, P1, R15, R21, R18 ;  /* 0x000000150f127227 */ /* 0x000fc80007820012 */
[----:B------:R-:W-:Y:S01]  /*15600*/  IMAD.HI.U32 R17, R15, R17, RZ ;  /* 0x000000110f117227 */ /* 0x000fe200078e00ff */
[----:B------:R-:W-:-:S04]  /*15610*/  IADD3 R19, P2, PT, R23, R18, RZ ;  /* 0x0000001217137210 */ /* 0x000fc80007f5e0ff */
[----:B------:R-:W-:Y:S01]  /*15620*/  IADD3.X R10, PT, PT, R17, R15, RZ, P0, !PT ;  /* 0x0000000f110a7210 */ /* 0x000fe200007fe4ff */
[----:B------:R-:W-:-:S03]  /*15630*/  IMAD.WIDE.U32 R14, R19, UR8, RZ ;  /* 0x00000008130e7c25 */ /* 0x000fc6000f8e00ff */
[----:B------:R-:W-:Y:S01]  /*15640*/  IADD3.X R17, PT, PT, RZ, RZ, R10, P2, P1 ;  /* 0x000000ffff117210 */ /* 0x000fe200017e240a */
[----:B------:R-:W-:Y:S01]  /*15650*/  IMAD R10, R19, UR9, R15 ;  /* 0x00000009130a7c24 */ /* 0x000fe2000f8e020f */
[----:B------:R-:W-:-:S03]  /*15660*/  IADD3 R15, P0, PT, RZ, -R14, RZ ;  /* 0x8000000eff0f7210 */ /* 0x000fc60007f1e0ff */
[----:B------:R-:W-:Y:S02]  /*15670*/  IMAD R10, R17, UR8, R10 ;  /* 0x00000008110a7c24 */ /* 0x000fe4000f8e020a */
[----:B------:R-:W-:-:S03]  /*15680*/  IMAD.HI.U32 R18, R19, R15, RZ ;  /* 0x0000000f13127227 */ /* 0x000fc600078e00ff */
[----:B------:R-:W-:-:S05]  /*15690*/  IADD3.X R10, PT, PT, RZ, ~R10, RZ, P0, !PT ;  /* 0x8000000aff0a7210 */ /* 0x000fca00007fe4ff */
[----:B------:R-:W-:-:S04]  /*156a0*/  IMAD.WIDE.U32 R18, P0, R19, R10, R18 ;  /* 0x0000000a13127225 */ /* 0x000fc80007800012 */
[C---:B------:R-:W-:Y:S02]  /*156b0*/  IMAD R14, R17.reuse, R10, RZ ;  /* 0x0000000a110e7224 */ /* 0x040fe400078e02ff */
[----:B------:R-:W-:-:S04]  /*156c0*/  IMAD.HI.U32 R19, P1, R17, R15, R18 ;  /* 0x0000000f11137227 */ /* 0x000fc80007820012 */
[----:B------:R-:W-:Y:S02]  /*156d0*/  HFMA2 R15, -RZ, RZ, 0, 0 ;  /* 0x00000000ff0f7431 */ /* 0x000fe400000001ff */
[----:B------:R-:W-:Y:S01]  /*156e0*/  IMAD.HI.U32 R10, R17, R10, RZ ;  /* 0x0000000a110a7227 */ /* 0x000fe200078e00ff */
[----:B------:R-:W-:-:S04]  /*156f0*/  IADD3 R19, P2, PT, R14, R19, RZ ;  /* 0x000000130e137210 */ /* 0x000fc80007f5e0ff */
[----:B------:R-:W-:Y:S01]  /*15700*/  IADD3.X R17, PT, PT, R10, R17, RZ, P0, !PT ;  /* 0x000000110a117210 */ /* 0x000fe200007fe4ff */
[----:B------:R-:W-:-:S03]  /*15710*/  IMAD.HI.U32 R14, R19, R4, RZ ;  /* 0x00000004130e7227 */ /* 0x000fc600078e00ff */
[----:B------:R-:W-:Y:S01]  /*15720*/  IADD3.X R17, PT, PT, RZ, RZ, R17, P2, P1 ;  /* 0x000000ffff117210 */ /* 0x000fe200017e2411 */
[----:B------:R-:W-:-:S04]  /*15730*/  IMAD.WIDE.U32 R14, R19, R5, R14 ;  /* 0x00000005130e7225 */ /* 0x000fc800078e000e */
[C---:B------:R-:W-:Y:S02]  /*15740*/  IMAD R19, R17.reuse, R5, RZ ;  /* 0x0000000511137224 */ /* 0x040fe400078e02ff */
[----:B------:R-:W-:-:S04]  /*15750*/  IMAD.HI.U32 R14, P0, R17, R4, R14 ;  /* 0x00000004110e7227 */ /* 0x000fc8000780000e */
[----:B------:R-:W-:Y:S01]  /*15760*/  IMAD.HI.U32 R10, R17, R5, RZ ;  /* 0x00000005110a7227 */ /* 0x000fe200078e00ff */
[----:B------:R-:W-:-:S04]  /*15770*/  IADD3 R17, P1, PT, R19, R14, RZ ;  /* 0x0000000e13117210 */ /* 0x000fc80007f3e0ff */
[----:B------:R-:W-:Y:S01]  /*15780*/  IADD3.X R10, PT, PT, R10, RZ, RZ, P0, !PT ;  /* 0x000000ff0a0a7210 */ /* 0x000fe200007fe4ff */
[----:B------:R-:W-:-:S03]  /*15790*/  IMAD.WIDE.U32 R14, R17, UR8, RZ ;  /* 0x00000008110e7c25 */ /* 0x000fc6000f8e00ff */
[----:B------:R-:W-:Y:S01]  /*157a0*/  IADD3.X R10, PT, PT, RZ, R10, RZ, P1, !PT ;  /* 0x0000000aff0a7210 */ /* 0x000fe20000ffe4ff */
[----:B------:R-:W-:Y:S01]  /*157b0*/  IMAD R15, R17, UR9, R15 ;  /* 0x00000009110f7c24 */ /* 0x000fe2000f8e020f */
[----:B------:R-:W-:-:S03]  /*157c0*/  ISETP.NE.S64.AND P1, PT, RZ, UR4, PT ;  /* 0x00000004ff007c0c */ /* 0x000fc6000bf35270 */
[----:B------:R-:W-:-:S05]  /*157d0*/  IMAD R15, R10, UR8, R15 ;  /* 0x000000080a0f7c24 */ /* 0x000fca000f8e020f */
[----:B------:R-:W-:Y:S02]  /*157e0*/  IADD.64 R4, R4, -R14 ;  /* 0x8000000e04047235 */ /* 0x000fe400078e0200 */
[----:B------:R-:W-:Y:S01]  /*157f0*/  MOV R14, R0 ;  /* 0x00000000000e7202 */ /* 0x000fe20000000f00 */
[----:B------:R-:W-:-:S03]  /*15800*/  HFMA2 R15, -RZ, RZ, 0, 0 ;  /* 0x00000000ff0f7431 */ /* 0x000fc600000001ff */
[----:B------:R-:W-:-:S14]  /*15810*/  ISETP.GE.U64.AND P0, PT, R4, UR4, PT ;  /* 0x0000000404007c0c */ /* 0x000fdc000bf16070 */
[----:B------:R-:W-:-:S06]  /*15820*/  @P0 IADD.64 R4, R4, -UR4 ;  /* 0x8000000404040c35 */ /* 0x000fcc000f8e0200 */
[----:B------:R-:W-:-:S14]  /*15830*/  ISETP.GE.U64.AND P0, PT, R4, UR4, PT ;  /* 0x0000000404007c0c */ /* 0x000fdc000bf16070 */
[----:B------:R-:W-:-:S04]  /*15840*/  @P0 IADD.64 R4, R4, -UR4 ;  /* 0x8000000404040c35 */ /* 0x000fc8000f8e0200 */
[----:B------:R-:W-:Y:S02]  /*15850*/  SEL.64 R4, R4, -0x1, P1 ;  /* 0xffffffff04047407 */ /* 0x000fe40000800001 */
[----:B------:R-:W-:Y:S06]  /*15860*/  RET.REL.NODEC R14 `(jit_computeValues) ;  /* 0xfffffea40ee47950 */ /* 0x000fec0003c3ffff */
.L_x_3:
[----:B------:R-:W-:-:S00]  /*15870*/  BRA `(.L_x_3) ;  /* 0xfffffffc00fc7947 */ /* 0x000fc0000383ffff */
[----:B------:R-:W-:-:S00]  /*15880*/  NOP ;  /* 0x0000000000007918 */ /* 0x000fc00000000000 */
[----:B------:R-:W-:-:S00]  /*15890*/  NOP ;  /* 0x0000000000007918 */ /* 0x000fc00000000000 */
[----:B------:R-:W-:-:S00]  /*158a0*/  NOP ;  /* 0x0000000000007918 */ /* 0x000fc00000000000 */
[----:B------:R-:W-:-:S00]  /*158b0*/  NOP ;  /* 0x0000000000007918 */ /* 0x000fc00000000000 */
[----:B------:R-:W-:-:S00]  /*158c0*/  NOP ;  /* 0x0000000000007918 */ /* 0x000fc00000000000 */
[----:B------:R-:W-:-:S00]  /*158d0*/  NOP ;  /* 0x0000000000007918 */ /* 0x000fc00000000000 */
[----:B------:R-:W-:-:S00]  /*158e0*/  NOP ;  /* 0x0000000000007918 */ /* 0x000fc00000000000 */
[----:B------:R-:W-:-:S00]  /*158f0*/  NOP ;  /* 0x0000000000007918 */ /* 0x000fc00000000000 */
.L_x_9:


//--------------------- .nv.global.init           --------------------------
	.section	.nv.global.init,"aw",@progbits
	.align	8
	.align		8
.nv.global.init:
	.type		_ZN23kb31_septic_extension_t10A_EC_LOGUPE,@object
	.size		_ZN23kb31_septic_extension_t10A_EC_LOGUPE,(_ZN19kb31_septic_curve_t7start_xE - _ZN23kb31_septic_extension_t10A_EC_LOGUPE)
_ZN23kb31_septic_extension_t10A_EC_LOGUPE:
        /*0000*/ 	.dword	fun@R_CUDA_G64(_ZN44_INTERNAL_00000000_13_jit_kernel_cu_d23cb3989constants15KB31_A_EC_LOGUPE)
	.align		8
	.type		_ZN19kb31_septic_curve_t7start_xE,@object
	.size		_ZN19kb31_septic_curve_t7start_xE,(_ZN16kb31_extension_t1DE - _ZN19kb31_septic_curve_t7start_xE)
_ZN19kb31_septic_curve_t7start_xE:
        /*0008*/ 	.dword	fun@R_CUDA_G64(_ZN44_INTERNAL_00000000_13_jit_kernel_cu_d23cb3989constants12kb31_start_xE)
	.type		_ZN16kb31_extension_t1DE,@object
	.size		_ZN16kb31_extension_t1DE,(_ZN23kb31_septic_extension_t15frobenius_constE - _ZN16kb31_extension_t1DE)
_ZN16kb31_extension_t1DE:
        /*0010*/ 	.byte	0x04, 0x00, 0x00, 0x00, 0x00, 0x00, 0x00, 0x00
	.align		8
	.type		_ZN23kb31_septic_extension_t15frobenius_constE,@object
	.size		_ZN23kb31_septic_extension_t15frobenius_constE,(_ZN19kb31_septic_curve_t7dummy_xE - _ZN23kb31_septic_extension_t15frobenius_constE)
_ZN23kb31_septic_extension_t15frobenius_constE:
        /*0018*/ 	.dword	fun@R_CUDA_G64(_ZN44_INTERNAL_00000000_13_jit_kernel_cu_d23cb3989constants20kb31_frobenius_constE)
	.align		8
	.type		_ZN19kb31_septic_curve_t7dummy_xE,@object
	.size		_ZN19kb31_septic_curve_t7dummy_xE,(_ZN23kb31_septic_extension_t22double_frobenius_constE - _ZN19kb31_septic_curve_t7dummy_xE)
_ZN19kb31_septic_curve_t7dummy_xE:
        /*0020*/ 	.dword	fun@R_CUDA_G64(_ZN44_INTERNAL_00000000_13_jit_kernel_cu_d23cb3989constants12kb31_dummy_xE)
	.align		8
	.type		_ZN23kb31_septic_extension_t22double_frobenius_constE,@object
	.size		_ZN23kb31_septic_extension_t22double_frobenius_constE,(_ZN19kb31_septic_curve_t7dummy_yE - _ZN23kb31_septic_extension_t22double_frobenius_constE)
_ZN23kb31_septic_extension_t22double_frobenius_constE:
        /*0028*/ 	.dword	fun@R_CUDA_G64(_ZN44_INTERNAL_00000000_13_jit_kernel_cu_d23cb3989constants27kb31_double_frobenius_constE)
	.align		8
	.type		_ZN19kb31_septic_curve_t7dummy_yE,@object
	.size		_ZN19kb31_septic_curve_t7dummy_yE,(_ZN23kb31_septic_extension_t10B_EC_LOGUPE - _ZN19kb31_septic_curve_t7dummy_yE)
_ZN19kb31_septic_curve_t7dummy_yE:
        /*0030*/ 	.dword	fun@R_CUDA_G64(_ZN44_INTERNAL_00000000_13_jit_kernel_cu_d23cb3989constants12kb31_dummy_yE)
	.align		8
	.type		_ZN23kb31_septic_extension_t10B_EC_LOGUPE,@object
	.size		_ZN23kb31_septic_extension_t10B_EC_LOGUPE,(_ZN19kb31_septic_curve_t7start_yE - _ZN23kb31_septic_extension_t10B_EC_LOGUPE)
_ZN23kb31_septic_extension_t10B_EC_LOGUPE:
        /*0038*/ 	.dword	fun@R_CUDA_G64(_ZN44_INTERNAL_00000000_13_jit_kernel_cu_d23cb3989constants15KB31_B_EC_LOGUPE)
	.align		8
	.type		_ZN19kb31_septic_curve_t7start_yE,@object
	.size		_ZN19kb31_septic_curve_t7start_yE,(_ZN44_INTERNAL_00000000_13_jit_kernel_cu_d23cb39829poseidon2_constants_koalabear3t1620half_external_roundsE - _ZN19kb31_septic_curve_t7start_yE)
_ZN19kb31_septic_curve_t7start_yE:
        /*0040*/ 	.dword	fun@R_CUDA_G64(_ZN44_INTERNAL_00000000_13_jit_kernel_cu_d23cb3989constants12kb31_start_yE)
	.type		_ZN44_INTERNAL_00000000_13_jit_kernel_cu_d23cb39829poseidon2_constants_koalabear3t1620half_external_roundsE,@object
	.size		_ZN44_INTERNAL_00000000_13_jit_kernel_cu_d23cb39829poseidon2_constants_koalabear3t1620half_external_roundsE,(_ZN44_INTERNAL_00000000_13_jit_kernel_cu_d23cb3989poseidon223EXTERNAL_ROUNDS_DEFAULTE - _ZN44_INTERNAL_00000000_13_jit_kernel_cu_d23cb39829poseidon2_constants_koalabear3t1620half_external_roundsE)
_ZN44_INTERNAL_00000000_13_jit_kernel_cu_d23cb39829poseidon2_constants_koalabear3t1620half_external_roundsE:
        /*0048*/ 	.byte	0x04, 0x00, 0x00, 0x00
	.type		_ZN44_INTERNAL_00000000_13_jit_kernel_cu_d23cb3989poseidon223EXTERNAL_ROUNDS_DEFAULTE,@object
	.size		_ZN44_INTERNAL_00000000_13_jit_kernel_cu_d23cb3989poseidon223EXTERNAL_ROUNDS_DEFAULTE,(_ZN44_INTERNAL_00000000_13_jit_kernel_cu_d23cb39829poseidon2_constants_koalabear3t165alphaE - _ZN44_INTERNAL_00000000_13_jit_kernel_cu_d23cb3989poseidon223EXTERNAL_ROUNDS_DEFAULTE)
_ZN44_INTERNAL_00000000_13_jit_kernel_cu_d23cb3989poseidon223EXTERNAL_ROUNDS_DEFAULTE:
        /*004c*/ 	.byte	0x08, 0x00, 0x00, 0x00
	.type		_ZN44_INTERNAL_00000000_13_jit_kernel_cu_d23cb39829poseidon2_constants_koalabear3t165alphaE,@object
	.size		_ZN44_INTERNAL_00000000_13_jit_kernel_cu_d23cb39829poseidon2_constants_koalabear3t165alphaE,(_ZN16kb31_extension_t1WE - _ZN44_INTERNAL_00000000_13_jit_kernel_cu_d23cb39829poseidon2_constants_koalabear3t165alphaE)
_ZN44_INTERNAL_00000000_13_jit_kernel_cu_d23cb39829poseidon2_constants_koalabear3t165alphaE:
        /*0050*/ 	.byte	0x03, 0x00, 0x00, 0x00
	.type		_ZN16kb31_extension_t1WE,@object
	.size		_ZN16kb31_extension_t1WE,(_ZN44_INTERNAL_00000000_13_jit_kernel_cu_d23cb39829poseidon2_constants_koalabear3t1615internal_roundsE - _ZN16kb31_extension_t1WE)
_ZN16kb31_extension_t1WE:
        /*0054*/ 	.byte	0xfa, 0xff, 0xff, 0x05
	.type		_ZN44_INTERNAL_00000000_13_jit_kernel_cu_d23cb39829poseidon2_constants_koalabear3t1615internal_roundsE,@object
	.size		_ZN44_INTERNAL_00000000_13_jit_kernel_cu_d23cb39829poseidon2_constants_koalabear3t1615internal_roundsE,(_ZN44_INTERNAL_00000000_13_jit_kernel_cu_d23cb39829poseidon2_constants_koalabear3t1615round_constantsE - _ZN44_INTERNAL_00000000_13_jit_kernel_cu_d23cb39829poseidon2_constants_koalabear3t1615internal_roundsE)
_ZN44_INTERNAL_00000000_13_jit_kernel_cu_d23cb39829poseidon2_constants_koalabear3t1615internal_roundsE:
        /*0058*/ 	.byte	0x14, 0x00, 0x00, 0x00
	.type		_ZN44_INTERNAL_00000000_13_jit_kernel_cu_d23cb39829poseidon2_constants_koalabear3t1615round_constantsE,@object
	.size		_ZN44_INTERNAL_00000000_13_jit_kernel_cu_d23cb39829poseidon2_constants_koalabear3t1615round_constantsE,(.L_32 - _ZN44_INTERNAL_00000000_13_jit_kernel_cu_d23cb39829poseidon2_constants_koalabear3t1615round_constantsE)
_ZN44_INTERNAL_00000000_13_jit_kernel_cu_d23cb39829poseidon2_constants_koalabear3t1615round_constantsE:
        /* <DEDUP_REMOVED lines=120> */
.L_32:


//--------------------- .nv.shared.reserved.0     --------------------------
	.section	.nv.shared.reserved.0,"aw",@nobits
	.weak		__nv_reservedSMEM_offset_0_alias
	.size		__nv_reservedSMEM_offset_0_alias, 0, 64
	.other		__nv_reservedSMEM_offset_0_alias,@"STO_CUDA_RESERVED_SHARED STV_DEFAULT"
__nv_reservedSMEM_offset_0_alias:
	.zero		0
	.zero		64


//--------------------- .nv.global                --------------------------
	.section	.nv.global,"aw",@nobits
	.align	4
.nv.global:
	.type		_ZN6kb31_t3MODE,@object
	.size		_ZN6kb31_t3MODE,(_ZN6kb31_t10MONTY_BITSE - _ZN6kb31_t3MODE)
_ZN6kb31_t3MODE:
	.zero		4
	.type		_ZN6kb31_t10MONTY_BITSE,@object
	.size		_ZN6kb31_t10MONTY_BITSE,(_ZN6kb31_t10MONTY_MASKE - _ZN6kb31_t10MONTY_BITSE)
_ZN6kb31_t10MONTY_BITSE:
	.zero		4
	.type		_ZN6kb31_t10MONTY_MASKE,@object
	.size		_ZN6kb31_t10MONTY_MASKE,(_ZN6kb31_t6DEGREEE - _ZN6kb31_t10MONTY_MASKE)
_ZN6kb31_t10MONTY_MASKE:
	.zero		4
	.type		_ZN6kb31_t6DEGREEE,@object
	.size		_ZN6kb31_t6DEGREEE,(_ZN6kb31_t2RRE - _ZN6kb31_t6DEGREEE)
_ZN6kb31_t6DEGREEE:
	.zero		4
	.type		_ZN6kb31_t2RRE,@object
	.size		_ZN6kb31_t2RRE,(_ZN6kb31_t8TOP_BITSE - _ZN6kb31_t2RRE)
_ZN6kb31_t2RRE:
	.zero		4
	.type		_ZN6kb31_t8TOP_BITSE,@object
	.size		_ZN6kb31_t8TOP_BITSE,(_ZN6kb31_t5NBITSE - _ZN6kb31_t8TOP_BITSE)
_ZN6kb31_t8TOP_BITSE:
	.zero		4
	.type		_ZN6kb31_t5NBITSE,@object
	.size		_ZN6kb31_t5NBITSE,(_ZN6kb31_t3ONEE - _ZN6kb31_t5NBITSE)
_ZN6kb31_t5NBITSE:
	.zero		4
	.type		_ZN6kb31_t3ONEE,@object
	.size		_ZN6kb31_t3ONEE,(_ZN6kb31_t1ME - _ZN6kb31_t3ONEE)
_ZN6kb31_t3ONEE:
	.zero		4
	.type		_ZN6kb31_t1ME,@object
	.size		_ZN6kb31_t1ME,(_ZN6kb31_t8MONTY_MUE - _ZN6kb31_t1ME)
_ZN6kb31_t1ME:
	.zero		4
	.type		_ZN6kb31_t8MONTY_MUE,@object
	.size		_ZN6kb31_t8MONTY_MUE,(_ZN26__nv_atomic_triv_cp_helperIjE5__valE - _ZN6kb31_t8MONTY_MUE)
_ZN6kb31_t8MONTY_MUE:
	.zero		4
	.type		_ZN26__nv_atomic_triv_cp_helperIjE5__valE,@object
	.size		_ZN26__nv_atomic_triv_cp_helperIjE5__valE,(.L_28 - _ZN26__nv_atomic_triv_cp_helperIjE5__valE)
_ZN26__nv_atomic_triv_cp_helperIjE5__valE:
	.zero		1
.L_28:


//--------------------- .nv.constant0.jit_computeValues --------------------------
	.section	.nv.constant0.jit_computeValues,"a",@progbits
	.sectionflags	@""
	.align	4
.nv.constant0.jit_computeValues:
	.zero		1200


//--------------------- SYMBOLS --------------------------

	.type		.nv.reservedSmem.offset0,@object
	.size		.nv.reservedSmem.offset0,0x4
